//
// Generated by NVIDIA NVVM Compiler
//
// Compiler Build ID: CL-36424714
// Cuda compilation tools, release 13.0, V13.0.88
// Based on NVVM 20.0.0
//

.version 9.0
.target sm_100
.address_size 64

	// .globl	_ZN3cub18CUB_300001_SM_10006detail11EmptyKernelIvEEvv
// _ZZN3cub18CUB_300001_SM_10006detail6reduce28DeviceReduceSingleTileKernelINS2_10policy_hubIdjN4cuda3std3__44plusIdEEE10Policy1000EN6thrust24THRUST_300001_SM_1000_NS6detail15normal_iteratorINSD_10device_ptrIdEEEEPdjS9_ddNS7_10__identityEEEvT0_T1_T2_T3_T4_T6_E12temp_storage has been demoted
// _ZZN3cub18CUB_300001_SM_10006detail6reduce18DeviceReduceKernelINS2_10policy_hubIdjN4cuda3std3__44plusIdEEE10Policy1000EN6thrust24THRUST_300001_SM_1000_NS6detail15normal_iteratorINSD_10device_ptrIdEEEEjS9_dNS7_10__identityEEEvT0_PT3_T1_NS0_13GridEvenShareISN_EET2_T4_E12temp_storage has been demoted
// _ZZN3cub18CUB_300001_SM_10006detail6reduce28DeviceReduceSingleTileKernelINS2_10policy_hubIdjN4cuda3std3__44plusIdEEE10Policy1000EPdSC_iS9_ddNS7_10__identityEEEvT0_T1_T2_T3_T4_T6_E12temp_storage has been demoted
// _ZZN3cub18CUB_300001_SM_10006detail6reduce28DeviceReduceSingleTileKernelINS2_10policy_hubIdyN4cuda3std3__44plusIdEEE10Policy1000EN6thrust24THRUST_300001_SM_1000_NS6detail15normal_iteratorINSD_10device_ptrIdEEEEPdyS9_ddNS7_10__identityEEEvT0_T1_T2_T3_T4_T6_E12temp_storage has been demoted
// _ZZN3cub18CUB_300001_SM_10006detail6reduce18DeviceReduceKernelINS2_10policy_hubIdyN4cuda3std3__44plusIdEEE10Policy1000EN6thrust24THRUST_300001_SM_1000_NS6detail15normal_iteratorINSD_10device_ptrIdEEEEyS9_dNS7_10__identityEEEvT0_PT3_T1_NS0_13GridEvenShareISN_EET2_T4_E12temp_storage has been demoted
// _ZZN3cub18CUB_300001_SM_10006detail6reduce28DeviceReduceSingleTileKernelINS2_10policy_hubIdyN4cuda3std3__44plusIdEEE10Policy1000EPdSC_iS9_ddNS7_10__identityEEEvT0_T1_T2_T3_T4_T6_E12temp_storage has been demoted
.global .align 1 .b8 _ZN30_INTERNAL_701bd7a5_4_k_cu_main4cuda3std3__45__cpo5beginE[1];
.global .align 1 .b8 _ZN30_INTERNAL_701bd7a5_4_k_cu_main4cuda3std3__45__cpo3endE[1];
.global .align 1 .b8 _ZN30_INTERNAL_701bd7a5_4_k_cu_main4cuda3std3__45__cpo6cbeginE[1];
.global .align 1 .b8 _ZN30_INTERNAL_701bd7a5_4_k_cu_main4cuda3std3__45__cpo4cendE[1];
.global .align 1 .b8 _ZN30_INTERNAL_701bd7a5_4_k_cu_main4cuda3std3__45__cpo6rbeginE[1];
.global .align 1 .b8 _ZN30_INTERNAL_701bd7a5_4_k_cu_main4cuda3std3__45__cpo4rendE[1];
.global .align 1 .b8 _ZN30_INTERNAL_701bd7a5_4_k_cu_main4cuda3std3__45__cpo7crbeginE[1];
.global .align 1 .b8 _ZN30_INTERNAL_701bd7a5_4_k_cu_main4cuda3std3__45__cpo5crendE[1];
.global .align 1 .b8 _ZN30_INTERNAL_701bd7a5_4_k_cu_main4cuda3std3__432_GLOBAL__N__701bd7a5_4_k_cu_main6ignoreE[1];
.global .align 1 .b8 _ZN30_INTERNAL_701bd7a5_4_k_cu_main4cuda3std3__419piecewise_constructE[1];
.global .align 1 .b8 _ZN30_INTERNAL_701bd7a5_4_k_cu_main4cuda3std3__48in_placeE[1];
.global .align 1 .b8 _ZN30_INTERNAL_701bd7a5_4_k_cu_main4cuda3std3__420unreachable_sentinelE[1];
.global .align 1 .b8 _ZN30_INTERNAL_701bd7a5_4_k_cu_main4cuda3std3__47nulloptE[1];
.global .align 1 .b8 _ZN30_INTERNAL_701bd7a5_4_k_cu_main4cuda3std3__48unexpectE[1];
.global .align 1 .b8 _ZN30_INTERNAL_701bd7a5_4_k_cu_main4cuda3std6ranges3__45__cpo4swapE[1];
.global .align 1 .b8 _ZN30_INTERNAL_701bd7a5_4_k_cu_main4cuda3std6ranges3__45__cpo9iter_moveE[1];
.global .align 1 .b8 _ZN30_INTERNAL_701bd7a5_4_k_cu_main4cuda3std6ranges3__45__cpo5beginE[1];
.global .align 1 .b8 _ZN30_INTERNAL_701bd7a5_4_k_cu_main4cuda3std6ranges3__45__cpo3endE[1];
.global .align 1 .b8 _ZN30_INTERNAL_701bd7a5_4_k_cu_main4cuda3std6ranges3__45__cpo6cbeginE[1];
.global .align 1 .b8 _ZN30_INTERNAL_701bd7a5_4_k_cu_main4cuda3std6ranges3__45__cpo4cendE[1];
.global .align 1 .b8 _ZN30_INTERNAL_701bd7a5_4_k_cu_main4cuda3std6ranges3__45__cpo7advanceE[1];
.global .align 1 .b8 _ZN30_INTERNAL_701bd7a5_4_k_cu_main4cuda3std6ranges3__45__cpo9iter_swapE[1];
.global .align 1 .b8 _ZN30_INTERNAL_701bd7a5_4_k_cu_main4cuda3std6ranges3__45__cpo4nextE[1];
.global .align 1 .b8 _ZN30_INTERNAL_701bd7a5_4_k_cu_main4cuda3std6ranges3__45__cpo4prevE[1];
.global .align 1 .b8 _ZN30_INTERNAL_701bd7a5_4_k_cu_main4cuda3std6ranges3__45__cpo4dataE[1];
.global .align 1 .b8 _ZN30_INTERNAL_701bd7a5_4_k_cu_main4cuda3std6ranges3__45__cpo5cdataE[1];
.global .align 1 .b8 _ZN30_INTERNAL_701bd7a5_4_k_cu_main4cuda3std6ranges3__45__cpo4sizeE[1];
.global .align 1 .b8 _ZN30_INTERNAL_701bd7a5_4_k_cu_main4cuda3std6ranges3__45__cpo5ssizeE[1];
.global .align 1 .b8 _ZN30_INTERNAL_701bd7a5_4_k_cu_main4cuda3std6ranges3__45__cpo8distanceE[1];
.global .align 1 .b8 _ZN30_INTERNAL_701bd7a5_4_k_cu_main6thrust24THRUST_300001_SM_1000_NS8cuda_cub3parE[1];
.global .align 1 .b8 _ZN30_INTERNAL_701bd7a5_4_k_cu_main6thrust24THRUST_300001_SM_1000_NS8cuda_cub10par_nosyncE[1];
.global .align 1 .b8 _ZN30_INTERNAL_701bd7a5_4_k_cu_main6thrust24THRUST_300001_SM_1000_NS6system6detail10sequential3seqE[1];
.global .align 1 .b8 _ZN30_INTERNAL_701bd7a5_4_k_cu_main6thrust24THRUST_300001_SM_1000_NS12placeholders2_1E[1];
.global .align 1 .b8 _ZN30_INTERNAL_701bd7a5_4_k_cu_main6thrust24THRUST_300001_SM_1000_NS12placeholders2_2E[1];
.global .align 1 .b8 _ZN30_INTERNAL_701bd7a5_4_k_cu_main6thrust24THRUST_300001_SM_1000_NS12placeholders2_3E[1];
.global .align 1 .b8 _ZN30_INTERNAL_701bd7a5_4_k_cu_main6thrust24THRUST_300001_SM_1000_NS12placeholders2_4E[1];
.global .align 1 .b8 _ZN30_INTERNAL_701bd7a5_4_k_cu_main6thrust24THRUST_300001_SM_1000_NS12placeholders2_5E[1];
.global .align 1 .b8 _ZN30_INTERNAL_701bd7a5_4_k_cu_main6thrust24THRUST_300001_SM_1000_NS12placeholders2_6E[1];
.global .align 1 .b8 _ZN30_INTERNAL_701bd7a5_4_k_cu_main6thrust24THRUST_300001_SM_1000_NS12placeholders2_7E[1];
.global .align 1 .b8 _ZN30_INTERNAL_701bd7a5_4_k_cu_main6thrust24THRUST_300001_SM_1000_NS12placeholders2_8E[1];
.global .align 1 .b8 _ZN30_INTERNAL_701bd7a5_4_k_cu_main6thrust24THRUST_300001_SM_1000_NS12placeholders2_9E[1];
.global .align 1 .b8 _ZN30_INTERNAL_701bd7a5_4_k_cu_main6thrust24THRUST_300001_SM_1000_NS12placeholders3_10E[1];
.global .align 1 .b8 _ZN30_INTERNAL_701bd7a5_4_k_cu_main6thrust24THRUST_300001_SM_1000_NS3seqE[1];

.visible .entry _ZN3cub18CUB_300001_SM_10006detail11EmptyKernelIvEEvv()
{


	ret;

}
	// .globl	_ZN3cub18CUB_300001_SM_10006detail8for_each13static_kernelINS2_12policy_hub_t12policy_500_tEmN6thrust24THRUST_300001_SM_1000_NS8cuda_cub20__uninitialized_fill7functorINS7_10device_ptrIdEEdEEEEvT0_T1_
.visible .entry _ZN3cub18CUB_300001_SM_10006detail8for_each13static_kernelINS2_12policy_hub_t12policy_500_tEmN6thrust24THRUST_300001_SM_1000_NS8cuda_cub20__uninitialized_fill7functorINS7_10device_ptrIdEEdEEEEvT0_T1_(
	.param .u64 _ZN3cub18CUB_300001_SM_10006detail8for_each13static_kernelINS2_12policy_hub_t12policy_500_tEmN6thrust24THRUST_300001_SM_1000_NS8cuda_cub20__uninitialized_fill7functorINS7_10device_ptrIdEEdEEEEvT0_T1__param_0,
	.param .align 8 .b8 _ZN3cub18CUB_300001_SM_10006detail8for_each13static_kernelINS2_12policy_hub_t12policy_500_tEmN6thrust24THRUST_300001_SM_1000_NS8cuda_cub20__uninitialized_fill7functorINS7_10device_ptrIdEEdEEEEvT0_T1__param_1[16]
)
.maxntid 256
{
	.reg .pred 	%p<4>;
	.reg .b32 	%r<5>;
	.reg .b64 	%rd<16>;
	.reg .b64 	%fd<3>;

	ld.param.f64 	%fd2, [_ZN3cub18CUB_300001_SM_10006detail8for_each13static_kernelINS2_12policy_hub_t12policy_500_tEmN6thrust24THRUST_300001_SM_1000_NS8cuda_cub20__uninitialized_fill7functorINS7_10device_ptrIdEEdEEEEvT0_T1__param_1+8];
	ld.param.u64 	%rd4, [_ZN3cub18CUB_300001_SM_10006detail8for_each13static_kernelINS2_12policy_hub_t12policy_500_tEmN6thrust24THRUST_300001_SM_1000_NS8cuda_cub20__uninitialized_fill7functorINS7_10device_ptrIdEEdEEEEvT0_T1__param_1];
	ld.param.u64 	%rd5, [_ZN3cub18CUB_300001_SM_10006detail8for_each13static_kernelINS2_12policy_hub_t12policy_500_tEmN6thrust24THRUST_300001_SM_1000_NS8cuda_cub20__uninitialized_fill7functorINS7_10device_ptrIdEEdEEEEvT0_T1__param_0];
	mov.u32 	%r2, %ctaid.x;
	mul.wide.u32 	%rd1, %r2, 512;
	sub.s64 	%rd2, %rd5, %rd1;
	setp.lt.u64 	%p1, %rd2, 512;
	@%p1 bra 	$L__BB1_2;
	mov.u32 	%r4, %tid.x;
	cvta.to.global.u64 	%rd11, %rd4;
	cvt.u64.u32 	%rd12, %r4;
	add.s64 	%rd13, %rd1, %rd12;
	shl.b64 	%rd14, %rd13, 3;
	add.s64 	%rd15, %rd11, %rd14;
	st.global.f64 	[%rd15], %fd2;
	st.global.f64 	[%rd15+2048], %fd2;
	bra.uni 	$L__BB1_6;
$L__BB1_2:
	cvta.to.global.u64 	%rd6, %rd4;
	mov.u32 	%r1, %tid.x;
	cvt.u64.u32 	%rd7, %r1;
	setp.le.u64 	%p2, %rd2, %rd7;
	add.s64 	%rd8, %rd1, %rd7;
	shl.b64 	%rd9, %rd8, 3;
	add.s64 	%rd3, %rd6, %rd9;
	@%p2 bra 	$L__BB1_4;
	st.global.f64 	[%rd3], %fd2;
$L__BB1_4:
	add.s32 	%r3, %r1, 256;
	cvt.u64.u32 	%rd10, %r3;
	setp.le.u64 	%p3, %rd2, %rd10;
	@%p3 bra 	$L__BB1_6;
	st.global.f64 	[%rd3+2048], %fd2;
$L__BB1_6:
	ret;

}
	// .globl	_ZN3cub18CUB_300001_SM_10006detail9transform16transform_kernelINS2_10policy_hubILb1EN4cuda3std3__45tupleIJN6thrust24THRUST_300001_SM_1000_NS6detail15normal_iteratorINSA_10device_ptrIdEEEEEEEE10policy1000Ei3varSF_JPdEEEvT0_iT1_T2_DpNS2_10kernel_argIT3_EE
.visible .entry _ZN3cub18CUB_300001_SM_10006detail9transform16transform_kernelINS2_10policy_hubILb1EN4cuda3std3__45tupleIJN6thrust24THRUST_300001_SM_1000_NS6detail15normal_iteratorINSA_10device_ptrIdEEEEEEEE10policy1000Ei3varSF_JPdEEEvT0_iT1_T2_DpNS2_10kernel_argIT3_EE(
	.param .u32 _ZN3cub18CUB_300001_SM_10006detail9transform16transform_kernelINS2_10policy_hubILb1EN4cuda3std3__45tupleIJN6thrust24THRUST_300001_SM_1000_NS6detail15normal_iteratorINSA_10device_ptrIdEEEEEEEE10policy1000Ei3varSF_JPdEEEvT0_iT1_T2_DpNS2_10kernel_argIT3_EE_param_0,
	.param .u32 _ZN3cub18CUB_300001_SM_10006detail9transform16transform_kernelINS2_10policy_hubILb1EN4cuda3std3__45tupleIJN6thrust24THRUST_300001_SM_1000_NS6detail15normal_iteratorINSA_10device_ptrIdEEEEEEEE10policy1000Ei3varSF_JPdEEEvT0_iT1_T2_DpNS2_10kernel_argIT3_EE_param_1,
	.param .align 8 .b8 _ZN3cub18CUB_300001_SM_10006detail9transform16transform_kernelINS2_10policy_hubILb1EN4cuda3std3__45tupleIJN6thrust24THRUST_300001_SM_1000_NS6detail15normal_iteratorINSA_10device_ptrIdEEEEEEEE10policy1000Ei3varSF_JPdEEEvT0_iT1_T2_DpNS2_10kernel_argIT3_EE_param_2[16],
	.param .align 8 .b8 _ZN3cub18CUB_300001_SM_10006detail9transform16transform_kernelINS2_10policy_hubILb1EN4cuda3std3__45tupleIJN6thrust24THRUST_300001_SM_1000_NS6detail15normal_iteratorINSA_10device_ptrIdEEEEEEEE10policy1000Ei3varSF_JPdEEEvT0_iT1_T2_DpNS2_10kernel_argIT3_EE_param_3[8],
	.param .align 8 .b8 _ZN3cub18CUB_300001_SM_10006detail9transform16transform_kernelINS2_10policy_hubILb1EN4cuda3std3__45tupleIJN6thrust24THRUST_300001_SM_1000_NS6detail15normal_iteratorINSA_10device_ptrIdEEEEEEEE10policy1000Ei3varSF_JPdEEEvT0_iT1_T2_DpNS2_10kernel_argIT3_EE_param_4[16]
)
.maxntid 128
{
	.reg .pred 	%p<37>;
	.reg .b32 	%r<78>;
	.reg .b64 	%rd<64>;
	.reg .b64 	%fd<124>;

	ld.param.f64 	%fd1, [_ZN3cub18CUB_300001_SM_10006detail9transform16transform_kernelINS2_10policy_hubILb1EN4cuda3std3__45tupleIJN6thrust24THRUST_300001_SM_1000_NS6detail15normal_iteratorINSA_10device_ptrIdEEEEEEEE10policy1000Ei3varSF_JPdEEEvT0_iT1_T2_DpNS2_10kernel_argIT3_EE_param_2];
	ld.param.u32 	%r1, [_ZN3cub18CUB_300001_SM_10006detail9transform16transform_kernelINS2_10policy_hubILb1EN4cuda3std3__45tupleIJN6thrust24THRUST_300001_SM_1000_NS6detail15normal_iteratorINSA_10device_ptrIdEEEEEEEE10policy1000Ei3varSF_JPdEEEvT0_iT1_T2_DpNS2_10kernel_argIT3_EE_param_2+8];
	ld.param.u32 	%r44, [_ZN3cub18CUB_300001_SM_10006detail9transform16transform_kernelINS2_10policy_hubILb1EN4cuda3std3__45tupleIJN6thrust24THRUST_300001_SM_1000_NS6detail15normal_iteratorINSA_10device_ptrIdEEEEEEEE10policy1000Ei3varSF_JPdEEEvT0_iT1_T2_DpNS2_10kernel_argIT3_EE_param_0];
	ld.param.u64 	%rd14, [_ZN3cub18CUB_300001_SM_10006detail9transform16transform_kernelINS2_10policy_hubILb1EN4cuda3std3__45tupleIJN6thrust24THRUST_300001_SM_1000_NS6detail15normal_iteratorINSA_10device_ptrIdEEEEEEEE10policy1000Ei3varSF_JPdEEEvT0_iT1_T2_DpNS2_10kernel_argIT3_EE_param_4];
	ld.param.u64 	%rd15, [_ZN3cub18CUB_300001_SM_10006detail9transform16transform_kernelINS2_10policy_hubILb1EN4cuda3std3__45tupleIJN6thrust24THRUST_300001_SM_1000_NS6detail15normal_iteratorINSA_10device_ptrIdEEEEEEEE10policy1000Ei3varSF_JPdEEEvT0_iT1_T2_DpNS2_10kernel_argIT3_EE_param_3];
	ld.param.u32 	%r43, [_ZN3cub18CUB_300001_SM_10006detail9transform16transform_kernelINS2_10policy_hubILb1EN4cuda3std3__45tupleIJN6thrust24THRUST_300001_SM_1000_NS6detail15normal_iteratorINSA_10device_ptrIdEEEEEEEE10policy1000Ei3varSF_JPdEEEvT0_iT1_T2_DpNS2_10kernel_argIT3_EE_param_1];
	cvta.to.global.u64 	%rd1, %rd15;
	cvta.to.global.u64 	%rd2, %rd14;
	shl.b32 	%r2, %r43, 7;
	mov.u32 	%r45, %ctaid.x;
	mul.lo.s32 	%r3, %r2, %r45;
	sub.s32 	%r4, %r44, %r3;
	min.s32 	%r5, %r2, %r4;
	shl.b32 	%r6, %r5, 3;
	mov.u32 	%r7, %tid.x;
	shl.b32 	%r68, %r7, 7;
	setp.ge.s32 	%p1, %r68, %r6;
	@%p1 bra 	$L__BB2_3;
	mul.wide.u32 	%rd16, %r7, 128;
	add.s64 	%rd17, %rd2, %rd16;
	mul.wide.s32 	%rd18, %r3, 8;
	add.s64 	%rd62, %rd17, %rd18;
$L__BB2_2:
	.pragma "nounroll";
	// begin inline asm
	prefetch.global.L2 [%rd62];
	// end inline asm
	add.s32 	%r68, %r68, 16384;
	add.s64 	%rd62, %rd62, 16384;
	setp.lt.s32 	%p2, %r68, %r6;
	@%p2 bra 	$L__BB2_2;
$L__BB2_3:
	mul.wide.s32 	%rd20, %r3, 8;
	add.s64 	%rd6, %rd2, %rd20;
	add.s64 	%rd7, %rd1, %rd20;
	setp.gt.s32 	%p3, %r2, %r4;
	@%p3 bra 	$L__BB2_16;
	setp.lt.s32 	%p4, %r43, 1;
	@%p4 bra 	$L__BB2_57;
	cvt.rn.f64.s32 	%fd2, %r1;
	and.b32  	%r11, %r43, 7;
	setp.lt.u32 	%p5, %r43, 8;
	mov.b32 	%r75, 0;
	@%p5 bra 	$L__BB2_8;
	and.b32  	%r75, %r43, 2147483640;
	neg.s32 	%r70, %r75;
	mul.wide.u32 	%rd21, %r7, 8;
	add.s64 	%rd63, %rd20, %rd21;
	add.s32 	%r69, %r7, 128;
$L__BB2_7:
	.pragma "nounroll";
	mul.wide.s32 	%rd22, %r69, 8;
	add.s64 	%rd23, %rd20, %rd22;
	add.s64 	%rd24, %rd2, %rd63;
	ld.global.f64 	%fd4, [%rd24];
	sub.f64 	%fd5, %fd4, %fd1;
	mul.f64 	%fd6, %fd5, %fd5;
	div.rn.f64 	%fd7, %fd6, %fd2;
	add.s64 	%rd25, %rd1, %rd63;
	st.global.f64 	[%rd25], %fd7;
	add.s64 	%rd26, %rd2, %rd23;
	ld.global.f64 	%fd8, [%rd26];
	sub.f64 	%fd9, %fd8, %fd1;
	mul.f64 	%fd10, %fd9, %fd9;
	div.rn.f64 	%fd11, %fd10, %fd2;
	add.s64 	%rd27, %rd1, %rd23;
	st.global.f64 	[%rd27], %fd11;
	ld.global.f64 	%fd12, [%rd26+1024];
	sub.f64 	%fd13, %fd12, %fd1;
	mul.f64 	%fd14, %fd13, %fd13;
	div.rn.f64 	%fd15, %fd14, %fd2;
	st.global.f64 	[%rd27+1024], %fd15;
	ld.global.f64 	%fd16, [%rd26+2048];
	sub.f64 	%fd17, %fd16, %fd1;
	mul.f64 	%fd18, %fd17, %fd17;
	div.rn.f64 	%fd19, %fd18, %fd2;
	st.global.f64 	[%rd27+2048], %fd19;
	ld.global.f64 	%fd20, [%rd26+3072];
	sub.f64 	%fd21, %fd20, %fd1;
	mul.f64 	%fd22, %fd21, %fd21;
	div.rn.f64 	%fd23, %fd22, %fd2;
	st.global.f64 	[%rd27+3072], %fd23;
	ld.global.f64 	%fd24, [%rd26+4096];
	sub.f64 	%fd25, %fd24, %fd1;
	mul.f64 	%fd26, %fd25, %fd25;
	div.rn.f64 	%fd27, %fd26, %fd2;
	st.global.f64 	[%rd27+4096], %fd27;
	ld.global.f64 	%fd28, [%rd26+5120];
	sub.f64 	%fd29, %fd28, %fd1;
	mul.f64 	%fd30, %fd29, %fd29;
	div.rn.f64 	%fd31, %fd30, %fd2;
	st.global.f64 	[%rd27+5120], %fd31;
	ld.global.f64 	%fd32, [%rd26+6144];
	sub.f64 	%fd33, %fd32, %fd1;
	mul.f64 	%fd34, %fd33, %fd33;
	div.rn.f64 	%fd35, %fd34, %fd2;
	st.global.f64 	[%rd27+6144], %fd35;
	add.s32 	%r70, %r70, 8;
	add.s64 	%rd63, %rd63, 8192;
	add.s32 	%r69, %r69, 1024;
	setp.eq.s32 	%p6, %r70, 0;
	@%p6 bra 	$L__BB2_8;
	bra.uni 	$L__BB2_7;
$L__BB2_8:
	setp.eq.s32 	%p7, %r11, 0;
	@%p7 bra 	$L__BB2_57;
	and.b32  	%r38, %r43, 3;
	setp.lt.u32 	%p8, %r11, 4;
	@%p8 bra 	$L__BB2_11;
	shl.b32 	%r47, %r75, 7;
	add.s32 	%r48, %r47, %r7;
	mul.wide.s32 	%rd28, %r48, 8;
	add.s64 	%rd29, %rd6, %rd28;
	ld.global.f64 	%fd36, [%rd29];
	sub.f64 	%fd37, %fd36, %fd1;
	mul.f64 	%fd38, %fd37, %fd37;
	div.rn.f64 	%fd39, %fd38, %fd2;
	add.s64 	%rd30, %rd7, %rd28;
	st.global.f64 	[%rd30], %fd39;
	ld.global.f64 	%fd40, [%rd29+1024];
	sub.f64 	%fd41, %fd40, %fd1;
	mul.f64 	%fd42, %fd41, %fd41;
	div.rn.f64 	%fd43, %fd42, %fd2;
	st.global.f64 	[%rd30+1024], %fd43;
	ld.global.f64 	%fd44, [%rd29+2048];
	sub.f64 	%fd45, %fd44, %fd1;
	mul.f64 	%fd46, %fd45, %fd45;
	div.rn.f64 	%fd47, %fd46, %fd2;
	st.global.f64 	[%rd30+2048], %fd47;
	ld.global.f64 	%fd48, [%rd29+3072];
	sub.f64 	%fd49, %fd48, %fd1;
	mul.f64 	%fd50, %fd49, %fd49;
	div.rn.f64 	%fd51, %fd50, %fd2;
	st.global.f64 	[%rd30+3072], %fd51;
	add.s32 	%r75, %r75, 4;
$L__BB2_11:
	setp.eq.s32 	%p9, %r38, 0;
	@%p9 bra 	$L__BB2_57;
	setp.eq.s32 	%p10, %r38, 1;
	@%p10 bra 	$L__BB2_14;
	shl.b32 	%r49, %r75, 7;
	add.s32 	%r50, %r49, %r7;
	mul.wide.s32 	%rd31, %r50, 8;
	add.s64 	%rd32, %rd6, %rd31;
	ld.global.f64 	%fd52, [%rd32];
	sub.f64 	%fd53, %fd52, %fd1;
	mul.f64 	%fd54, %fd53, %fd53;
	div.rn.f64 	%fd55, %fd54, %fd2;
	add.s64 	%rd33, %rd7, %rd31;
	st.global.f64 	[%rd33], %fd55;
	ld.global.f64 	%fd56, [%rd32+1024];
	sub.f64 	%fd57, %fd56, %fd1;
	mul.f64 	%fd58, %fd57, %fd57;
	div.rn.f64 	%fd59, %fd58, %fd2;
	st.global.f64 	[%rd33+1024], %fd59;
	add.s32 	%r75, %r75, 2;
$L__BB2_14:
	and.b32  	%r51, %r43, 1;
	setp.eq.b32 	%p11, %r51, 1;
	not.pred 	%p12, %p11;
	@%p12 bra 	$L__BB2_57;
	shl.b32 	%r52, %r75, 7;
	add.s32 	%r53, %r52, %r7;
	mul.wide.s32 	%rd34, %r53, 8;
	add.s64 	%rd35, %rd6, %rd34;
	ld.global.f64 	%fd60, [%rd35];
	sub.f64 	%fd61, %fd60, %fd1;
	mul.f64 	%fd62, %fd61, %fd61;
	div.rn.f64 	%fd63, %fd62, %fd2;
	add.s64 	%rd36, %rd7, %rd34;
	st.global.f64 	[%rd36], %fd63;
	bra.uni 	$L__BB2_57;
$L__BB2_16:
	setp.lt.s32 	%p13, %r43, 1;
	@%p13 bra 	$L__BB2_57;
	cvt.rn.f64.s32 	%fd3, %r1;
	and.b32  	%r15, %r43, 7;
	setp.lt.u32 	%p14, %r43, 8;
	mov.b32 	%r72, 0;
	@%p14 bra 	$L__BB2_36;
	and.b32  	%r72, %r43, 2147483640;
	mov.b32 	%r71, 0;
$L__BB2_19:
	.pragma "nounroll";
	shl.b32 	%r56, %r71, 7;
	add.s32 	%r22, %r56, %r7;
	setp.ge.s32 	%p15, %r22, %r5;
	@%p15 bra 	$L__BB2_21;
	mul.wide.u32 	%rd37, %r22, 8;
	add.s64 	%rd38, %rd6, %rd37;
	ld.global.f64 	%fd64, [%rd38];
	sub.f64 	%fd65, %fd64, %fd1;
	mul.f64 	%fd66, %fd65, %fd65;
	div.rn.f64 	%fd67, %fd66, %fd3;
	add.s64 	%rd39, %rd7, %rd37;
	st.global.f64 	[%rd39], %fd67;
$L__BB2_21:
	add.s32 	%r57, %r22, 128;
	setp.ge.s32 	%p16, %r57, %r5;
	mul.wide.s32 	%rd40, %r57, 8;
	add.s64 	%rd12, %rd6, %rd40;
	add.s64 	%rd13, %rd7, %rd40;
	@%p16 bra 	$L__BB2_23;
	ld.global.f64 	%fd68, [%rd12];
	sub.f64 	%fd69, %fd68, %fd1;
	mul.f64 	%fd70, %fd69, %fd69;
	div.rn.f64 	%fd71, %fd70, %fd3;
	st.global.f64 	[%rd13], %fd71;
$L__BB2_23:
	add.s32 	%r58, %r22, 256;
	setp.ge.s32 	%p17, %r58, %r5;
	@%p17 bra 	$L__BB2_25;
	ld.global.f64 	%fd72, [%rd12+1024];
	sub.f64 	%fd73, %fd72, %fd1;
	mul.f64 	%fd74, %fd73, %fd73;
	div.rn.f64 	%fd75, %fd74, %fd3;
	st.global.f64 	[%rd13+1024], %fd75;
$L__BB2_25:
	add.s32 	%r59, %r22, 384;
	setp.ge.s32 	%p18, %r59, %r5;
	@%p18 bra 	$L__BB2_27;
	ld.global.f64 	%fd76, [%rd12+2048];
	sub.f64 	%fd77, %fd76, %fd1;
	mul.f64 	%fd78, %fd77, %fd77;
	div.rn.f64 	%fd79, %fd78, %fd3;
	st.global.f64 	[%rd13+2048], %fd79;
$L__BB2_27:
	add.s32 	%r60, %r22, 512;
	setp.ge.s32 	%p19, %r60, %r5;
	@%p19 bra 	$L__BB2_29;
	ld.global.f64 	%fd80, [%rd12+3072];
	sub.f64 	%fd81, %fd80, %fd1;
	mul.f64 	%fd82, %fd81, %fd81;
	div.rn.f64 	%fd83, %fd82, %fd3;
	st.global.f64 	[%rd13+3072], %fd83;
$L__BB2_29:
	add.s32 	%r61, %r22, 640;
	setp.ge.s32 	%p20, %r61, %r5;
	@%p20 bra 	$L__BB2_31;
	ld.global.f64 	%fd84, [%rd12+4096];
	sub.f64 	%fd85, %fd84, %fd1;
	mul.f64 	%fd86, %fd85, %fd85;
	div.rn.f64 	%fd87, %fd86, %fd3;
	st.global.f64 	[%rd13+4096], %fd87;
$L__BB2_31:
	add.s32 	%r62, %r22, 768;
	setp.ge.s32 	%p21, %r62, %r5;
	@%p21 bra 	$L__BB2_33;
	ld.global.f64 	%fd88, [%rd12+5120];
	sub.f64 	%fd89, %fd88, %fd1;
	mul.f64 	%fd90, %fd89, %fd89;
	div.rn.f64 	%fd91, %fd90, %fd3;
	st.global.f64 	[%rd13+5120], %fd91;
$L__BB2_33:
	add.s32 	%r63, %r22, 896;
	setp.ge.s32 	%p22, %r63, %r5;
	@%p22 bra 	$L__BB2_35;
	ld.global.f64 	%fd92, [%rd12+6144];
	sub.f64 	%fd93, %fd92, %fd1;
	mul.f64 	%fd94, %fd93, %fd93;
	div.rn.f64 	%fd95, %fd94, %fd3;
	st.global.f64 	[%rd13+6144], %fd95;
$L__BB2_35:
	add.s32 	%r71, %r71, 8;
	setp.ne.s32 	%p23, %r71, %r72;
	@%p23 bra 	$L__BB2_19;
$L__BB2_36:
	setp.eq.s32 	%p24, %r15, 0;
	@%p24 bra 	$L__BB2_57;
	and.b32  	%r25, %r43, 3;
	setp.lt.u32 	%p25, %r15, 4;
	@%p25 bra 	$L__BB2_47;
	shl.b32 	%r64, %r72, 7;
	add.s32 	%r26, %r64, %r7;
	setp.ge.s32 	%p26, %r26, %r5;
	@%p26 bra 	$L__BB2_40;
	mul.wide.s32 	%rd41, %r26, 8;
	add.s64 	%rd42, %rd6, %rd41;
	ld.global.f64 	%fd96, [%rd42];
	sub.f64 	%fd97, %fd96, %fd1;
	mul.f64 	%fd98, %fd97, %fd97;
	div.rn.f64 	%fd99, %fd98, %fd3;
	add.s64 	%rd43, %rd7, %rd41;
	st.global.f64 	[%rd43], %fd99;
$L__BB2_40:
	add.s32 	%r27, %r26, 128;
	setp.ge.s32 	%p27, %r27, %r5;
	@%p27 bra 	$L__BB2_42;
	mul.wide.s32 	%rd44, %r27, 8;
	add.s64 	%rd45, %rd6, %rd44;
	ld.global.f64 	%fd100, [%rd45];
	sub.f64 	%fd101, %fd100, %fd1;
	mul.f64 	%fd102, %fd101, %fd101;
	div.rn.f64 	%fd103, %fd102, %fd3;
	add.s64 	%rd46, %rd7, %rd44;
	st.global.f64 	[%rd46], %fd103;
$L__BB2_42:
	add.s32 	%r28, %r26, 256;
	setp.ge.s32 	%p28, %r28, %r5;
	@%p28 bra 	$L__BB2_44;
	mul.wide.s32 	%rd47, %r28, 8;
	add.s64 	%rd48, %rd6, %rd47;
	ld.global.f64 	%fd104, [%rd48];
	sub.f64 	%fd105, %fd104, %fd1;
	mul.f64 	%fd106, %fd105, %fd105;
	div.rn.f64 	%fd107, %fd106, %fd3;
	add.s64 	%rd49, %rd7, %rd47;
	st.global.f64 	[%rd49], %fd107;
$L__BB2_44:
	add.s32 	%r29, %r26, 384;
	setp.ge.s32 	%p29, %r29, %r5;
	@%p29 bra 	$L__BB2_46;
	mul.wide.s32 	%rd50, %r29, 8;
	add.s64 	%rd51, %rd6, %rd50;
	ld.global.f64 	%fd108, [%rd51];
	sub.f64 	%fd109, %fd108, %fd1;
	mul.f64 	%fd110, %fd109, %fd109;
	div.rn.f64 	%fd111, %fd110, %fd3;
	add.s64 	%rd52, %rd7, %rd50;
	st.global.f64 	[%rd52], %fd111;
$L__BB2_46:
	add.s32 	%r72, %r72, 4;
$L__BB2_47:
	setp.eq.s32 	%p30, %r25, 0;
	@%p30 bra 	$L__BB2_57;
	setp.eq.s32 	%p31, %r25, 1;
	@%p31 bra 	$L__BB2_54;
	shl.b32 	%r65, %r72, 7;
	add.s32 	%r32, %r65, %r7;
	setp.ge.s32 	%p32, %r32, %r5;
	@%p32 bra 	$L__BB2_51;
	mul.wide.s32 	%rd53, %r32, 8;
	add.s64 	%rd54, %rd6, %rd53;
	ld.global.f64 	%fd112, [%rd54];
	sub.f64 	%fd113, %fd112, %fd1;
	mul.f64 	%fd114, %fd113, %fd113;
	div.rn.f64 	%fd115, %fd114, %fd3;
	add.s64 	%rd55, %rd7, %rd53;
	st.global.f64 	[%rd55], %fd115;
$L__BB2_51:
	add.s32 	%r33, %r32, 128;
	setp.ge.s32 	%p33, %r33, %r5;
	@%p33 bra 	$L__BB2_53;
	mul.wide.s32 	%rd56, %r33, 8;
	add.s64 	%rd57, %rd6, %rd56;
	ld.global.f64 	%fd116, [%rd57];
	sub.f64 	%fd117, %fd116, %fd1;
	mul.f64 	%fd118, %fd117, %fd117;
	div.rn.f64 	%fd119, %fd118, %fd3;
	add.s64 	%rd58, %rd7, %rd56;
	st.global.f64 	[%rd58], %fd119;
$L__BB2_53:
	add.s32 	%r72, %r72, 2;
$L__BB2_54:
	and.b32  	%r66, %r43, 1;
	setp.eq.b32 	%p34, %r66, 1;
	not.pred 	%p35, %p34;
	@%p35 bra 	$L__BB2_57;
	shl.b32 	%r67, %r72, 7;
	add.s32 	%r36, %r67, %r7;
	setp.ge.s32 	%p36, %r36, %r5;
	@%p36 bra 	$L__BB2_57;
	mul.wide.s32 	%rd59, %r36, 8;
	add.s64 	%rd60, %rd6, %rd59;
	ld.global.f64 	%fd120, [%rd60];
	sub.f64 	%fd121, %fd120, %fd1;
	mul.f64 	%fd122, %fd121, %fd121;
	div.rn.f64 	%fd123, %fd122, %fd3;
	add.s64 	%rd61, %rd7, %rd59;
	st.global.f64 	[%rd61], %fd123;
$L__BB2_57:
	ret;

}
	// .globl	_ZN3cub18CUB_300001_SM_10006detail9transform16transform_kernelINS2_10policy_hubILb1EN4cuda3std3__45tupleIJN6thrust24THRUST_300001_SM_1000_NS6detail15normal_iteratorINSA_10device_ptrIdEEEEEEEE10policy1000El3varSF_JPdEEEvT0_iT1_T2_DpNS2_10kernel_argIT3_EE
.visible .entry _ZN3cub18CUB_300001_SM_10006detail9transform16transform_kernelINS2_10policy_hubILb1EN4cuda3std3__45tupleIJN6thrust24THRUST_300001_SM_1000_NS6detail15normal_iteratorINSA_10device_ptrIdEEEEEEEE10policy1000El3varSF_JPdEEEvT0_iT1_T2_DpNS2_10kernel_argIT3_EE(
	.param .u64 _ZN3cub18CUB_300001_SM_10006detail9transform16transform_kernelINS2_10policy_hubILb1EN4cuda3std3__45tupleIJN6thrust24THRUST_300001_SM_1000_NS6detail15normal_iteratorINSA_10device_ptrIdEEEEEEEE10policy1000El3varSF_JPdEEEvT0_iT1_T2_DpNS2_10kernel_argIT3_EE_param_0,
	.param .u32 _ZN3cub18CUB_300001_SM_10006detail9transform16transform_kernelINS2_10policy_hubILb1EN4cuda3std3__45tupleIJN6thrust24THRUST_300001_SM_1000_NS6detail15normal_iteratorINSA_10device_ptrIdEEEEEEEE10policy1000El3varSF_JPdEEEvT0_iT1_T2_DpNS2_10kernel_argIT3_EE_param_1,
	.param .align 8 .b8 _ZN3cub18CUB_300001_SM_10006detail9transform16transform_kernelINS2_10policy_hubILb1EN4cuda3std3__45tupleIJN6thrust24THRUST_300001_SM_1000_NS6detail15normal_iteratorINSA_10device_ptrIdEEEEEEEE10policy1000El3varSF_JPdEEEvT0_iT1_T2_DpNS2_10kernel_argIT3_EE_param_2[16],
	.param .align 8 .b8 _ZN3cub18CUB_300001_SM_10006detail9transform16transform_kernelINS2_10policy_hubILb1EN4cuda3std3__45tupleIJN6thrust24THRUST_300001_SM_1000_NS6detail15normal_iteratorINSA_10device_ptrIdEEEEEEEE10policy1000El3varSF_JPdEEEvT0_iT1_T2_DpNS2_10kernel_argIT3_EE_param_3[8],
	.param .align 8 .b8 _ZN3cub18CUB_300001_SM_10006detail9transform16transform_kernelINS2_10policy_hubILb1EN4cuda3std3__45tupleIJN6thrust24THRUST_300001_SM_1000_NS6detail15normal_iteratorINSA_10device_ptrIdEEEEEEEE10policy1000El3varSF_JPdEEEvT0_iT1_T2_DpNS2_10kernel_argIT3_EE_param_4[16]
)
.maxntid 128
{
	.reg .pred 	%p<37>;
	.reg .b32 	%r<75>;
	.reg .b64 	%rd<70>;
	.reg .b64 	%fd<124>;

	ld.param.f64 	%fd1, [_ZN3cub18CUB_300001_SM_10006detail9transform16transform_kernelINS2_10policy_hubILb1EN4cuda3std3__45tupleIJN6thrust24THRUST_300001_SM_1000_NS6detail15normal_iteratorINSA_10device_ptrIdEEEEEEEE10policy1000El3varSF_JPdEEEvT0_iT1_T2_DpNS2_10kernel_argIT3_EE_param_2];
	ld.param.u32 	%r1, [_ZN3cub18CUB_300001_SM_10006detail9transform16transform_kernelINS2_10policy_hubILb1EN4cuda3std3__45tupleIJN6thrust24THRUST_300001_SM_1000_NS6detail15normal_iteratorINSA_10device_ptrIdEEEEEEEE10policy1000El3varSF_JPdEEEvT0_iT1_T2_DpNS2_10kernel_argIT3_EE_param_2+8];
	ld.param.u64 	%rd15, [_ZN3cub18CUB_300001_SM_10006detail9transform16transform_kernelINS2_10policy_hubILb1EN4cuda3std3__45tupleIJN6thrust24THRUST_300001_SM_1000_NS6detail15normal_iteratorINSA_10device_ptrIdEEEEEEEE10policy1000El3varSF_JPdEEEvT0_iT1_T2_DpNS2_10kernel_argIT3_EE_param_0];
	ld.param.u64 	%rd16, [_ZN3cub18CUB_300001_SM_10006detail9transform16transform_kernelINS2_10policy_hubILb1EN4cuda3std3__45tupleIJN6thrust24THRUST_300001_SM_1000_NS6detail15normal_iteratorINSA_10device_ptrIdEEEEEEEE10policy1000El3varSF_JPdEEEvT0_iT1_T2_DpNS2_10kernel_argIT3_EE_param_4];
	ld.param.u64 	%rd17, [_ZN3cub18CUB_300001_SM_10006detail9transform16transform_kernelINS2_10policy_hubILb1EN4cuda3std3__45tupleIJN6thrust24THRUST_300001_SM_1000_NS6detail15normal_iteratorINSA_10device_ptrIdEEEEEEEE10policy1000El3varSF_JPdEEEvT0_iT1_T2_DpNS2_10kernel_argIT3_EE_param_3];
	ld.param.u32 	%r41, [_ZN3cub18CUB_300001_SM_10006detail9transform16transform_kernelINS2_10policy_hubILb1EN4cuda3std3__45tupleIJN6thrust24THRUST_300001_SM_1000_NS6detail15normal_iteratorINSA_10device_ptrIdEEEEEEEE10policy1000El3varSF_JPdEEEvT0_iT1_T2_DpNS2_10kernel_argIT3_EE_param_1];
	cvta.to.global.u64 	%rd1, %rd17;
	cvta.to.global.u64 	%rd2, %rd16;
	shl.b32 	%r2, %r41, 7;
	mov.u32 	%r42, %ctaid.x;
	cvt.u64.u32 	%rd18, %r42;
	cvt.s64.s32 	%rd19, %r2;
	mul.lo.s64 	%rd3, %rd19, %rd18;
	sub.s64 	%rd20, %rd15, %rd3;
	min.s64 	%rd21, %rd20, %rd19;
	cvt.u32.u64 	%r3, %rd21;
	shl.b32 	%r4, %r3, 3;
	mov.u32 	%r5, %tid.x;
	shl.b32 	%r65, %r5, 7;
	setp.ge.s32 	%p1, %r65, %r4;
	@%p1 bra 	$L__BB3_3;
	shl.b64 	%rd22, %rd3, 3;
	add.s64 	%rd23, %rd2, %rd22;
	mul.wide.u32 	%rd24, %r5, 128;
	add.s64 	%rd68, %rd23, %rd24;
$L__BB3_2:
	.pragma "nounroll";
	// begin inline asm
	prefetch.global.L2 [%rd68];
	// end inline asm
	add.s32 	%r65, %r65, 16384;
	add.s64 	%rd68, %rd68, 16384;
	setp.lt.s32 	%p2, %r65, %r4;
	@%p2 bra 	$L__BB3_2;
$L__BB3_3:
	shl.b64 	%rd26, %rd3, 3;
	add.s64 	%rd7, %rd2, %rd26;
	add.s64 	%rd8, %rd1, %rd26;
	setp.eq.s32 	%p3, %r2, %r3;
	@%p3 bra 	$L__BB3_45;
	setp.lt.s32 	%p4, %r41, 1;
	@%p4 bra 	$L__BB3_57;
	cvt.rn.f64.s32 	%fd2, %r1;
	and.b32  	%r9, %r41, 7;
	setp.lt.u32 	%p5, %r41, 8;
	mov.b32 	%r72, 0;
	@%p5 bra 	$L__BB3_24;
	and.b32  	%r72, %r41, 2147483640;
	mov.b32 	%r68, 0;
$L__BB3_7:
	.pragma "nounroll";
	shl.b32 	%r45, %r68, 7;
	add.s32 	%r20, %r45, %r5;
	setp.ge.s32 	%p6, %r20, %r3;
	@%p6 bra 	$L__BB3_9;
	mul.wide.u32 	%rd27, %r20, 8;
	add.s64 	%rd28, %rd7, %rd27;
	ld.global.f64 	%fd4, [%rd28];
	sub.f64 	%fd5, %fd4, %fd1;
	mul.f64 	%fd6, %fd5, %fd5;
	div.rn.f64 	%fd7, %fd6, %fd2;
	add.s64 	%rd29, %rd8, %rd27;
	st.global.f64 	[%rd29], %fd7;
$L__BB3_9:
	add.s32 	%r46, %r20, 128;
	setp.ge.s32 	%p7, %r46, %r3;
	mul.wide.s32 	%rd30, %r46, 8;
	add.s64 	%rd13, %rd7, %rd30;
	add.s64 	%rd14, %rd8, %rd30;
	@%p7 bra 	$L__BB3_11;
	ld.global.f64 	%fd8, [%rd13];
	sub.f64 	%fd9, %fd8, %fd1;
	mul.f64 	%fd10, %fd9, %fd9;
	div.rn.f64 	%fd11, %fd10, %fd2;
	st.global.f64 	[%rd14], %fd11;
$L__BB3_11:
	add.s32 	%r47, %r20, 256;
	setp.ge.s32 	%p8, %r47, %r3;
	@%p8 bra 	$L__BB3_13;
	ld.global.f64 	%fd12, [%rd13+1024];
	sub.f64 	%fd13, %fd12, %fd1;
	mul.f64 	%fd14, %fd13, %fd13;
	div.rn.f64 	%fd15, %fd14, %fd2;
	st.global.f64 	[%rd14+1024], %fd15;
$L__BB3_13:
	add.s32 	%r48, %r20, 384;
	setp.ge.s32 	%p9, %r48, %r3;
	@%p9 bra 	$L__BB3_15;
	ld.global.f64 	%fd16, [%rd13+2048];
	sub.f64 	%fd17, %fd16, %fd1;
	mul.f64 	%fd18, %fd17, %fd17;
	div.rn.f64 	%fd19, %fd18, %fd2;
	st.global.f64 	[%rd14+2048], %fd19;
$L__BB3_15:
	add.s32 	%r49, %r20, 512;
	setp.ge.s32 	%p10, %r49, %r3;
	@%p10 bra 	$L__BB3_17;
	ld.global.f64 	%fd20, [%rd13+3072];
	sub.f64 	%fd21, %fd20, %fd1;
	mul.f64 	%fd22, %fd21, %fd21;
	div.rn.f64 	%fd23, %fd22, %fd2;
	st.global.f64 	[%rd14+3072], %fd23;
$L__BB3_17:
	add.s32 	%r50, %r20, 640;
	setp.ge.s32 	%p11, %r50, %r3;
	@%p11 bra 	$L__BB3_19;
	ld.global.f64 	%fd24, [%rd13+4096];
	sub.f64 	%fd25, %fd24, %fd1;
	mul.f64 	%fd26, %fd25, %fd25;
	div.rn.f64 	%fd27, %fd26, %fd2;
	st.global.f64 	[%rd14+4096], %fd27;
$L__BB3_19:
	add.s32 	%r51, %r20, 768;
	setp.ge.s32 	%p12, %r51, %r3;
	@%p12 bra 	$L__BB3_21;
	ld.global.f64 	%fd28, [%rd13+5120];
	sub.f64 	%fd29, %fd28, %fd1;
	mul.f64 	%fd30, %fd29, %fd29;
	div.rn.f64 	%fd31, %fd30, %fd2;
	st.global.f64 	[%rd14+5120], %fd31;
$L__BB3_21:
	add.s32 	%r52, %r20, 896;
	setp.ge.s32 	%p13, %r52, %r3;
	@%p13 bra 	$L__BB3_23;
	ld.global.f64 	%fd32, [%rd13+6144];
	sub.f64 	%fd33, %fd32, %fd1;
	mul.f64 	%fd34, %fd33, %fd33;
	div.rn.f64 	%fd35, %fd34, %fd2;
	st.global.f64 	[%rd14+6144], %fd35;
$L__BB3_23:
	add.s32 	%r68, %r68, 8;
	setp.eq.s32 	%p14, %r68, %r72;
	@%p14 bra 	$L__BB3_24;
	bra.uni 	$L__BB3_7;
$L__BB3_24:
	setp.eq.s32 	%p15, %r9, 0;
	@%p15 bra 	$L__BB3_57;
	and.b32  	%r29, %r41, 3;
	setp.lt.u32 	%p16, %r9, 4;
	@%p16 bra 	$L__BB3_35;
	shl.b32 	%r53, %r72, 7;
	add.s32 	%r30, %r53, %r5;
	setp.ge.s32 	%p17, %r30, %r3;
	@%p17 bra 	$L__BB3_28;
	mul.wide.s32 	%rd31, %r30, 8;
	add.s64 	%rd32, %rd7, %rd31;
	ld.global.f64 	%fd36, [%rd32];
	sub.f64 	%fd37, %fd36, %fd1;
	mul.f64 	%fd38, %fd37, %fd37;
	div.rn.f64 	%fd39, %fd38, %fd2;
	add.s64 	%rd33, %rd8, %rd31;
	st.global.f64 	[%rd33], %fd39;
$L__BB3_28:
	add.s32 	%r31, %r30, 128;
	setp.ge.s32 	%p18, %r31, %r3;
	@%p18 bra 	$L__BB3_30;
	mul.wide.s32 	%rd34, %r31, 8;
	add.s64 	%rd35, %rd7, %rd34;
	ld.global.f64 	%fd40, [%rd35];
	sub.f64 	%fd41, %fd40, %fd1;
	mul.f64 	%fd42, %fd41, %fd41;
	div.rn.f64 	%fd43, %fd42, %fd2;
	add.s64 	%rd36, %rd8, %rd34;
	st.global.f64 	[%rd36], %fd43;
$L__BB3_30:
	add.s32 	%r32, %r30, 256;
	setp.ge.s32 	%p19, %r32, %r3;
	@%p19 bra 	$L__BB3_32;
	mul.wide.s32 	%rd37, %r32, 8;
	add.s64 	%rd38, %rd7, %rd37;
	ld.global.f64 	%fd44, [%rd38];
	sub.f64 	%fd45, %fd44, %fd1;
	mul.f64 	%fd46, %fd45, %fd45;
	div.rn.f64 	%fd47, %fd46, %fd2;
	add.s64 	%rd39, %rd8, %rd37;
	st.global.f64 	[%rd39], %fd47;
$L__BB3_32:
	add.s32 	%r33, %r30, 384;
	setp.ge.s32 	%p20, %r33, %r3;
	@%p20 bra 	$L__BB3_34;
	mul.wide.s32 	%rd40, %r33, 8;
	add.s64 	%rd41, %rd7, %rd40;
	ld.global.f64 	%fd48, [%rd41];
	sub.f64 	%fd49, %fd48, %fd1;
	mul.f64 	%fd50, %fd49, %fd49;
	div.rn.f64 	%fd51, %fd50, %fd2;
	add.s64 	%rd42, %rd8, %rd40;
	st.global.f64 	[%rd42], %fd51;
$L__BB3_34:
	add.s32 	%r72, %r72, 4;
$L__BB3_35:
	setp.eq.s32 	%p21, %r29, 0;
	@%p21 bra 	$L__BB3_57;
	setp.eq.s32 	%p22, %r29, 1;
	@%p22 bra 	$L__BB3_42;
	shl.b32 	%r54, %r72, 7;
	add.s32 	%r36, %r54, %r5;
	setp.ge.s32 	%p23, %r36, %r3;
	@%p23 bra 	$L__BB3_39;
	mul.wide.s32 	%rd43, %r36, 8;
	add.s64 	%rd44, %rd7, %rd43;
	ld.global.f64 	%fd52, [%rd44];
	sub.f64 	%fd53, %fd52, %fd1;
	mul.f64 	%fd54, %fd53, %fd53;
	div.rn.f64 	%fd55, %fd54, %fd2;
	add.s64 	%rd45, %rd8, %rd43;
	st.global.f64 	[%rd45], %fd55;
$L__BB3_39:
	add.s32 	%r37, %r36, 128;
	setp.ge.s32 	%p24, %r37, %r3;
	@%p24 bra 	$L__BB3_41;
	mul.wide.s32 	%rd46, %r37, 8;
	add.s64 	%rd47, %rd7, %rd46;
	ld.global.f64 	%fd56, [%rd47];
	sub.f64 	%fd57, %fd56, %fd1;
	mul.f64 	%fd58, %fd57, %fd57;
	div.rn.f64 	%fd59, %fd58, %fd2;
	add.s64 	%rd48, %rd8, %rd46;
	st.global.f64 	[%rd48], %fd59;
$L__BB3_41:
	add.s32 	%r72, %r72, 2;
$L__BB3_42:
	and.b32  	%r55, %r41, 1;
	setp.eq.b32 	%p25, %r55, 1;
	not.pred 	%p26, %p25;
	@%p26 bra 	$L__BB3_57;
	shl.b32 	%r56, %r72, 7;
	add.s32 	%r40, %r56, %r5;
	setp.ge.s32 	%p27, %r40, %r3;
	@%p27 bra 	$L__BB3_57;
	mul.wide.s32 	%rd49, %r40, 8;
	add.s64 	%rd50, %rd7, %rd49;
	ld.global.f64 	%fd60, [%rd50];
	sub.f64 	%fd61, %fd60, %fd1;
	mul.f64 	%fd62, %fd61, %fd61;
	div.rn.f64 	%fd63, %fd62, %fd2;
	add.s64 	%rd51, %rd8, %rd49;
	st.global.f64 	[%rd51], %fd63;
	bra.uni 	$L__BB3_57;
$L__BB3_45:
	setp.lt.s32 	%p28, %r41, 1;
	@%p28 bra 	$L__BB3_57;
	cvt.rn.f64.s32 	%fd3, %r1;
	and.b32  	%r11, %r41, 7;
	setp.lt.u32 	%p29, %r41, 8;
	mov.b32 	%r70, 0;
	@%p29 bra 	$L__BB3_49;
	and.b32  	%r70, %r41, 2147483640;
	neg.s32 	%r67, %r70;
	mul.wide.u32 	%rd52, %r5, 8;
	add.s64 	%rd69, %rd26, %rd52;
	add.s32 	%r66, %r5, 128;
$L__BB3_48:
	.pragma "nounroll";
	mul.wide.s32 	%rd53, %r66, 8;
	add.s64 	%rd54, %rd26, %rd53;
	add.s64 	%rd55, %rd2, %rd69;
	ld.global.f64 	%fd64, [%rd55];
	sub.f64 	%fd65, %fd64, %fd1;
	mul.f64 	%fd66, %fd65, %fd65;
	div.rn.f64 	%fd67, %fd66, %fd3;
	add.s64 	%rd56, %rd1, %rd69;
	st.global.f64 	[%rd56], %fd67;
	add.s64 	%rd57, %rd2, %rd54;
	ld.global.f64 	%fd68, [%rd57];
	sub.f64 	%fd69, %fd68, %fd1;
	mul.f64 	%fd70, %fd69, %fd69;
	div.rn.f64 	%fd71, %fd70, %fd3;
	add.s64 	%rd58, %rd1, %rd54;
	st.global.f64 	[%rd58], %fd71;
	ld.global.f64 	%fd72, [%rd57+1024];
	sub.f64 	%fd73, %fd72, %fd1;
	mul.f64 	%fd74, %fd73, %fd73;
	div.rn.f64 	%fd75, %fd74, %fd3;
	st.global.f64 	[%rd58+1024], %fd75;
	ld.global.f64 	%fd76, [%rd57+2048];
	sub.f64 	%fd77, %fd76, %fd1;
	mul.f64 	%fd78, %fd77, %fd77;
	div.rn.f64 	%fd79, %fd78, %fd3;
	st.global.f64 	[%rd58+2048], %fd79;
	ld.global.f64 	%fd80, [%rd57+3072];
	sub.f64 	%fd81, %fd80, %fd1;
	mul.f64 	%fd82, %fd81, %fd81;
	div.rn.f64 	%fd83, %fd82, %fd3;
	st.global.f64 	[%rd58+3072], %fd83;
	ld.global.f64 	%fd84, [%rd57+4096];
	sub.f64 	%fd85, %fd84, %fd1;
	mul.f64 	%fd86, %fd85, %fd85;
	div.rn.f64 	%fd87, %fd86, %fd3;
	st.global.f64 	[%rd58+4096], %fd87;
	ld.global.f64 	%fd88, [%rd57+5120];
	sub.f64 	%fd89, %fd88, %fd1;
	mul.f64 	%fd90, %fd89, %fd89;
	div.rn.f64 	%fd91, %fd90, %fd3;
	st.global.f64 	[%rd58+5120], %fd91;
	ld.global.f64 	%fd92, [%rd57+6144];
	sub.f64 	%fd93, %fd92, %fd1;
	mul.f64 	%fd94, %fd93, %fd93;
	div.rn.f64 	%fd95, %fd94, %fd3;
	st.global.f64 	[%rd58+6144], %fd95;
	add.s32 	%r67, %r67, 8;
	add.s64 	%rd69, %rd69, 8192;
	add.s32 	%r66, %r66, 1024;
	setp.eq.s32 	%p30, %r67, 0;
	@%p30 bra 	$L__BB3_49;
	bra.uni 	$L__BB3_48;
$L__BB3_49:
	setp.eq.s32 	%p31, %r11, 0;
	@%p31 bra 	$L__BB3_57;
	and.b32  	%r23, %r41, 3;
	setp.lt.u32 	%p32, %r11, 4;
	@%p32 bra 	$L__BB3_52;
	shl.b32 	%r58, %r70, 7;
	add.s32 	%r59, %r58, %r5;
	mul.wide.s32 	%rd59, %r59, 8;
	add.s64 	%rd60, %rd7, %rd59;
	ld.global.f64 	%fd96, [%rd60];
	sub.f64 	%fd97, %fd96, %fd1;
	mul.f64 	%fd98, %fd97, %fd97;
	div.rn.f64 	%fd99, %fd98, %fd3;
	add.s64 	%rd61, %rd8, %rd59;
	st.global.f64 	[%rd61], %fd99;
	ld.global.f64 	%fd100, [%rd60+1024];
	sub.f64 	%fd101, %fd100, %fd1;
	mul.f64 	%fd102, %fd101, %fd101;
	div.rn.f64 	%fd103, %fd102, %fd3;
	st.global.f64 	[%rd61+1024], %fd103;
	ld.global.f64 	%fd104, [%rd60+2048];
	sub.f64 	%fd105, %fd104, %fd1;
	mul.f64 	%fd106, %fd105, %fd105;
	div.rn.f64 	%fd107, %fd106, %fd3;
	st.global.f64 	[%rd61+2048], %fd107;
	ld.global.f64 	%fd108, [%rd60+3072];
	sub.f64 	%fd109, %fd108, %fd1;
	mul.f64 	%fd110, %fd109, %fd109;
	div.rn.f64 	%fd111, %fd110, %fd3;
	st.global.f64 	[%rd61+3072], %fd111;
	add.s32 	%r70, %r70, 4;
$L__BB3_52:
	setp.eq.s32 	%p33, %r23, 0;
	@%p33 bra 	$L__BB3_57;
	setp.eq.s32 	%p34, %r23, 1;
	@%p34 bra 	$L__BB3_55;
	shl.b32 	%r60, %r70, 7;
	add.s32 	%r61, %r60, %r5;
	mul.wide.s32 	%rd62, %r61, 8;
	add.s64 	%rd63, %rd7, %rd62;
	ld.global.f64 	%fd112, [%rd63];
	sub.f64 	%fd113, %fd112, %fd1;
	mul.f64 	%fd114, %fd113, %fd113;
	div.rn.f64 	%fd115, %fd114, %fd3;
	add.s64 	%rd64, %rd8, %rd62;
	st.global.f64 	[%rd64], %fd115;
	ld.global.f64 	%fd116, [%rd63+1024];
	sub.f64 	%fd117, %fd116, %fd1;
	mul.f64 	%fd118, %fd117, %fd117;
	div.rn.f64 	%fd119, %fd118, %fd3;
	st.global.f64 	[%rd64+1024], %fd119;
	add.s32 	%r70, %r70, 2;
$L__BB3_55:
	and.b32  	%r62, %r41, 1;
	setp.eq.b32 	%p35, %r62, 1;
	not.pred 	%p36, %p35;
	@%p36 bra 	$L__BB3_57;
	shl.b32 	%r63, %r70, 7;
	add.s32 	%r64, %r63, %r5;
	mul.wide.s32 	%rd65, %r64, 8;
	add.s64 	%rd66, %rd7, %rd65;
	ld.global.f64 	%fd120, [%rd66];
	sub.f64 	%fd121, %fd120, %fd1;
	mul.f64 	%fd122, %fd121, %fd121;
	div.rn.f64 	%fd123, %fd122, %fd3;
	add.s64 	%rd67, %rd8, %rd65;
	st.global.f64 	[%rd67], %fd123;
$L__BB3_57:
	ret;

}
	// .globl	_ZN3cub18CUB_300001_SM_10006detail6reduce28DeviceReduceSingleTileKernelINS2_10policy_hubIdjN4cuda3std3__44plusIdEEE10Policy1000EN6thrust24THRUST_300001_SM_1000_NS6detail15normal_iteratorINSD_10device_ptrIdEEEEPdjS9_ddNS7_10__identityEEEvT0_T1_T2_T3_T4_T6_
.visible .entry _ZN3cub18CUB_300001_SM_10006detail6reduce28DeviceReduceSingleTileKernelINS2_10policy_hubIdjN4cuda3std3__44plusIdEEE10Policy1000EN6thrust24THRUST_300001_SM_1000_NS6detail15normal_iteratorINSD_10device_ptrIdEEEEPdjS9_ddNS7_10__identityEEEvT0_T1_T2_T3_T4_T6_(
	.param .align 8 .b8 _ZN3cub18CUB_300001_SM_10006detail6reduce28DeviceReduceSingleTileKernelINS2_10policy_hubIdjN4cuda3std3__44plusIdEEE10Policy1000EN6thrust24THRUST_300001_SM_1000_NS6detail15normal_iteratorINSD_10device_ptrIdEEEEPdjS9_ddNS7_10__identityEEEvT0_T1_T2_T3_T4_T6__param_0[8],
	.param .u64 .ptr .align 1 _ZN3cub18CUB_300001_SM_10006detail6reduce28DeviceReduceSingleTileKernelINS2_10policy_hubIdjN4cuda3std3__44plusIdEEE10Policy1000EN6thrust24THRUST_300001_SM_1000_NS6detail15normal_iteratorINSD_10device_ptrIdEEEEPdjS9_ddNS7_10__identityEEEvT0_T1_T2_T3_T4_T6__param_1,
	.param .u32 _ZN3cub18CUB_300001_SM_10006detail6reduce28DeviceReduceSingleTileKernelINS2_10policy_hubIdjN4cuda3std3__44plusIdEEE10Policy1000EN6thrust24THRUST_300001_SM_1000_NS6detail15normal_iteratorINSD_10device_ptrIdEEEEPdjS9_ddNS7_10__identityEEEvT0_T1_T2_T3_T4_T6__param_2,
	.param .align 1 .b8 _ZN3cub18CUB_300001_SM_10006detail6reduce28DeviceReduceSingleTileKernelINS2_10policy_hubIdjN4cuda3std3__44plusIdEEE10Policy1000EN6thrust24THRUST_300001_SM_1000_NS6detail15normal_iteratorINSD_10device_ptrIdEEEEPdjS9_ddNS7_10__identityEEEvT0_T1_T2_T3_T4_T6__param_3[1],
	.param .f64 _ZN3cub18CUB_300001_SM_10006detail6reduce28DeviceReduceSingleTileKernelINS2_10policy_hubIdjN4cuda3std3__44plusIdEEE10Policy1000EN6thrust24THRUST_300001_SM_1000_NS6detail15normal_iteratorINSD_10device_ptrIdEEEEPdjS9_ddNS7_10__identityEEEvT0_T1_T2_T3_T4_T6__param_4,
	.param .align 1 .b8 _ZN3cub18CUB_300001_SM_10006detail6reduce28DeviceReduceSingleTileKernelINS2_10policy_hubIdjN4cuda3std3__44plusIdEEE10Policy1000EN6thrust24THRUST_300001_SM_1000_NS6detail15normal_iteratorINSD_10device_ptrIdEEEEPdjS9_ddNS7_10__identityEEEvT0_T1_T2_T3_T4_T6__param_5[1]
)
.maxntid 640
.minnctapersm 1
{
	.reg .pred 	%p<71>;
	.reg .b32 	%r<288>;
	.reg .b64 	%rd<114>;
	.reg .b64 	%fd<380>;
	// demoted variable
	.shared .align 8 .b8 _ZZN3cub18CUB_300001_SM_10006detail6reduce28DeviceReduceSingleTileKernelINS2_10policy_hubIdjN4cuda3std3__44plusIdEEE10Policy1000EN6thrust24THRUST_300001_SM_1000_NS6detail15normal_iteratorINSD_10device_ptrIdEEEEPdjS9_ddNS7_10__identityEEEvT0_T1_T2_T3_T4_T6_E12temp_storage[192];
	ld.param.u64 	%rd9, [_ZN3cub18CUB_300001_SM_10006detail6reduce28DeviceReduceSingleTileKernelINS2_10policy_hubIdjN4cuda3std3__44plusIdEEE10Policy1000EN6thrust24THRUST_300001_SM_1000_NS6detail15normal_iteratorINSD_10device_ptrIdEEEEPdjS9_ddNS7_10__identityEEEvT0_T1_T2_T3_T4_T6__param_0];
	ld.param.u64 	%rd10, [_ZN3cub18CUB_300001_SM_10006detail6reduce28DeviceReduceSingleTileKernelINS2_10policy_hubIdjN4cuda3std3__44plusIdEEE10Policy1000EN6thrust24THRUST_300001_SM_1000_NS6detail15normal_iteratorINSD_10device_ptrIdEEEEPdjS9_ddNS7_10__identityEEEvT0_T1_T2_T3_T4_T6__param_1];
	ld.param.u32 	%r51, [_ZN3cub18CUB_300001_SM_10006detail6reduce28DeviceReduceSingleTileKernelINS2_10policy_hubIdjN4cuda3std3__44plusIdEEE10Policy1000EN6thrust24THRUST_300001_SM_1000_NS6detail15normal_iteratorINSD_10device_ptrIdEEEEPdjS9_ddNS7_10__identityEEEvT0_T1_T2_T3_T4_T6__param_2];
	ld.param.f64 	%fd42, [_ZN3cub18CUB_300001_SM_10006detail6reduce28DeviceReduceSingleTileKernelINS2_10policy_hubIdjN4cuda3std3__44plusIdEEE10Policy1000EN6thrust24THRUST_300001_SM_1000_NS6detail15normal_iteratorINSD_10device_ptrIdEEEEPdjS9_ddNS7_10__identityEEEvT0_T1_T2_T3_T4_T6__param_4];
	cvta.to.global.u64 	%rd1, %rd10;
	setp.ne.s32 	%p1, %r51, 0;
	@%p1 bra 	$L__BB4_3;
	mov.u32 	%r270, %tid.x;
	setp.ne.s32 	%p70, %r270, 0;
	@%p70 bra 	$L__BB4_52;
	st.global.f64 	[%rd1], %fd42;
	bra.uni 	$L__BB4_52;
$L__BB4_3:
	cvta.to.global.u64 	%rd2, %rd9;
	setp.gt.u32 	%p2, %r51, 5119;
	@%p2 bra 	$L__BB4_28;
	mov.u32 	%r1, %tid.x;
	setp.ge.u32 	%p24, %r1, %r51;
	mov.f64 	%fd367, 0d0000000000000000;
	mov.u32 	%r274, %r1;
	@%p24 bra 	$L__BB4_6;
	mul.wide.u32 	%rd83, %r1, 8;
	add.s64 	%rd84, %rd2, %rd83;
	ld.global.f64 	%fd367, [%rd84];
	add.s32 	%r274, %r1, 640;
$L__BB4_6:
	setp.ge.u32 	%p25, %r274, %r51;
	@%p25 bra 	$L__BB4_19;
	not.b32 	%r146, %r274;
	add.s32 	%r147, %r51, %r146;
	mul.hi.u32 	%r148, %r147, -858993459;
	shr.u32 	%r149, %r148, 9;
	add.s32 	%r4, %r149, 1;
	and.b32  	%r5, %r4, 15;
	setp.lt.u32 	%p26, %r147, 9600;
	@%p26 bra 	$L__BB4_10;
	and.b32  	%r150, %r4, 16777200;
	neg.s32 	%r272, %r150;
	mul.wide.u32 	%rd85, %r274, 8;
	add.s64 	%rd86, %rd85, %rd2;
	add.s64 	%rd112, %rd86, 40960;
$L__BB4_9:
	.pragma "nounroll";
	ld.global.f64 	%fd181, [%rd112+-40960];
	add.f64 	%fd182, %fd367, %fd181;
	ld.global.f64 	%fd183, [%rd112+-35840];
	add.f64 	%fd184, %fd182, %fd183;
	ld.global.f64 	%fd185, [%rd112+-30720];
	add.f64 	%fd186, %fd184, %fd185;
	ld.global.f64 	%fd187, [%rd112+-25600];
	add.f64 	%fd188, %fd186, %fd187;
	ld.global.f64 	%fd189, [%rd112+-20480];
	add.f64 	%fd190, %fd188, %fd189;
	ld.global.f64 	%fd191, [%rd112+-15360];
	add.f64 	%fd192, %fd190, %fd191;
	ld.global.f64 	%fd193, [%rd112+-10240];
	add.f64 	%fd194, %fd192, %fd193;
	ld.global.f64 	%fd195, [%rd112+-5120];
	add.f64 	%fd196, %fd194, %fd195;
	ld.global.f64 	%fd197, [%rd112];
	add.f64 	%fd198, %fd196, %fd197;
	ld.global.f64 	%fd199, [%rd112+5120];
	add.f64 	%fd200, %fd198, %fd199;
	ld.global.f64 	%fd201, [%rd112+10240];
	add.f64 	%fd202, %fd200, %fd201;
	ld.global.f64 	%fd203, [%rd112+15360];
	add.f64 	%fd204, %fd202, %fd203;
	ld.global.f64 	%fd205, [%rd112+20480];
	add.f64 	%fd206, %fd204, %fd205;
	ld.global.f64 	%fd207, [%rd112+25600];
	add.f64 	%fd208, %fd206, %fd207;
	ld.global.f64 	%fd209, [%rd112+30720];
	add.f64 	%fd210, %fd208, %fd209;
	ld.global.f64 	%fd211, [%rd112+35840];
	add.f64 	%fd367, %fd210, %fd211;
	add.s32 	%r274, %r274, 10240;
	add.s32 	%r272, %r272, 16;
	add.s64 	%rd112, %rd112, 81920;
	setp.ne.s32 	%p27, %r272, 0;
	@%p27 bra 	$L__BB4_9;
$L__BB4_10:
	setp.eq.s32 	%p28, %r5, 0;
	@%p28 bra 	$L__BB4_19;
	and.b32  	%r12, %r4, 7;
	setp.lt.u32 	%p29, %r5, 8;
	@%p29 bra 	$L__BB4_13;
	mul.wide.u32 	%rd87, %r274, 8;
	add.s64 	%rd88, %rd2, %rd87;
	ld.global.f64 	%fd213, [%rd88];
	add.f64 	%fd214, %fd367, %fd213;
	ld.global.f64 	%fd215, [%rd88+5120];
	add.f64 	%fd216, %fd214, %fd215;
	ld.global.f64 	%fd217, [%rd88+10240];
	add.f64 	%fd218, %fd216, %fd217;
	ld.global.f64 	%fd219, [%rd88+15360];
	add.f64 	%fd220, %fd218, %fd219;
	ld.global.f64 	%fd221, [%rd88+20480];
	add.f64 	%fd222, %fd220, %fd221;
	ld.global.f64 	%fd223, [%rd88+25600];
	add.f64 	%fd224, %fd222, %fd223;
	ld.global.f64 	%fd225, [%rd88+30720];
	add.f64 	%fd226, %fd224, %fd225;
	ld.global.f64 	%fd227, [%rd88+35840];
	add.f64 	%fd367, %fd226, %fd227;
	add.s32 	%r274, %r274, 5120;
$L__BB4_13:
	setp.eq.s32 	%p30, %r12, 0;
	@%p30 bra 	$L__BB4_19;
	and.b32  	%r15, %r4, 3;
	setp.lt.u32 	%p31, %r12, 4;
	@%p31 bra 	$L__BB4_16;
	mul.wide.u32 	%rd89, %r274, 8;
	add.s64 	%rd90, %rd2, %rd89;
	ld.global.f64 	%fd229, [%rd90];
	add.f64 	%fd230, %fd367, %fd229;
	ld.global.f64 	%fd231, [%rd90+5120];
	add.f64 	%fd232, %fd230, %fd231;
	ld.global.f64 	%fd233, [%rd90+10240];
	add.f64 	%fd234, %fd232, %fd233;
	ld.global.f64 	%fd235, [%rd90+15360];
	add.f64 	%fd367, %fd234, %fd235;
	add.s32 	%r274, %r274, 2560;
$L__BB4_16:
	setp.eq.s32 	%p32, %r15, 0;
	@%p32 bra 	$L__BB4_19;
	mul.wide.u32 	%rd91, %r274, 8;
	add.s64 	%rd113, %rd2, %rd91;
	neg.s32 	%r277, %r15;
$L__BB4_18:
	.pragma "nounroll";
	ld.global.f64 	%fd236, [%rd113];
	add.f64 	%fd367, %fd367, %fd236;
	add.s64 	%rd113, %rd113, 5120;
	add.s32 	%r277, %r277, 1;
	setp.ne.s32 	%p33, %r277, 0;
	@%p33 bra 	$L__BB4_18;
$L__BB4_19:
	setp.lt.u32 	%p34, %r51, 640;
	@%p34 bra 	$L__BB4_24;
	// begin inline asm
	mov.u32 %r214, %laneid;
	// end inline asm
	mov.b64 	%rd102, %fd367;
	mov.b64 	{%r216, %r221}, %rd102;
	mov.b32 	%r222, 1;
	mov.b32 	%r263, 31;
	mov.b32 	%r264, -1;
	// begin inline asm
	shfl.sync.down.b32 %r215, %r216, %r222, %r263, %r264;
	// end inline asm
	// begin inline asm
	shfl.sync.down.b32 %r220, %r221, %r222, %r263, %r264;
	// end inline asm
	mov.b64 	%rd103, {%r215, %r220};
	mov.b64 	%fd307, %rd103;
	setp.gt.s32 	%p62, %r214, 30;
	add.f64 	%fd308, %fd367, %fd307;
	selp.f64 	%fd309, %fd367, %fd308, %p62;
	mov.b64 	%rd104, %fd309;
	mov.b64 	{%r226, %r231}, %rd104;
	mov.b32 	%r232, 2;
	// begin inline asm
	shfl.sync.down.b32 %r225, %r226, %r232, %r263, %r264;
	// end inline asm
	// begin inline asm
	shfl.sync.down.b32 %r230, %r231, %r232, %r263, %r264;
	// end inline asm
	mov.b64 	%rd105, {%r225, %r230};
	mov.b64 	%fd310, %rd105;
	setp.gt.s32 	%p63, %r214, 29;
	add.f64 	%fd311, %fd309, %fd310;
	selp.f64 	%fd312, %fd309, %fd311, %p63;
	mov.b64 	%rd106, %fd312;
	mov.b64 	{%r236, %r241}, %rd106;
	mov.b32 	%r242, 4;
	// begin inline asm
	shfl.sync.down.b32 %r235, %r236, %r242, %r263, %r264;
	// end inline asm
	// begin inline asm
	shfl.sync.down.b32 %r240, %r241, %r242, %r263, %r264;
	// end inline asm
	mov.b64 	%rd107, {%r235, %r240};
	mov.b64 	%fd313, %rd107;
	setp.gt.s32 	%p64, %r214, 27;
	add.f64 	%fd314, %fd312, %fd313;
	selp.f64 	%fd315, %fd312, %fd314, %p64;
	mov.b64 	%rd108, %fd315;
	mov.b64 	{%r246, %r251}, %rd108;
	mov.b32 	%r252, 8;
	// begin inline asm
	shfl.sync.down.b32 %r245, %r246, %r252, %r263, %r264;
	// end inline asm
	// begin inline asm
	shfl.sync.down.b32 %r250, %r251, %r252, %r263, %r264;
	// end inline asm
	mov.b64 	%rd109, {%r245, %r250};
	mov.b64 	%fd316, %rd109;
	setp.gt.s32 	%p65, %r214, 23;
	add.f64 	%fd317, %fd315, %fd316;
	selp.f64 	%fd318, %fd315, %fd317, %p65;
	mov.b64 	%rd110, %fd318;
	mov.b64 	{%r256, %r261}, %rd110;
	mov.b32 	%r262, 16;
	// begin inline asm
	shfl.sync.down.b32 %r255, %r256, %r262, %r263, %r264;
	// end inline asm
	// begin inline asm
	shfl.sync.down.b32 %r260, %r261, %r262, %r263, %r264;
	// end inline asm
	mov.b64 	%rd111, {%r255, %r260};
	mov.b64 	%fd319, %rd111;
	setp.gt.s32 	%p66, %r214, 15;
	add.f64 	%fd16, %fd318, %fd319;
	selp.f64 	%fd379, %fd318, %fd16, %p66;
	setp.ne.s32 	%p67, %r214, 0;
	@%p67 bra 	$L__BB4_22;
	shr.u32 	%r265, %r1, 2;
	and.b32  	%r266, %r265, 248;
	mov.u32 	%r267, _ZZN3cub18CUB_300001_SM_10006detail6reduce28DeviceReduceSingleTileKernelINS2_10policy_hubIdjN4cuda3std3__44plusIdEEE10Policy1000EN6thrust24THRUST_300001_SM_1000_NS6detail15normal_iteratorINSD_10device_ptrIdEEEEPdjS9_ddNS7_10__identityEEEvT0_T1_T2_T3_T4_T6_E12temp_storage;
	add.s32 	%r268, %r267, %r266;
	st.shared.f64 	[%r268+24], %fd16;
$L__BB4_22:
	bar.sync 	0;
	setp.ne.s32 	%p68, %r1, 0;
	@%p68 bra 	$L__BB4_50;
	ld.shared.f64 	%fd320, [_ZZN3cub18CUB_300001_SM_10006detail6reduce28DeviceReduceSingleTileKernelINS2_10policy_hubIdjN4cuda3std3__44plusIdEEE10Policy1000EN6thrust24THRUST_300001_SM_1000_NS6detail15normal_iteratorINSD_10device_ptrIdEEEEPdjS9_ddNS7_10__identityEEEvT0_T1_T2_T3_T4_T6_E12temp_storage+32];
	add.f64 	%fd321, %fd379, %fd320;
	ld.shared.f64 	%fd322, [_ZZN3cub18CUB_300001_SM_10006detail6reduce28DeviceReduceSingleTileKernelINS2_10policy_hubIdjN4cuda3std3__44plusIdEEE10Policy1000EN6thrust24THRUST_300001_SM_1000_NS6detail15normal_iteratorINSD_10device_ptrIdEEEEPdjS9_ddNS7_10__identityEEEvT0_T1_T2_T3_T4_T6_E12temp_storage+40];
	add.f64 	%fd323, %fd321, %fd322;
	ld.shared.f64 	%fd324, [_ZZN3cub18CUB_300001_SM_10006detail6reduce28DeviceReduceSingleTileKernelINS2_10policy_hubIdjN4cuda3std3__44plusIdEEE10Policy1000EN6thrust24THRUST_300001_SM_1000_NS6detail15normal_iteratorINSD_10device_ptrIdEEEEPdjS9_ddNS7_10__identityEEEvT0_T1_T2_T3_T4_T6_E12temp_storage+48];
	add.f64 	%fd325, %fd323, %fd324;
	ld.shared.f64 	%fd326, [_ZZN3cub18CUB_300001_SM_10006detail6reduce28DeviceReduceSingleTileKernelINS2_10policy_hubIdjN4cuda3std3__44plusIdEEE10Policy1000EN6thrust24THRUST_300001_SM_1000_NS6detail15normal_iteratorINSD_10device_ptrIdEEEEPdjS9_ddNS7_10__identityEEEvT0_T1_T2_T3_T4_T6_E12temp_storage+56];
	add.f64 	%fd327, %fd325, %fd326;
	ld.shared.f64 	%fd328, [_ZZN3cub18CUB_300001_SM_10006detail6reduce28DeviceReduceSingleTileKernelINS2_10policy_hubIdjN4cuda3std3__44plusIdEEE10Policy1000EN6thrust24THRUST_300001_SM_1000_NS6detail15normal_iteratorINSD_10device_ptrIdEEEEPdjS9_ddNS7_10__identityEEEvT0_T1_T2_T3_T4_T6_E12temp_storage+64];
	add.f64 	%fd329, %fd327, %fd328;
	ld.shared.f64 	%fd330, [_ZZN3cub18CUB_300001_SM_10006detail6reduce28DeviceReduceSingleTileKernelINS2_10policy_hubIdjN4cuda3std3__44plusIdEEE10Policy1000EN6thrust24THRUST_300001_SM_1000_NS6detail15normal_iteratorINSD_10device_ptrIdEEEEPdjS9_ddNS7_10__identityEEEvT0_T1_T2_T3_T4_T6_E12temp_storage+72];
	add.f64 	%fd331, %fd329, %fd330;
	ld.shared.f64 	%fd332, [_ZZN3cub18CUB_300001_SM_10006detail6reduce28DeviceReduceSingleTileKernelINS2_10policy_hubIdjN4cuda3std3__44plusIdEEE10Policy1000EN6thrust24THRUST_300001_SM_1000_NS6detail15normal_iteratorINSD_10device_ptrIdEEEEPdjS9_ddNS7_10__identityEEEvT0_T1_T2_T3_T4_T6_E12temp_storage+80];
	add.f64 	%fd333, %fd331, %fd332;
	ld.shared.f64 	%fd334, [_ZZN3cub18CUB_300001_SM_10006detail6reduce28DeviceReduceSingleTileKernelINS2_10policy_hubIdjN4cuda3std3__44plusIdEEE10Policy1000EN6thrust24THRUST_300001_SM_1000_NS6detail15normal_iteratorINSD_10device_ptrIdEEEEPdjS9_ddNS7_10__identityEEEvT0_T1_T2_T3_T4_T6_E12temp_storage+88];
	add.f64 	%fd335, %fd333, %fd334;
	ld.shared.f64 	%fd336, [_ZZN3cub18CUB_300001_SM_10006detail6reduce28DeviceReduceSingleTileKernelINS2_10policy_hubIdjN4cuda3std3__44plusIdEEE10Policy1000EN6thrust24THRUST_300001_SM_1000_NS6detail15normal_iteratorINSD_10device_ptrIdEEEEPdjS9_ddNS7_10__identityEEEvT0_T1_T2_T3_T4_T6_E12temp_storage+96];
	add.f64 	%fd337, %fd335, %fd336;
	ld.shared.f64 	%fd338, [_ZZN3cub18CUB_300001_SM_10006detail6reduce28DeviceReduceSingleTileKernelINS2_10policy_hubIdjN4cuda3std3__44plusIdEEE10Policy1000EN6thrust24THRUST_300001_SM_1000_NS6detail15normal_iteratorINSD_10device_ptrIdEEEEPdjS9_ddNS7_10__identityEEEvT0_T1_T2_T3_T4_T6_E12temp_storage+104];
	add.f64 	%fd339, %fd337, %fd338;
	ld.shared.f64 	%fd340, [_ZZN3cub18CUB_300001_SM_10006detail6reduce28DeviceReduceSingleTileKernelINS2_10policy_hubIdjN4cuda3std3__44plusIdEEE10Policy1000EN6thrust24THRUST_300001_SM_1000_NS6detail15normal_iteratorINSD_10device_ptrIdEEEEPdjS9_ddNS7_10__identityEEEvT0_T1_T2_T3_T4_T6_E12temp_storage+112];
	add.f64 	%fd341, %fd339, %fd340;
	ld.shared.f64 	%fd342, [_ZZN3cub18CUB_300001_SM_10006detail6reduce28DeviceReduceSingleTileKernelINS2_10policy_hubIdjN4cuda3std3__44plusIdEEE10Policy1000EN6thrust24THRUST_300001_SM_1000_NS6detail15normal_iteratorINSD_10device_ptrIdEEEEPdjS9_ddNS7_10__identityEEEvT0_T1_T2_T3_T4_T6_E12temp_storage+120];
	add.f64 	%fd343, %fd341, %fd342;
	ld.shared.f64 	%fd344, [_ZZN3cub18CUB_300001_SM_10006detail6reduce28DeviceReduceSingleTileKernelINS2_10policy_hubIdjN4cuda3std3__44plusIdEEE10Policy1000EN6thrust24THRUST_300001_SM_1000_NS6detail15normal_iteratorINSD_10device_ptrIdEEEEPdjS9_ddNS7_10__identityEEEvT0_T1_T2_T3_T4_T6_E12temp_storage+128];
	add.f64 	%fd345, %fd343, %fd344;
	ld.shared.f64 	%fd346, [_ZZN3cub18CUB_300001_SM_10006detail6reduce28DeviceReduceSingleTileKernelINS2_10policy_hubIdjN4cuda3std3__44plusIdEEE10Policy1000EN6thrust24THRUST_300001_SM_1000_NS6detail15normal_iteratorINSD_10device_ptrIdEEEEPdjS9_ddNS7_10__identityEEEvT0_T1_T2_T3_T4_T6_E12temp_storage+136];
	add.f64 	%fd347, %fd345, %fd346;
	ld.shared.f64 	%fd348, [_ZZN3cub18CUB_300001_SM_10006detail6reduce28DeviceReduceSingleTileKernelINS2_10policy_hubIdjN4cuda3std3__44plusIdEEE10Policy1000EN6thrust24THRUST_300001_SM_1000_NS6detail15normal_iteratorINSD_10device_ptrIdEEEEPdjS9_ddNS7_10__identityEEEvT0_T1_T2_T3_T4_T6_E12temp_storage+144];
	add.f64 	%fd349, %fd347, %fd348;
	ld.shared.f64 	%fd350, [_ZZN3cub18CUB_300001_SM_10006detail6reduce28DeviceReduceSingleTileKernelINS2_10policy_hubIdjN4cuda3std3__44plusIdEEE10Policy1000EN6thrust24THRUST_300001_SM_1000_NS6detail15normal_iteratorINSD_10device_ptrIdEEEEPdjS9_ddNS7_10__identityEEEvT0_T1_T2_T3_T4_T6_E12temp_storage+152];
	add.f64 	%fd351, %fd349, %fd350;
	ld.shared.f64 	%fd352, [_ZZN3cub18CUB_300001_SM_10006detail6reduce28DeviceReduceSingleTileKernelINS2_10policy_hubIdjN4cuda3std3__44plusIdEEE10Policy1000EN6thrust24THRUST_300001_SM_1000_NS6detail15normal_iteratorINSD_10device_ptrIdEEEEPdjS9_ddNS7_10__identityEEEvT0_T1_T2_T3_T4_T6_E12temp_storage+160];
	add.f64 	%fd353, %fd351, %fd352;
	ld.shared.f64 	%fd354, [_ZZN3cub18CUB_300001_SM_10006detail6reduce28DeviceReduceSingleTileKernelINS2_10policy_hubIdjN4cuda3std3__44plusIdEEE10Policy1000EN6thrust24THRUST_300001_SM_1000_NS6detail15normal_iteratorINSD_10device_ptrIdEEEEPdjS9_ddNS7_10__identityEEEvT0_T1_T2_T3_T4_T6_E12temp_storage+168];
	add.f64 	%fd355, %fd353, %fd354;
	ld.shared.f64 	%fd356, [_ZZN3cub18CUB_300001_SM_10006detail6reduce28DeviceReduceSingleTileKernelINS2_10policy_hubIdjN4cuda3std3__44plusIdEEE10Policy1000EN6thrust24THRUST_300001_SM_1000_NS6detail15normal_iteratorINSD_10device_ptrIdEEEEPdjS9_ddNS7_10__identityEEEvT0_T1_T2_T3_T4_T6_E12temp_storage+176];
	add.f64 	%fd379, %fd355, %fd356;
	bra.uni 	$L__BB4_50;
$L__BB4_24:
	// begin inline asm
	mov.u32 %r151, %laneid;
	// end inline asm
	and.b32  	%r202, %r1, 992;
	add.s32 	%r203, %r202, 32;
	setp.gt.u32 	%p35, %r203, %r51;
	not.b32 	%r204, %r202;
	add.s32 	%r205, %r51, %r204;
	selp.b32 	%r200, %r205, 31, %p35;
	mov.b64 	%rd92, %fd367;
	mov.b64 	{%r153, %r158}, %rd92;
	mov.b32 	%r159, 1;
	mov.b32 	%r201, -1;
	// begin inline asm
	shfl.sync.down.b32 %r152, %r153, %r159, %r200, %r201;
	// end inline asm
	// begin inline asm
	shfl.sync.down.b32 %r157, %r158, %r159, %r200, %r201;
	// end inline asm
	mov.b64 	%rd93, {%r152, %r157};
	mov.b64 	%fd237, %rd93;
	setp.lt.s32 	%p36, %r151, %r200;
	add.f64 	%fd238, %fd367, %fd237;
	selp.f64 	%fd239, %fd238, %fd367, %p36;
	mov.b64 	%rd94, %fd239;
	mov.b64 	{%r163, %r168}, %rd94;
	mov.b32 	%r169, 2;
	// begin inline asm
	shfl.sync.down.b32 %r162, %r163, %r169, %r200, %r201;
	// end inline asm
	// begin inline asm
	shfl.sync.down.b32 %r167, %r168, %r169, %r200, %r201;
	// end inline asm
	mov.b64 	%rd95, {%r162, %r167};
	mov.b64 	%fd240, %rd95;
	add.s32 	%r206, %r151, 2;
	setp.gt.s32 	%p37, %r206, %r200;
	add.f64 	%fd241, %fd239, %fd240;
	selp.f64 	%fd242, %fd239, %fd241, %p37;
	mov.b64 	%rd96, %fd242;
	mov.b64 	{%r173, %r178}, %rd96;
	mov.b32 	%r179, 4;
	// begin inline asm
	shfl.sync.down.b32 %r172, %r173, %r179, %r200, %r201;
	// end inline asm
	// begin inline asm
	shfl.sync.down.b32 %r177, %r178, %r179, %r200, %r201;
	// end inline asm
	mov.b64 	%rd97, {%r172, %r177};
	mov.b64 	%fd243, %rd97;
	add.s32 	%r207, %r151, 4;
	setp.gt.s32 	%p38, %r207, %r200;
	add.f64 	%fd244, %fd242, %fd243;
	selp.f64 	%fd245, %fd242, %fd244, %p38;
	mov.b64 	%rd98, %fd245;
	mov.b64 	{%r183, %r188}, %rd98;
	mov.b32 	%r189, 8;
	// begin inline asm
	shfl.sync.down.b32 %r182, %r183, %r189, %r200, %r201;
	// end inline asm
	// begin inline asm
	shfl.sync.down.b32 %r187, %r188, %r189, %r200, %r201;
	// end inline asm
	mov.b64 	%rd99, {%r182, %r187};
	mov.b64 	%fd246, %rd99;
	add.s32 	%r208, %r151, 8;
	setp.gt.s32 	%p39, %r208, %r200;
	add.f64 	%fd247, %fd245, %fd246;
	selp.f64 	%fd248, %fd245, %fd247, %p39;
	mov.b64 	%rd100, %fd248;
	mov.b64 	{%r193, %r198}, %rd100;
	mov.b32 	%r199, 16;
	// begin inline asm
	shfl.sync.down.b32 %r192, %r193, %r199, %r200, %r201;
	// end inline asm
	// begin inline asm
	shfl.sync.down.b32 %r197, %r198, %r199, %r200, %r201;
	// end inline asm
	mov.b64 	%rd101, {%r192, %r197};
	mov.b64 	%fd249, %rd101;
	add.s32 	%r209, %r151, 16;
	setp.gt.s32 	%p40, %r209, %r200;
	add.f64 	%fd250, %fd248, %fd249;
	selp.f64 	%fd379, %fd248, %fd250, %p40;
	setp.ne.s32 	%p41, %r151, 0;
	@%p41 bra 	$L__BB4_26;
	shr.u32 	%r210, %r1, 2;
	and.b32  	%r211, %r210, 248;
	mov.u32 	%r212, _ZZN3cub18CUB_300001_SM_10006detail6reduce28DeviceReduceSingleTileKernelINS2_10policy_hubIdjN4cuda3std3__44plusIdEEE10Policy1000EN6thrust24THRUST_300001_SM_1000_NS6detail15normal_iteratorINSD_10device_ptrIdEEEEPdjS9_ddNS7_10__identityEEEvT0_T1_T2_T3_T4_T6_E12temp_storage;
	add.s32 	%r213, %r212, %r211;
	st.shared.f64 	[%r213+24], %fd379;
$L__BB4_26:
	bar.sync 	0;
	setp.ne.s32 	%p42, %r1, 0;
	@%p42 bra 	$L__BB4_50;
	setp.gt.u32 	%p43, %r51, 32;
	ld.shared.f64 	%fd251, [_ZZN3cub18CUB_300001_SM_10006detail6reduce28DeviceReduceSingleTileKernelINS2_10policy_hubIdjN4cuda3std3__44plusIdEEE10Policy1000EN6thrust24THRUST_300001_SM_1000_NS6detail15normal_iteratorINSD_10device_ptrIdEEEEPdjS9_ddNS7_10__identityEEEvT0_T1_T2_T3_T4_T6_E12temp_storage+32];
	add.f64 	%fd252, %fd379, %fd251;
	selp.f64 	%fd253, %fd252, %fd379, %p43;
	setp.gt.u32 	%p44, %r51, 64;
	ld.shared.f64 	%fd254, [_ZZN3cub18CUB_300001_SM_10006detail6reduce28DeviceReduceSingleTileKernelINS2_10policy_hubIdjN4cuda3std3__44plusIdEEE10Policy1000EN6thrust24THRUST_300001_SM_1000_NS6detail15normal_iteratorINSD_10device_ptrIdEEEEPdjS9_ddNS7_10__identityEEEvT0_T1_T2_T3_T4_T6_E12temp_storage+40];
	add.f64 	%fd255, %fd254, %fd253;
	selp.f64 	%fd256, %fd255, %fd253, %p44;
	setp.gt.u32 	%p45, %r51, 96;
	ld.shared.f64 	%fd257, [_ZZN3cub18CUB_300001_SM_10006detail6reduce28DeviceReduceSingleTileKernelINS2_10policy_hubIdjN4cuda3std3__44plusIdEEE10Policy1000EN6thrust24THRUST_300001_SM_1000_NS6detail15normal_iteratorINSD_10device_ptrIdEEEEPdjS9_ddNS7_10__identityEEEvT0_T1_T2_T3_T4_T6_E12temp_storage+48];
	add.f64 	%fd258, %fd257, %fd256;
	selp.f64 	%fd259, %fd258, %fd256, %p45;
	setp.gt.u32 	%p46, %r51, 128;
	ld.shared.f64 	%fd260, [_ZZN3cub18CUB_300001_SM_10006detail6reduce28DeviceReduceSingleTileKernelINS2_10policy_hubIdjN4cuda3std3__44plusIdEEE10Policy1000EN6thrust24THRUST_300001_SM_1000_NS6detail15normal_iteratorINSD_10device_ptrIdEEEEPdjS9_ddNS7_10__identityEEEvT0_T1_T2_T3_T4_T6_E12temp_storage+56];
	add.f64 	%fd261, %fd260, %fd259;
	selp.f64 	%fd262, %fd261, %fd259, %p46;
	setp.gt.u32 	%p47, %r51, 160;
	ld.shared.f64 	%fd263, [_ZZN3cub18CUB_300001_SM_10006detail6reduce28DeviceReduceSingleTileKernelINS2_10policy_hubIdjN4cuda3std3__44plusIdEEE10Policy1000EN6thrust24THRUST_300001_SM_1000_NS6detail15normal_iteratorINSD_10device_ptrIdEEEEPdjS9_ddNS7_10__identityEEEvT0_T1_T2_T3_T4_T6_E12temp_storage+64];
	add.f64 	%fd264, %fd263, %fd262;
	selp.f64 	%fd265, %fd264, %fd262, %p47;
	setp.gt.u32 	%p48, %r51, 192;
	ld.shared.f64 	%fd266, [_ZZN3cub18CUB_300001_SM_10006detail6reduce28DeviceReduceSingleTileKernelINS2_10policy_hubIdjN4cuda3std3__44plusIdEEE10Policy1000EN6thrust24THRUST_300001_SM_1000_NS6detail15normal_iteratorINSD_10device_ptrIdEEEEPdjS9_ddNS7_10__identityEEEvT0_T1_T2_T3_T4_T6_E12temp_storage+72];
	add.f64 	%fd267, %fd266, %fd265;
	selp.f64 	%fd268, %fd267, %fd265, %p48;
	setp.gt.u32 	%p49, %r51, 224;
	ld.shared.f64 	%fd269, [_ZZN3cub18CUB_300001_SM_10006detail6reduce28DeviceReduceSingleTileKernelINS2_10policy_hubIdjN4cuda3std3__44plusIdEEE10Policy1000EN6thrust24THRUST_300001_SM_1000_NS6detail15normal_iteratorINSD_10device_ptrIdEEEEPdjS9_ddNS7_10__identityEEEvT0_T1_T2_T3_T4_T6_E12temp_storage+80];
	add.f64 	%fd270, %fd269, %fd268;
	selp.f64 	%fd271, %fd270, %fd268, %p49;
	setp.gt.u32 	%p50, %r51, 256;
	ld.shared.f64 	%fd272, [_ZZN3cub18CUB_300001_SM_10006detail6reduce28DeviceReduceSingleTileKernelINS2_10policy_hubIdjN4cuda3std3__44plusIdEEE10Policy1000EN6thrust24THRUST_300001_SM_1000_NS6detail15normal_iteratorINSD_10device_ptrIdEEEEPdjS9_ddNS7_10__identityEEEvT0_T1_T2_T3_T4_T6_E12temp_storage+88];
	add.f64 	%fd273, %fd272, %fd271;
	selp.f64 	%fd274, %fd273, %fd271, %p50;
	setp.gt.u32 	%p51, %r51, 288;
	ld.shared.f64 	%fd275, [_ZZN3cub18CUB_300001_SM_10006detail6reduce28DeviceReduceSingleTileKernelINS2_10policy_hubIdjN4cuda3std3__44plusIdEEE10Policy1000EN6thrust24THRUST_300001_SM_1000_NS6detail15normal_iteratorINSD_10device_ptrIdEEEEPdjS9_ddNS7_10__identityEEEvT0_T1_T2_T3_T4_T6_E12temp_storage+96];
	add.f64 	%fd276, %fd275, %fd274;
	selp.f64 	%fd277, %fd276, %fd274, %p51;
	setp.gt.u32 	%p52, %r51, 320;
	ld.shared.f64 	%fd278, [_ZZN3cub18CUB_300001_SM_10006detail6reduce28DeviceReduceSingleTileKernelINS2_10policy_hubIdjN4cuda3std3__44plusIdEEE10Policy1000EN6thrust24THRUST_300001_SM_1000_NS6detail15normal_iteratorINSD_10device_ptrIdEEEEPdjS9_ddNS7_10__identityEEEvT0_T1_T2_T3_T4_T6_E12temp_storage+104];
	add.f64 	%fd279, %fd278, %fd277;
	selp.f64 	%fd280, %fd279, %fd277, %p52;
	setp.gt.u32 	%p53, %r51, 352;
	ld.shared.f64 	%fd281, [_ZZN3cub18CUB_300001_SM_10006detail6reduce28DeviceReduceSingleTileKernelINS2_10policy_hubIdjN4cuda3std3__44plusIdEEE10Policy1000EN6thrust24THRUST_300001_SM_1000_NS6detail15normal_iteratorINSD_10device_ptrIdEEEEPdjS9_ddNS7_10__identityEEEvT0_T1_T2_T3_T4_T6_E12temp_storage+112];
	add.f64 	%fd282, %fd281, %fd280;
	selp.f64 	%fd283, %fd282, %fd280, %p53;
	setp.gt.u32 	%p54, %r51, 384;
	ld.shared.f64 	%fd284, [_ZZN3cub18CUB_300001_SM_10006detail6reduce28DeviceReduceSingleTileKernelINS2_10policy_hubIdjN4cuda3std3__44plusIdEEE10Policy1000EN6thrust24THRUST_300001_SM_1000_NS6detail15normal_iteratorINSD_10device_ptrIdEEEEPdjS9_ddNS7_10__identityEEEvT0_T1_T2_T3_T4_T6_E12temp_storage+120];
	add.f64 	%fd285, %fd284, %fd283;
	selp.f64 	%fd286, %fd285, %fd283, %p54;
	setp.gt.u32 	%p55, %r51, 416;
	ld.shared.f64 	%fd287, [_ZZN3cub18CUB_300001_SM_10006detail6reduce28DeviceReduceSingleTileKernelINS2_10policy_hubIdjN4cuda3std3__44plusIdEEE10Policy1000EN6thrust24THRUST_300001_SM_1000_NS6detail15normal_iteratorINSD_10device_ptrIdEEEEPdjS9_ddNS7_10__identityEEEvT0_T1_T2_T3_T4_T6_E12temp_storage+128];
	add.f64 	%fd288, %fd287, %fd286;
	selp.f64 	%fd289, %fd288, %fd286, %p55;
	setp.gt.u32 	%p56, %r51, 448;
	ld.shared.f64 	%fd290, [_ZZN3cub18CUB_300001_SM_10006detail6reduce28DeviceReduceSingleTileKernelINS2_10policy_hubIdjN4cuda3std3__44plusIdEEE10Policy1000EN6thrust24THRUST_300001_SM_1000_NS6detail15normal_iteratorINSD_10device_ptrIdEEEEPdjS9_ddNS7_10__identityEEEvT0_T1_T2_T3_T4_T6_E12temp_storage+136];
	add.f64 	%fd291, %fd290, %fd289;
	selp.f64 	%fd292, %fd291, %fd289, %p56;
	setp.gt.u32 	%p57, %r51, 480;
	ld.shared.f64 	%fd293, [_ZZN3cub18CUB_300001_SM_10006detail6reduce28DeviceReduceSingleTileKernelINS2_10policy_hubIdjN4cuda3std3__44plusIdEEE10Policy1000EN6thrust24THRUST_300001_SM_1000_NS6detail15normal_iteratorINSD_10device_ptrIdEEEEPdjS9_ddNS7_10__identityEEEvT0_T1_T2_T3_T4_T6_E12temp_storage+144];
	add.f64 	%fd294, %fd293, %fd292;
	selp.f64 	%fd295, %fd294, %fd292, %p57;
	setp.gt.u32 	%p58, %r51, 512;
	ld.shared.f64 	%fd296, [_ZZN3cub18CUB_300001_SM_10006detail6reduce28DeviceReduceSingleTileKernelINS2_10policy_hubIdjN4cuda3std3__44plusIdEEE10Policy1000EN6thrust24THRUST_300001_SM_1000_NS6detail15normal_iteratorINSD_10device_ptrIdEEEEPdjS9_ddNS7_10__identityEEEvT0_T1_T2_T3_T4_T6_E12temp_storage+152];
	add.f64 	%fd297, %fd296, %fd295;
	selp.f64 	%fd298, %fd297, %fd295, %p58;
	setp.gt.u32 	%p59, %r51, 544;
	ld.shared.f64 	%fd299, [_ZZN3cub18CUB_300001_SM_10006detail6reduce28DeviceReduceSingleTileKernelINS2_10policy_hubIdjN4cuda3std3__44plusIdEEE10Policy1000EN6thrust24THRUST_300001_SM_1000_NS6detail15normal_iteratorINSD_10device_ptrIdEEEEPdjS9_ddNS7_10__identityEEEvT0_T1_T2_T3_T4_T6_E12temp_storage+160];
	add.f64 	%fd300, %fd299, %fd298;
	selp.f64 	%fd301, %fd300, %fd298, %p59;
	setp.gt.u32 	%p60, %r51, 576;
	ld.shared.f64 	%fd302, [_ZZN3cub18CUB_300001_SM_10006detail6reduce28DeviceReduceSingleTileKernelINS2_10policy_hubIdjN4cuda3std3__44plusIdEEE10Policy1000EN6thrust24THRUST_300001_SM_1000_NS6detail15normal_iteratorINSD_10device_ptrIdEEEEPdjS9_ddNS7_10__identityEEEvT0_T1_T2_T3_T4_T6_E12temp_storage+168];
	add.f64 	%fd303, %fd302, %fd301;
	selp.f64 	%fd304, %fd303, %fd301, %p60;
	setp.gt.u32 	%p61, %r51, 608;
	ld.shared.f64 	%fd305, [_ZZN3cub18CUB_300001_SM_10006detail6reduce28DeviceReduceSingleTileKernelINS2_10policy_hubIdjN4cuda3std3__44plusIdEEE10Policy1000EN6thrust24THRUST_300001_SM_1000_NS6detail15normal_iteratorINSD_10device_ptrIdEEEEPdjS9_ddNS7_10__identityEEEvT0_T1_T2_T3_T4_T6_E12temp_storage+176];
	add.f64 	%fd306, %fd305, %fd304;
	selp.f64 	%fd379, %fd306, %fd304, %p61;
	bra.uni 	$L__BB4_50;
$L__BB4_28:
	mov.u32 	%r21, %tid.x;
	mul.wide.u32 	%rd11, %r21, 8;
	add.s64 	%rd12, %rd2, %rd11;
	ld.global.f64 	%fd43, [%rd12];
	ld.global.f64 	%fd44, [%rd12+5120];
	ld.global.f64 	%fd45, [%rd12+10240];
	ld.global.f64 	%fd46, [%rd12+15360];
	ld.global.f64 	%fd47, [%rd12+20480];
	ld.global.f64 	%fd48, [%rd12+25600];
	ld.global.f64 	%fd49, [%rd12+30720];
	ld.global.f64 	%fd50, [%rd12+35840];
	add.f64 	%fd51, %fd43, %fd44;
	add.f64 	%fd52, %fd51, %fd45;
	add.f64 	%fd53, %fd52, %fd46;
	add.f64 	%fd54, %fd53, %fd47;
	add.f64 	%fd55, %fd54, %fd48;
	add.f64 	%fd56, %fd55, %fd49;
	add.f64 	%fd378, %fd56, %fd50;
	add.s32 	%r22, %r51, -5120;
	setp.lt.u32 	%p3, %r22, 5120;
	mov.b32 	%r279, 5120;
	@%p3 bra 	$L__BB4_32;
	mov.b32 	%r279, 5120;
$L__BB4_30:
	add.s32 	%r54, %r21, %r279;
	mul.wide.u32 	%rd13, %r54, 8;
	add.s64 	%rd14, %rd2, %rd13;
	ld.global.f64 	%fd57, [%rd14];
	ld.global.f64 	%fd58, [%rd14+5120];
	ld.global.f64 	%fd59, [%rd14+10240];
	ld.global.f64 	%fd60, [%rd14+15360];
	ld.global.f64 	%fd61, [%rd14+20480];
	ld.global.f64 	%fd62, [%rd14+25600];
	ld.global.f64 	%fd63, [%rd14+30720];
	ld.global.f64 	%fd64, [%rd14+35840];
	add.f64 	%fd65, %fd378, %fd57;
	add.f64 	%fd66, %fd65, %fd58;
	add.f64 	%fd67, %fd66, %fd59;
	add.f64 	%fd68, %fd67, %fd60;
	add.f64 	%fd69, %fd68, %fd61;
	add.f64 	%fd70, %fd69, %fd62;
	add.f64 	%fd71, %fd70, %fd63;
	add.f64 	%fd378, %fd71, %fd64;
	sub.s32 	%r55, %r51, %r279;
	setp.lt.u32 	%p4, %r55, 5120;
	@%p4 bra 	$L__BB4_46;
	add.s32 	%r279, %r279, 5120;
	setp.le.u32 	%p5, %r279, %r22;
	@%p5 bra 	$L__BB4_30;
$L__BB4_32:
	setp.le.u32 	%p6, %r51, %r279;
	sub.s32 	%r56, %r51, %r279;
	setp.ge.s32 	%p7, %r21, %r56;
	or.pred  	%p8, %p6, %p7;
	@%p8 bra 	$L__BB4_46;
	not.b32 	%r58, %r21;
	add.s32 	%r59, %r51, %r58;
	sub.s32 	%r60, %r59, %r279;
	mul.hi.u32 	%r61, %r60, -858993459;
	shr.u32 	%r62, %r61, 9;
	add.s32 	%r26, %r62, 1;
	and.b32  	%r27, %r26, 15;
	setp.lt.u32 	%p9, %r60, 9600;
	mov.u32 	%r284, %r21;
	@%p9 bra 	$L__BB4_37;
	or.b32  	%r282, %r21, 5120;
	add.s32 	%r281, %r21, %r279;
	and.b32  	%r63, %r26, 16777200;
	neg.s32 	%r280, %r63;
$L__BB4_35:
	.pragma "nounroll";
	mul.wide.u32 	%rd15, %r281, 8;
	add.s64 	%rd16, %rd2, %rd15;
	ld.global.f64 	%fd73, [%rd16];
	add.f64 	%fd74, %fd378, %fd73;
	add.s32 	%r64, %r281, 640;
	mul.wide.u32 	%rd17, %r64, 8;
	add.s64 	%rd18, %rd2, %rd17;
	ld.global.f64 	%fd75, [%rd18];
	add.f64 	%fd76, %fd74, %fd75;
	add.s32 	%r65, %r281, 1280;
	mul.wide.u32 	%rd19, %r65, 8;
	add.s64 	%rd20, %rd2, %rd19;
	ld.global.f64 	%fd77, [%rd20];
	add.f64 	%fd78, %fd76, %fd77;
	add.s32 	%r66, %r281, 1920;
	mul.wide.u32 	%rd21, %r66, 8;
	add.s64 	%rd22, %rd2, %rd21;
	ld.global.f64 	%fd79, [%rd22];
	add.f64 	%fd80, %fd78, %fd79;
	add.s32 	%r67, %r281, 2560;
	mul.wide.u32 	%rd23, %r67, 8;
	add.s64 	%rd24, %rd2, %rd23;
	ld.global.f64 	%fd81, [%rd24];
	add.f64 	%fd82, %fd80, %fd81;
	add.s32 	%r68, %r281, 3200;
	mul.wide.u32 	%rd25, %r68, 8;
	add.s64 	%rd26, %rd2, %rd25;
	ld.global.f64 	%fd83, [%rd26];
	add.f64 	%fd84, %fd82, %fd83;
	add.s32 	%r69, %r281, 3840;
	mul.wide.u32 	%rd27, %r69, 8;
	add.s64 	%rd28, %rd2, %rd27;
	ld.global.f64 	%fd85, [%rd28];
	add.f64 	%fd86, %fd84, %fd85;
	add.s32 	%r70, %r281, 4480;
	mul.wide.u32 	%rd29, %r70, 8;
	add.s64 	%rd30, %rd2, %rd29;
	ld.global.f64 	%fd87, [%rd30];
	add.f64 	%fd88, %fd86, %fd87;
	add.s32 	%r71, %r281, 5120;
	mul.wide.u32 	%rd31, %r71, 8;
	add.s64 	%rd32, %rd2, %rd31;
	ld.global.f64 	%fd89, [%rd32];
	add.f64 	%fd90, %fd88, %fd89;
	add.s32 	%r72, %r281, 5760;
	mul.wide.u32 	%rd33, %r72, 8;
	add.s64 	%rd34, %rd2, %rd33;
	ld.global.f64 	%fd91, [%rd34];
	add.f64 	%fd92, %fd90, %fd91;
	add.s32 	%r73, %r281, 6400;
	mul.wide.u32 	%rd35, %r73, 8;
	add.s64 	%rd36, %rd2, %rd35;
	ld.global.f64 	%fd93, [%rd36];
	add.f64 	%fd94, %fd92, %fd93;
	add.s32 	%r74, %r281, 7040;
	mul.wide.u32 	%rd37, %r74, 8;
	add.s64 	%rd38, %rd2, %rd37;
	ld.global.f64 	%fd95, [%rd38];
	add.f64 	%fd96, %fd94, %fd95;
	add.s32 	%r75, %r281, 7680;
	mul.wide.u32 	%rd39, %r75, 8;
	add.s64 	%rd40, %rd2, %rd39;
	ld.global.f64 	%fd97, [%rd40];
	add.f64 	%fd98, %fd96, %fd97;
	add.s32 	%r76, %r281, 8320;
	mul.wide.u32 	%rd41, %r76, 8;
	add.s64 	%rd42, %rd2, %rd41;
	ld.global.f64 	%fd99, [%rd42];
	add.f64 	%fd100, %fd98, %fd99;
	add.s32 	%r77, %r281, 8960;
	mul.wide.u32 	%rd43, %r77, 8;
	add.s64 	%rd44, %rd2, %rd43;
	ld.global.f64 	%fd101, [%rd44];
	add.f64 	%fd102, %fd100, %fd101;
	add.s32 	%r78, %r281, 9600;
	mul.wide.u32 	%rd45, %r78, 8;
	add.s64 	%rd46, %rd2, %rd45;
	ld.global.f64 	%fd103, [%rd46];
	add.f64 	%fd378, %fd102, %fd103;
	add.s32 	%r282, %r282, 10240;
	add.s32 	%r281, %r281, 10240;
	add.s32 	%r280, %r280, 16;
	setp.ne.s32 	%p10, %r280, 0;
	@%p10 bra 	$L__BB4_35;
	add.s32 	%r284, %r282, -5120;
$L__BB4_37:
	setp.eq.s32 	%p11, %r27, 0;
	@%p11 bra 	$L__BB4_46;
	and.b32  	%r39, %r26, 7;
	setp.lt.u32 	%p12, %r27, 8;
	@%p12 bra 	$L__BB4_40;
	add.s32 	%r79, %r284, %r279;
	mul.wide.u32 	%rd47, %r79, 8;
	add.s64 	%rd48, %rd2, %rd47;
	ld.global.f64 	%fd105, [%rd48];
	add.f64 	%fd106, %fd378, %fd105;
	add.s32 	%r80, %r79, 640;
	mul.wide.u32 	%rd49, %r80, 8;
	add.s64 	%rd50, %rd2, %rd49;
	ld.global.f64 	%fd107, [%rd50];
	add.f64 	%fd108, %fd106, %fd107;
	add.s32 	%r81, %r79, 1280;
	mul.wide.u32 	%rd51, %r81, 8;
	add.s64 	%rd52, %rd2, %rd51;
	ld.global.f64 	%fd109, [%rd52];
	add.f64 	%fd110, %fd108, %fd109;
	add.s32 	%r82, %r79, 1920;
	mul.wide.u32 	%rd53, %r82, 8;
	add.s64 	%rd54, %rd2, %rd53;
	ld.global.f64 	%fd111, [%rd54];
	add.f64 	%fd112, %fd110, %fd111;
	add.s32 	%r83, %r79, 2560;
	mul.wide.u32 	%rd55, %r83, 8;
	add.s64 	%rd56, %rd2, %rd55;
	ld.global.f64 	%fd113, [%rd56];
	add.f64 	%fd114, %fd112, %fd113;
	add.s32 	%r84, %r79, 3200;
	mul.wide.u32 	%rd57, %r84, 8;
	add.s64 	%rd58, %rd2, %rd57;
	ld.global.f64 	%fd115, [%rd58];
	add.f64 	%fd116, %fd114, %fd115;
	add.s32 	%r85, %r79, 3840;
	mul.wide.u32 	%rd59, %r85, 8;
	add.s64 	%rd60, %rd2, %rd59;
	ld.global.f64 	%fd117, [%rd60];
	add.f64 	%fd118, %fd116, %fd117;
	add.s32 	%r86, %r79, 4480;
	mul.wide.u32 	%rd61, %r86, 8;
	add.s64 	%rd62, %rd2, %rd61;
	ld.global.f64 	%fd119, [%rd62];
	add.f64 	%fd378, %fd118, %fd119;
	add.s32 	%r284, %r284, 5120;
$L__BB4_40:
	setp.eq.s32 	%p13, %r39, 0;
	@%p13 bra 	$L__BB4_46;
	and.b32  	%r42, %r26, 3;
	setp.lt.u32 	%p14, %r39, 4;
	@%p14 bra 	$L__BB4_43;
	add.s32 	%r87, %r284, %r279;
	mul.wide.u32 	%rd63, %r87, 8;
	add.s64 	%rd64, %rd2, %rd63;
	ld.global.f64 	%fd121, [%rd64];
	add.f64 	%fd122, %fd378, %fd121;
	add.s32 	%r88, %r87, 640;
	mul.wide.u32 	%rd65, %r88, 8;
	add.s64 	%rd66, %rd2, %rd65;
	ld.global.f64 	%fd123, [%rd66];
	add.f64 	%fd124, %fd122, %fd123;
	add.s32 	%r89, %r87, 1280;
	mul.wide.u32 	%rd67, %r89, 8;
	add.s64 	%rd68, %rd2, %rd67;
	ld.global.f64 	%fd125, [%rd68];
	add.f64 	%fd126, %fd124, %fd125;
	add.s32 	%r90, %r87, 1920;
	mul.wide.u32 	%rd69, %r90, 8;
	add.s64 	%rd70, %rd2, %rd69;
	ld.global.f64 	%fd127, [%rd70];
	add.f64 	%fd378, %fd126, %fd127;
	add.s32 	%r284, %r284, 2560;
$L__BB4_43:
	setp.eq.s32 	%p15, %r42, 0;
	@%p15 bra 	$L__BB4_46;
	add.s32 	%r287, %r284, %r279;
	neg.s32 	%r286, %r42;
$L__BB4_45:
	.pragma "nounroll";
	mul.wide.u32 	%rd71, %r287, 8;
	add.s64 	%rd72, %rd2, %rd71;
	ld.global.f64 	%fd128, [%rd72];
	add.f64 	%fd378, %fd378, %fd128;
	add.s32 	%r287, %r287, 640;
	add.s32 	%r286, %r286, 1;
	setp.ne.s32 	%p16, %r286, 0;
	@%p16 bra 	$L__BB4_45;
$L__BB4_46:
	// begin inline asm
	mov.u32 %r91, %laneid;
	// end inline asm
	mov.b64 	%rd73, %fd378;
	mov.b64 	{%r93, %r98}, %rd73;
	mov.b32 	%r99, 1;
	mov.b32 	%r140, 31;
	mov.b32 	%r141, -1;
	// begin inline asm
	shfl.sync.down.b32 %r92, %r93, %r99, %r140, %r141;
	// end inline asm
	// begin inline asm
	shfl.sync.down.b32 %r97, %r98, %r99, %r140, %r141;
	// end inline asm
	mov.b64 	%rd74, {%r92, %r97};
	mov.b64 	%fd129, %rd74;
	setp.gt.s32 	%p17, %r91, 30;
	add.f64 	%fd130, %fd378, %fd129;
	selp.f64 	%fd131, %fd378, %fd130, %p17;
	mov.b64 	%rd75, %fd131;
	mov.b64 	{%r103, %r108}, %rd75;
	mov.b32 	%r109, 2;
	// begin inline asm
	shfl.sync.down.b32 %r102, %r103, %r109, %r140, %r141;
	// end inline asm
	// begin inline asm
	shfl.sync.down.b32 %r107, %r108, %r109, %r140, %r141;
	// end inline asm
	mov.b64 	%rd76, {%r102, %r107};
	mov.b64 	%fd132, %rd76;
	setp.gt.s32 	%p18, %r91, 29;
	add.f64 	%fd133, %fd131, %fd132;
	selp.f64 	%fd134, %fd131, %fd133, %p18;
	mov.b64 	%rd77, %fd134;
	mov.b64 	{%r113, %r118}, %rd77;
	mov.b32 	%r119, 4;
	// begin inline asm
	shfl.sync.down.b32 %r112, %r113, %r119, %r140, %r141;
	// end inline asm
	// begin inline asm
	shfl.sync.down.b32 %r117, %r118, %r119, %r140, %r141;
	// end inline asm
	mov.b64 	%rd78, {%r112, %r117};
	mov.b64 	%fd135, %rd78;
	setp.gt.s32 	%p19, %r91, 27;
	add.f64 	%fd136, %fd134, %fd135;
	selp.f64 	%fd137, %fd134, %fd136, %p19;
	mov.b64 	%rd79, %fd137;
	mov.b64 	{%r123, %r128}, %rd79;
	mov.b32 	%r129, 8;
	// begin inline asm
	shfl.sync.down.b32 %r122, %r123, %r129, %r140, %r141;
	// end inline asm
	// begin inline asm
	shfl.sync.down.b32 %r127, %r128, %r129, %r140, %r141;
	// end inline asm
	mov.b64 	%rd80, {%r122, %r127};
	mov.b64 	%fd138, %rd80;
	setp.gt.s32 	%p20, %r91, 23;
	add.f64 	%fd139, %fd137, %fd138;
	selp.f64 	%fd140, %fd137, %fd139, %p20;
	mov.b64 	%rd81, %fd140;
	mov.b64 	{%r133, %r138}, %rd81;
	mov.b32 	%r139, 16;
	// begin inline asm
	shfl.sync.down.b32 %r132, %r133, %r139, %r140, %r141;
	// end inline asm
	// begin inline asm
	shfl.sync.down.b32 %r137, %r138, %r139, %r140, %r141;
	// end inline asm
	mov.b64 	%rd82, {%r132, %r137};
	mov.b64 	%fd141, %rd82;
	setp.gt.s32 	%p21, %r91, 15;
	add.f64 	%fd38, %fd140, %fd141;
	selp.f64 	%fd379, %fd140, %fd38, %p21;
	setp.ne.s32 	%p22, %r91, 0;
	@%p22 bra 	$L__BB4_48;
	shr.u32 	%r142, %r21, 2;
	and.b32  	%r143, %r142, 248;
	mov.u32 	%r144, _ZZN3cub18CUB_300001_SM_10006detail6reduce28DeviceReduceSingleTileKernelINS2_10policy_hubIdjN4cuda3std3__44plusIdEEE10Policy1000EN6thrust24THRUST_300001_SM_1000_NS6detail15normal_iteratorINSD_10device_ptrIdEEEEPdjS9_ddNS7_10__identityEEEvT0_T1_T2_T3_T4_T6_E12temp_storage;
	add.s32 	%r145, %r144, %r143;
	st.shared.f64 	[%r145+24], %fd38;
$L__BB4_48:
	bar.sync 	0;
	setp.ne.s32 	%p23, %r21, 0;
	@%p23 bra 	$L__BB4_50;
	ld.shared.f64 	%fd142, [_ZZN3cub18CUB_300001_SM_10006detail6reduce28DeviceReduceSingleTileKernelINS2_10policy_hubIdjN4cuda3std3__44plusIdEEE10Policy1000EN6thrust24THRUST_300001_SM_1000_NS6detail15normal_iteratorINSD_10device_ptrIdEEEEPdjS9_ddNS7_10__identityEEEvT0_T1_T2_T3_T4_T6_E12temp_storage+32];
	add.f64 	%fd143, %fd379, %fd142;
	ld.shared.f64 	%fd144, [_ZZN3cub18CUB_300001_SM_10006detail6reduce28DeviceReduceSingleTileKernelINS2_10policy_hubIdjN4cuda3std3__44plusIdEEE10Policy1000EN6thrust24THRUST_300001_SM_1000_NS6detail15normal_iteratorINSD_10device_ptrIdEEEEPdjS9_ddNS7_10__identityEEEvT0_T1_T2_T3_T4_T6_E12temp_storage+40];
	add.f64 	%fd145, %fd143, %fd144;
	ld.shared.f64 	%fd146, [_ZZN3cub18CUB_300001_SM_10006detail6reduce28DeviceReduceSingleTileKernelINS2_10policy_hubIdjN4cuda3std3__44plusIdEEE10Policy1000EN6thrust24THRUST_300001_SM_1000_NS6detail15normal_iteratorINSD_10device_ptrIdEEEEPdjS9_ddNS7_10__identityEEEvT0_T1_T2_T3_T4_T6_E12temp_storage+48];
	add.f64 	%fd147, %fd145, %fd146;
	ld.shared.f64 	%fd148, [_ZZN3cub18CUB_300001_SM_10006detail6reduce28DeviceReduceSingleTileKernelINS2_10policy_hubIdjN4cuda3std3__44plusIdEEE10Policy1000EN6thrust24THRUST_300001_SM_1000_NS6detail15normal_iteratorINSD_10device_ptrIdEEEEPdjS9_ddNS7_10__identityEEEvT0_T1_T2_T3_T4_T6_E12temp_storage+56];
	add.f64 	%fd149, %fd147, %fd148;
	ld.shared.f64 	%fd150, [_ZZN3cub18CUB_300001_SM_10006detail6reduce28DeviceReduceSingleTileKernelINS2_10policy_hubIdjN4cuda3std3__44plusIdEEE10Policy1000EN6thrust24THRUST_300001_SM_1000_NS6detail15normal_iteratorINSD_10device_ptrIdEEEEPdjS9_ddNS7_10__identityEEEvT0_T1_T2_T3_T4_T6_E12temp_storage+64];
	add.f64 	%fd151, %fd149, %fd150;
	ld.shared.f64 	%fd152, [_ZZN3cub18CUB_300001_SM_10006detail6reduce28DeviceReduceSingleTileKernelINS2_10policy_hubIdjN4cuda3std3__44plusIdEEE10Policy1000EN6thrust24THRUST_300001_SM_1000_NS6detail15normal_iteratorINSD_10device_ptrIdEEEEPdjS9_ddNS7_10__identityEEEvT0_T1_T2_T3_T4_T6_E12temp_storage+72];
	add.f64 	%fd153, %fd151, %fd152;
	ld.shared.f64 	%fd154, [_ZZN3cub18CUB_300001_SM_10006detail6reduce28DeviceReduceSingleTileKernelINS2_10policy_hubIdjN4cuda3std3__44plusIdEEE10Policy1000EN6thrust24THRUST_300001_SM_1000_NS6detail15normal_iteratorINSD_10device_ptrIdEEEEPdjS9_ddNS7_10__identityEEEvT0_T1_T2_T3_T4_T6_E12temp_storage+80];
	add.f64 	%fd155, %fd153, %fd154;
	ld.shared.f64 	%fd156, [_ZZN3cub18CUB_300001_SM_10006detail6reduce28DeviceReduceSingleTileKernelINS2_10policy_hubIdjN4cuda3std3__44plusIdEEE10Policy1000EN6thrust24THRUST_300001_SM_1000_NS6detail15normal_iteratorINSD_10device_ptrIdEEEEPdjS9_ddNS7_10__identityEEEvT0_T1_T2_T3_T4_T6_E12temp_storage+88];
	add.f64 	%fd157, %fd155, %fd156;
	ld.shared.f64 	%fd158, [_ZZN3cub18CUB_300001_SM_10006detail6reduce28DeviceReduceSingleTileKernelINS2_10policy_hubIdjN4cuda3std3__44plusIdEEE10Policy1000EN6thrust24THRUST_300001_SM_1000_NS6detail15normal_iteratorINSD_10device_ptrIdEEEEPdjS9_ddNS7_10__identityEEEvT0_T1_T2_T3_T4_T6_E12temp_storage+96];
	add.f64 	%fd159, %fd157, %fd158;
	ld.shared.f64 	%fd160, [_ZZN3cub18CUB_300001_SM_10006detail6reduce28DeviceReduceSingleTileKernelINS2_10policy_hubIdjN4cuda3std3__44plusIdEEE10Policy1000EN6thrust24THRUST_300001_SM_1000_NS6detail15normal_iteratorINSD_10device_ptrIdEEEEPdjS9_ddNS7_10__identityEEEvT0_T1_T2_T3_T4_T6_E12temp_storage+104];
	add.f64 	%fd161, %fd159, %fd160;
	ld.shared.f64 	%fd162, [_ZZN3cub18CUB_300001_SM_10006detail6reduce28DeviceReduceSingleTileKernelINS2_10policy_hubIdjN4cuda3std3__44plusIdEEE10Policy1000EN6thrust24THRUST_300001_SM_1000_NS6detail15normal_iteratorINSD_10device_ptrIdEEEEPdjS9_ddNS7_10__identityEEEvT0_T1_T2_T3_T4_T6_E12temp_storage+112];
	add.f64 	%fd163, %fd161, %fd162;
	ld.shared.f64 	%fd164, [_ZZN3cub18CUB_300001_SM_10006detail6reduce28DeviceReduceSingleTileKernelINS2_10policy_hubIdjN4cuda3std3__44plusIdEEE10Policy1000EN6thrust24THRUST_300001_SM_1000_NS6detail15normal_iteratorINSD_10device_ptrIdEEEEPdjS9_ddNS7_10__identityEEEvT0_T1_T2_T3_T4_T6_E12temp_storage+120];
	add.f64 	%fd165, %fd163, %fd164;
	ld.shared.f64 	%fd166, [_ZZN3cub18CUB_300001_SM_10006detail6reduce28DeviceReduceSingleTileKernelINS2_10policy_hubIdjN4cuda3std3__44plusIdEEE10Policy1000EN6thrust24THRUST_300001_SM_1000_NS6detail15normal_iteratorINSD_10device_ptrIdEEEEPdjS9_ddNS7_10__identityEEEvT0_T1_T2_T3_T4_T6_E12temp_storage+128];
	add.f64 	%fd167, %fd165, %fd166;
	ld.shared.f64 	%fd168, [_ZZN3cub18CUB_300001_SM_10006detail6reduce28DeviceReduceSingleTileKernelINS2_10policy_hubIdjN4cuda3std3__44plusIdEEE10Policy1000EN6thrust24THRUST_300001_SM_1000_NS6detail15normal_iteratorINSD_10device_ptrIdEEEEPdjS9_ddNS7_10__identityEEEvT0_T1_T2_T3_T4_T6_E12temp_storage+136];
	add.f64 	%fd169, %fd167, %fd168;
	ld.shared.f64 	%fd170, [_ZZN3cub18CUB_300001_SM_10006detail6reduce28DeviceReduceSingleTileKernelINS2_10policy_hubIdjN4cuda3std3__44plusIdEEE10Policy1000EN6thrust24THRUST_300001_SM_1000_NS6detail15normal_iteratorINSD_10device_ptrIdEEEEPdjS9_ddNS7_10__identityEEEvT0_T1_T2_T3_T4_T6_E12temp_storage+144];
	add.f64 	%fd171, %fd169, %fd170;
	ld.shared.f64 	%fd172, [_ZZN3cub18CUB_300001_SM_10006detail6reduce28DeviceReduceSingleTileKernelINS2_10policy_hubIdjN4cuda3std3__44plusIdEEE10Policy1000EN6thrust24THRUST_300001_SM_1000_NS6detail15normal_iteratorINSD_10device_ptrIdEEEEPdjS9_ddNS7_10__identityEEEvT0_T1_T2_T3_T4_T6_E12temp_storage+152];
	add.f64 	%fd173, %fd171, %fd172;
	ld.shared.f64 	%fd174, [_ZZN3cub18CUB_300001_SM_10006detail6reduce28DeviceReduceSingleTileKernelINS2_10policy_hubIdjN4cuda3std3__44plusIdEEE10Policy1000EN6thrust24THRUST_300001_SM_1000_NS6detail15normal_iteratorINSD_10device_ptrIdEEEEPdjS9_ddNS7_10__identityEEEvT0_T1_T2_T3_T4_T6_E12temp_storage+160];
	add.f64 	%fd175, %fd173, %fd174;
	ld.shared.f64 	%fd176, [_ZZN3cub18CUB_300001_SM_10006detail6reduce28DeviceReduceSingleTileKernelINS2_10policy_hubIdjN4cuda3std3__44plusIdEEE10Policy1000EN6thrust24THRUST_300001_SM_1000_NS6detail15normal_iteratorINSD_10device_ptrIdEEEEPdjS9_ddNS7_10__identityEEEvT0_T1_T2_T3_T4_T6_E12temp_storage+168];
	add.f64 	%fd177, %fd175, %fd176;
	ld.shared.f64 	%fd178, [_ZZN3cub18CUB_300001_SM_10006detail6reduce28DeviceReduceSingleTileKernelINS2_10policy_hubIdjN4cuda3std3__44plusIdEEE10Policy1000EN6thrust24THRUST_300001_SM_1000_NS6detail15normal_iteratorINSD_10device_ptrIdEEEEPdjS9_ddNS7_10__identityEEEvT0_T1_T2_T3_T4_T6_E12temp_storage+176];
	add.f64 	%fd379, %fd177, %fd178;
$L__BB4_50:
	mov.u32 	%r269, %tid.x;
	setp.ne.s32 	%p69, %r269, 0;
	@%p69 bra 	$L__BB4_52;
	add.f64 	%fd357, %fd42, %fd379;
	st.global.f64 	[%rd1], %fd357;
$L__BB4_52:
	ret;

}
	// .globl	_ZN3cub18CUB_300001_SM_10006detail6reduce18DeviceReduceKernelINS2_10policy_hubIdjN4cuda3std3__44plusIdEEE10Policy1000EN6thrust24THRUST_300001_SM_1000_NS6detail15normal_iteratorINSD_10device_ptrIdEEEEjS9_dNS7_10__identityEEEvT0_PT3_T1_NS0_13GridEvenShareISN_EET2_T4_
.visible .entry _ZN3cub18CUB_300001_SM_10006detail6reduce18DeviceReduceKernelINS2_10policy_hubIdjN4cuda3std3__44plusIdEEE10Policy1000EN6thrust24THRUST_300001_SM_1000_NS6detail15normal_iteratorINSD_10device_ptrIdEEEEjS9_dNS7_10__identityEEEvT0_PT3_T1_NS0_13GridEvenShareISN_EET2_T4_(
	.param .align 8 .b8 _ZN3cub18CUB_300001_SM_10006detail6reduce18DeviceReduceKernelINS2_10policy_hubIdjN4cuda3std3__44plusIdEEE10Policy1000EN6thrust24THRUST_300001_SM_1000_NS6detail15normal_iteratorINSD_10device_ptrIdEEEEjS9_dNS7_10__identityEEEvT0_PT3_T1_NS0_13GridEvenShareISN_EET2_T4__param_0[8],
	.param .u64 .ptr .align 1 _ZN3cub18CUB_300001_SM_10006detail6reduce18DeviceReduceKernelINS2_10policy_hubIdjN4cuda3std3__44plusIdEEE10Policy1000EN6thrust24THRUST_300001_SM_1000_NS6detail15normal_iteratorINSD_10device_ptrIdEEEEjS9_dNS7_10__identityEEEvT0_PT3_T1_NS0_13GridEvenShareISN_EET2_T4__param_1,
	.param .u32 _ZN3cub18CUB_300001_SM_10006detail6reduce18DeviceReduceKernelINS2_10policy_hubIdjN4cuda3std3__44plusIdEEE10Policy1000EN6thrust24THRUST_300001_SM_1000_NS6detail15normal_iteratorINSD_10device_ptrIdEEEEjS9_dNS7_10__identityEEEvT0_PT3_T1_NS0_13GridEvenShareISN_EET2_T4__param_2,
	.param .align 4 .b8 _ZN3cub18CUB_300001_SM_10006detail6reduce18DeviceReduceKernelINS2_10policy_hubIdjN4cuda3std3__44plusIdEEE10Policy1000EN6thrust24THRUST_300001_SM_1000_NS6detail15normal_iteratorINSD_10device_ptrIdEEEEjS9_dNS7_10__identityEEEvT0_PT3_T1_NS0_13GridEvenShareISN_EET2_T4__param_3[40],
	.param .align 1 .b8 _ZN3cub18CUB_300001_SM_10006detail6reduce18DeviceReduceKernelINS2_10policy_hubIdjN4cuda3std3__44plusIdEEE10Policy1000EN6thrust24THRUST_300001_SM_1000_NS6detail15normal_iteratorINSD_10device_ptrIdEEEEjS9_dNS7_10__identityEEEvT0_PT3_T1_NS0_13GridEvenShareISN_EET2_T4__param_4[1],
	.param .align 1 .b8 _ZN3cub18CUB_300001_SM_10006detail6reduce18DeviceReduceKernelINS2_10policy_hubIdjN4cuda3std3__44plusIdEEE10Policy1000EN6thrust24THRUST_300001_SM_1000_NS6detail15normal_iteratorINSD_10device_ptrIdEEEEjS9_dNS7_10__identityEEEvT0_PT3_T1_NS0_13GridEvenShareISN_EET2_T4__param_5[1]
)
.maxntid 640
{
	.reg .pred 	%p<69>;
	.reg .b16 	%rs<4>;
	.reg .b32 	%r<356>;
	.reg .b64 	%rd<160>;
	.reg .b64 	%fd<376>;
	// demoted variable
	.shared .align 8 .b8 _ZZN3cub18CUB_300001_SM_10006detail6reduce18DeviceReduceKernelINS2_10policy_hubIdjN4cuda3std3__44plusIdEEE10Policy1000EN6thrust24THRUST_300001_SM_1000_NS6detail15normal_iteratorINSD_10device_ptrIdEEEEjS9_dNS7_10__identityEEEvT0_PT3_T1_NS0_13GridEvenShareISN_EET2_T4_E12temp_storage[192];
	ld.param.u32 	%r1, [_ZN3cub18CUB_300001_SM_10006detail6reduce18DeviceReduceKernelINS2_10policy_hubIdjN4cuda3std3__44plusIdEEE10Policy1000EN6thrust24THRUST_300001_SM_1000_NS6detail15normal_iteratorINSD_10device_ptrIdEEEEjS9_dNS7_10__identityEEEvT0_PT3_T1_NS0_13GridEvenShareISN_EET2_T4__param_3+20];
	ld.param.u32 	%r2, [_ZN3cub18CUB_300001_SM_10006detail6reduce18DeviceReduceKernelINS2_10policy_hubIdjN4cuda3std3__44plusIdEEE10Policy1000EN6thrust24THRUST_300001_SM_1000_NS6detail15normal_iteratorINSD_10device_ptrIdEEEEjS9_dNS7_10__identityEEEvT0_PT3_T1_NS0_13GridEvenShareISN_EET2_T4__param_3+24];
	ld.param.u64 	%rd3, [_ZN3cub18CUB_300001_SM_10006detail6reduce18DeviceReduceKernelINS2_10policy_hubIdjN4cuda3std3__44plusIdEEE10Policy1000EN6thrust24THRUST_300001_SM_1000_NS6detail15normal_iteratorINSD_10device_ptrIdEEEEjS9_dNS7_10__identityEEEvT0_PT3_T1_NS0_13GridEvenShareISN_EET2_T4__param_0];
	cvta.to.global.u64 	%rd1, %rd3;
	mov.u32 	%r3, %ctaid.x;
	mul.lo.s32 	%r4, %r2, 5120;
	mul.lo.s32 	%r347, %r3, 5120;
	sub.s32 	%r6, %r1, %r347;
	setp.gt.u32 	%p1, %r6, 5119;
	@%p1 bra 	$L__BB5_26;
	mov.u32 	%r7, %tid.x;
	setp.ge.u32 	%p23, %r7, %r6;
	mov.f64 	%fd364, 0d0000000000000000;
	mov.u32 	%r338, %r7;
	@%p23 bra 	$L__BB5_3;
	add.s32 	%r181, %r347, %r7;
	mul.wide.u32 	%rd76, %r181, 8;
	add.s64 	%rd77, %rd1, %rd76;
	ld.global.f64 	%fd364, [%rd77];
	add.s32 	%r338, %r7, 640;
$L__BB5_3:
	setp.ge.u32 	%p24, %r338, %r6;
	@%p24 bra 	$L__BB5_17;
	not.b32 	%r182, %r338;
	add.s32 	%r183, %r1, %r182;
	sub.s32 	%r184, %r183, %r347;
	mul.hi.u32 	%r185, %r184, -858993459;
	shr.u32 	%r186, %r185, 9;
	add.s32 	%r10, %r186, 1;
	and.b32  	%r11, %r10, 15;
	setp.lt.u32 	%p25, %r184, 9600;
	@%p25 bra 	$L__BB5_8;
	add.s32 	%r337, %r338, 5120;
	add.s32 	%r336, %r338, %r347;
	and.b32  	%r187, %r10, 16777200;
	neg.s32 	%r335, %r187;
$L__BB5_6:
	.pragma "nounroll";
	mul.wide.u32 	%rd78, %r336, 8;
	add.s64 	%rd79, %rd1, %rd78;
	ld.global.f64 	%fd179, [%rd79];
	add.f64 	%fd180, %fd364, %fd179;
	add.s32 	%r188, %r336, 640;
	mul.wide.u32 	%rd80, %r188, 8;
	add.s64 	%rd81, %rd1, %rd80;
	ld.global.f64 	%fd181, [%rd81];
	add.f64 	%fd182, %fd180, %fd181;
	add.s32 	%r189, %r336, 1280;
	mul.wide.u32 	%rd82, %r189, 8;
	add.s64 	%rd83, %rd1, %rd82;
	ld.global.f64 	%fd183, [%rd83];
	add.f64 	%fd184, %fd182, %fd183;
	add.s32 	%r190, %r336, 1920;
	mul.wide.u32 	%rd84, %r190, 8;
	add.s64 	%rd85, %rd1, %rd84;
	ld.global.f64 	%fd185, [%rd85];
	add.f64 	%fd186, %fd184, %fd185;
	add.s32 	%r191, %r336, 2560;
	mul.wide.u32 	%rd86, %r191, 8;
	add.s64 	%rd87, %rd1, %rd86;
	ld.global.f64 	%fd187, [%rd87];
	add.f64 	%fd188, %fd186, %fd187;
	add.s32 	%r192, %r336, 3200;
	mul.wide.u32 	%rd88, %r192, 8;
	add.s64 	%rd89, %rd1, %rd88;
	ld.global.f64 	%fd189, [%rd89];
	add.f64 	%fd190, %fd188, %fd189;
	add.s32 	%r193, %r336, 3840;
	mul.wide.u32 	%rd90, %r193, 8;
	add.s64 	%rd91, %rd1, %rd90;
	ld.global.f64 	%fd191, [%rd91];
	add.f64 	%fd192, %fd190, %fd191;
	add.s32 	%r194, %r336, 4480;
	mul.wide.u32 	%rd92, %r194, 8;
	add.s64 	%rd93, %rd1, %rd92;
	ld.global.f64 	%fd193, [%rd93];
	add.f64 	%fd194, %fd192, %fd193;
	add.s32 	%r195, %r336, 5120;
	mul.wide.u32 	%rd94, %r195, 8;
	add.s64 	%rd95, %rd1, %rd94;
	ld.global.f64 	%fd195, [%rd95];
	add.f64 	%fd196, %fd194, %fd195;
	add.s32 	%r196, %r336, 5760;
	mul.wide.u32 	%rd96, %r196, 8;
	add.s64 	%rd97, %rd1, %rd96;
	ld.global.f64 	%fd197, [%rd97];
	add.f64 	%fd198, %fd196, %fd197;
	add.s32 	%r197, %r336, 6400;
	mul.wide.u32 	%rd98, %r197, 8;
	add.s64 	%rd99, %rd1, %rd98;
	ld.global.f64 	%fd199, [%rd99];
	add.f64 	%fd200, %fd198, %fd199;
	add.s32 	%r198, %r336, 7040;
	mul.wide.u32 	%rd100, %r198, 8;
	add.s64 	%rd101, %rd1, %rd100;
	ld.global.f64 	%fd201, [%rd101];
	add.f64 	%fd202, %fd200, %fd201;
	add.s32 	%r199, %r336, 7680;
	mul.wide.u32 	%rd102, %r199, 8;
	add.s64 	%rd103, %rd1, %rd102;
	ld.global.f64 	%fd203, [%rd103];
	add.f64 	%fd204, %fd202, %fd203;
	add.s32 	%r200, %r336, 8320;
	mul.wide.u32 	%rd104, %r200, 8;
	add.s64 	%rd105, %rd1, %rd104;
	ld.global.f64 	%fd205, [%rd105];
	add.f64 	%fd206, %fd204, %fd205;
	add.s32 	%r201, %r336, 8960;
	mul.wide.u32 	%rd106, %r201, 8;
	add.s64 	%rd107, %rd1, %rd106;
	ld.global.f64 	%fd207, [%rd107];
	add.f64 	%fd208, %fd206, %fd207;
	add.s32 	%r202, %r336, 9600;
	mul.wide.u32 	%rd108, %r202, 8;
	add.s64 	%rd109, %rd1, %rd108;
	ld.global.f64 	%fd209, [%rd109];
	add.f64 	%fd364, %fd208, %fd209;
	add.s32 	%r337, %r337, 10240;
	add.s32 	%r336, %r336, 10240;
	add.s32 	%r335, %r335, 16;
	setp.ne.s32 	%p26, %r335, 0;
	@%p26 bra 	$L__BB5_6;
	add.s32 	%r338, %r337, -5120;
$L__BB5_8:
	setp.eq.s32 	%p27, %r11, 0;
	@%p27 bra 	$L__BB5_17;
	and.b32  	%r23, %r10, 7;
	setp.lt.u32 	%p28, %r11, 8;
	@%p28 bra 	$L__BB5_11;
	add.s32 	%r203, %r338, %r347;
	mul.wide.u32 	%rd110, %r203, 8;
	add.s64 	%rd111, %rd1, %rd110;
	ld.global.f64 	%fd211, [%rd111];
	add.f64 	%fd212, %fd364, %fd211;
	add.s32 	%r204, %r203, 640;
	mul.wide.u32 	%rd112, %r204, 8;
	add.s64 	%rd113, %rd1, %rd112;
	ld.global.f64 	%fd213, [%rd113];
	add.f64 	%fd214, %fd212, %fd213;
	add.s32 	%r205, %r203, 1280;
	mul.wide.u32 	%rd114, %r205, 8;
	add.s64 	%rd115, %rd1, %rd114;
	ld.global.f64 	%fd215, [%rd115];
	add.f64 	%fd216, %fd214, %fd215;
	add.s32 	%r206, %r203, 1920;
	mul.wide.u32 	%rd116, %r206, 8;
	add.s64 	%rd117, %rd1, %rd116;
	ld.global.f64 	%fd217, [%rd117];
	add.f64 	%fd218, %fd216, %fd217;
	add.s32 	%r207, %r203, 2560;
	mul.wide.u32 	%rd118, %r207, 8;
	add.s64 	%rd119, %rd1, %rd118;
	ld.global.f64 	%fd219, [%rd119];
	add.f64 	%fd220, %fd218, %fd219;
	add.s32 	%r208, %r203, 3200;
	mul.wide.u32 	%rd120, %r208, 8;
	add.s64 	%rd121, %rd1, %rd120;
	ld.global.f64 	%fd221, [%rd121];
	add.f64 	%fd222, %fd220, %fd221;
	add.s32 	%r209, %r203, 3840;
	mul.wide.u32 	%rd122, %r209, 8;
	add.s64 	%rd123, %rd1, %rd122;
	ld.global.f64 	%fd223, [%rd123];
	add.f64 	%fd224, %fd222, %fd223;
	add.s32 	%r210, %r203, 4480;
	mul.wide.u32 	%rd124, %r210, 8;
	add.s64 	%rd125, %rd1, %rd124;
	ld.global.f64 	%fd225, [%rd125];
	add.f64 	%fd364, %fd224, %fd225;
	add.s32 	%r338, %r338, 5120;
$L__BB5_11:
	setp.eq.s32 	%p29, %r23, 0;
	@%p29 bra 	$L__BB5_17;
	and.b32  	%r26, %r10, 3;
	setp.lt.u32 	%p30, %r23, 4;
	@%p30 bra 	$L__BB5_14;
	add.s32 	%r211, %r338, %r347;
	mul.wide.u32 	%rd126, %r211, 8;
	add.s64 	%rd127, %rd1, %rd126;
	ld.global.f64 	%fd227, [%rd127];
	add.f64 	%fd228, %fd364, %fd227;
	add.s32 	%r212, %r211, 640;
	mul.wide.u32 	%rd128, %r212, 8;
	add.s64 	%rd129, %rd1, %rd128;
	ld.global.f64 	%fd229, [%rd129];
	add.f64 	%fd230, %fd228, %fd229;
	add.s32 	%r213, %r211, 1280;
	mul.wide.u32 	%rd130, %r213, 8;
	add.s64 	%rd131, %rd1, %rd130;
	ld.global.f64 	%fd231, [%rd131];
	add.f64 	%fd232, %fd230, %fd231;
	add.s32 	%r214, %r211, 1920;
	mul.wide.u32 	%rd132, %r214, 8;
	add.s64 	%rd133, %rd1, %rd132;
	ld.global.f64 	%fd233, [%rd133];
	add.f64 	%fd364, %fd232, %fd233;
	add.s32 	%r338, %r338, 2560;
$L__BB5_14:
	setp.eq.s32 	%p31, %r26, 0;
	@%p31 bra 	$L__BB5_17;
	add.s32 	%r342, %r338, %r347;
	neg.s32 	%r341, %r26;
$L__BB5_16:
	.pragma "nounroll";
	mul.wide.u32 	%rd134, %r342, 8;
	add.s64 	%rd135, %rd1, %rd134;
	ld.global.f64 	%fd234, [%rd135];
	add.f64 	%fd364, %fd364, %fd234;
	add.s32 	%r342, %r342, 640;
	add.s32 	%r341, %r341, 1;
	setp.ne.s32 	%p32, %r341, 0;
	@%p32 bra 	$L__BB5_16;
$L__BB5_17:
	setp.lt.u32 	%p33, %r6, 640;
	@%p33 bra 	$L__BB5_22;
	// begin inline asm
	mov.u32 %r278, %laneid;
	// end inline asm
	mov.b64 	%rd146, %fd364;
	mov.b64 	{%r280, %r285}, %rd146;
	mov.b32 	%r286, 1;
	mov.b32 	%r327, 31;
	mov.b32 	%r328, -1;
	// begin inline asm
	shfl.sync.down.b32 %r279, %r280, %r286, %r327, %r328;
	// end inline asm
	// begin inline asm
	shfl.sync.down.b32 %r284, %r285, %r286, %r327, %r328;
	// end inline asm
	mov.b64 	%rd147, {%r279, %r284};
	mov.b64 	%fd305, %rd147;
	setp.gt.s32 	%p61, %r278, 30;
	add.f64 	%fd306, %fd364, %fd305;
	selp.f64 	%fd307, %fd364, %fd306, %p61;
	mov.b64 	%rd148, %fd307;
	mov.b64 	{%r290, %r295}, %rd148;
	mov.b32 	%r296, 2;
	// begin inline asm
	shfl.sync.down.b32 %r289, %r290, %r296, %r327, %r328;
	// end inline asm
	// begin inline asm
	shfl.sync.down.b32 %r294, %r295, %r296, %r327, %r328;
	// end inline asm
	mov.b64 	%rd149, {%r289, %r294};
	mov.b64 	%fd308, %rd149;
	setp.gt.s32 	%p62, %r278, 29;
	add.f64 	%fd309, %fd307, %fd308;
	selp.f64 	%fd310, %fd307, %fd309, %p62;
	mov.b64 	%rd150, %fd310;
	mov.b64 	{%r300, %r305}, %rd150;
	mov.b32 	%r306, 4;
	// begin inline asm
	shfl.sync.down.b32 %r299, %r300, %r306, %r327, %r328;
	// end inline asm
	// begin inline asm
	shfl.sync.down.b32 %r304, %r305, %r306, %r327, %r328;
	// end inline asm
	mov.b64 	%rd151, {%r299, %r304};
	mov.b64 	%fd311, %rd151;
	setp.gt.s32 	%p63, %r278, 27;
	add.f64 	%fd312, %fd310, %fd311;
	selp.f64 	%fd313, %fd310, %fd312, %p63;
	mov.b64 	%rd152, %fd313;
	mov.b64 	{%r310, %r315}, %rd152;
	mov.b32 	%r316, 8;
	// begin inline asm
	shfl.sync.down.b32 %r309, %r310, %r316, %r327, %r328;
	// end inline asm
	// begin inline asm
	shfl.sync.down.b32 %r314, %r315, %r316, %r327, %r328;
	// end inline asm
	mov.b64 	%rd153, {%r309, %r314};
	mov.b64 	%fd314, %rd153;
	setp.gt.s32 	%p64, %r278, 23;
	add.f64 	%fd315, %fd313, %fd314;
	selp.f64 	%fd316, %fd313, %fd315, %p64;
	mov.b64 	%rd154, %fd316;
	mov.b64 	{%r320, %r325}, %rd154;
	mov.b32 	%r326, 16;
	// begin inline asm
	shfl.sync.down.b32 %r319, %r320, %r326, %r327, %r328;
	// end inline asm
	// begin inline asm
	shfl.sync.down.b32 %r324, %r325, %r326, %r327, %r328;
	// end inline asm
	mov.b64 	%rd155, {%r319, %r324};
	mov.b64 	%fd317, %rd155;
	setp.gt.s32 	%p65, %r278, 15;
	add.f64 	%fd16, %fd316, %fd317;
	selp.f64 	%fd375, %fd316, %fd16, %p65;
	setp.ne.s32 	%p66, %r278, 0;
	@%p66 bra 	$L__BB5_20;
	shr.u32 	%r329, %r7, 2;
	and.b32  	%r330, %r329, 248;
	mov.u32 	%r331, _ZZN3cub18CUB_300001_SM_10006detail6reduce18DeviceReduceKernelINS2_10policy_hubIdjN4cuda3std3__44plusIdEEE10Policy1000EN6thrust24THRUST_300001_SM_1000_NS6detail15normal_iteratorINSD_10device_ptrIdEEEEjS9_dNS7_10__identityEEEvT0_PT3_T1_NS0_13GridEvenShareISN_EET2_T4_E12temp_storage;
	add.s32 	%r332, %r331, %r330;
	st.shared.f64 	[%r332+24], %fd16;
$L__BB5_20:
	bar.sync 	0;
	setp.ne.s32 	%p67, %r7, 0;
	@%p67 bra 	$L__BB5_48;
	ld.shared.f64 	%fd318, [_ZZN3cub18CUB_300001_SM_10006detail6reduce18DeviceReduceKernelINS2_10policy_hubIdjN4cuda3std3__44plusIdEEE10Policy1000EN6thrust24THRUST_300001_SM_1000_NS6detail15normal_iteratorINSD_10device_ptrIdEEEEjS9_dNS7_10__identityEEEvT0_PT3_T1_NS0_13GridEvenShareISN_EET2_T4_E12temp_storage+32];
	add.f64 	%fd319, %fd375, %fd318;
	ld.shared.f64 	%fd320, [_ZZN3cub18CUB_300001_SM_10006detail6reduce18DeviceReduceKernelINS2_10policy_hubIdjN4cuda3std3__44plusIdEEE10Policy1000EN6thrust24THRUST_300001_SM_1000_NS6detail15normal_iteratorINSD_10device_ptrIdEEEEjS9_dNS7_10__identityEEEvT0_PT3_T1_NS0_13GridEvenShareISN_EET2_T4_E12temp_storage+40];
	add.f64 	%fd321, %fd319, %fd320;
	ld.shared.f64 	%fd322, [_ZZN3cub18CUB_300001_SM_10006detail6reduce18DeviceReduceKernelINS2_10policy_hubIdjN4cuda3std3__44plusIdEEE10Policy1000EN6thrust24THRUST_300001_SM_1000_NS6detail15normal_iteratorINSD_10device_ptrIdEEEEjS9_dNS7_10__identityEEEvT0_PT3_T1_NS0_13GridEvenShareISN_EET2_T4_E12temp_storage+48];
	add.f64 	%fd323, %fd321, %fd322;
	ld.shared.f64 	%fd324, [_ZZN3cub18CUB_300001_SM_10006detail6reduce18DeviceReduceKernelINS2_10policy_hubIdjN4cuda3std3__44plusIdEEE10Policy1000EN6thrust24THRUST_300001_SM_1000_NS6detail15normal_iteratorINSD_10device_ptrIdEEEEjS9_dNS7_10__identityEEEvT0_PT3_T1_NS0_13GridEvenShareISN_EET2_T4_E12temp_storage+56];
	add.f64 	%fd325, %fd323, %fd324;
	ld.shared.f64 	%fd326, [_ZZN3cub18CUB_300001_SM_10006detail6reduce18DeviceReduceKernelINS2_10policy_hubIdjN4cuda3std3__44plusIdEEE10Policy1000EN6thrust24THRUST_300001_SM_1000_NS6detail15normal_iteratorINSD_10device_ptrIdEEEEjS9_dNS7_10__identityEEEvT0_PT3_T1_NS0_13GridEvenShareISN_EET2_T4_E12temp_storage+64];
	add.f64 	%fd327, %fd325, %fd326;
	ld.shared.f64 	%fd328, [_ZZN3cub18CUB_300001_SM_10006detail6reduce18DeviceReduceKernelINS2_10policy_hubIdjN4cuda3std3__44plusIdEEE10Policy1000EN6thrust24THRUST_300001_SM_1000_NS6detail15normal_iteratorINSD_10device_ptrIdEEEEjS9_dNS7_10__identityEEEvT0_PT3_T1_NS0_13GridEvenShareISN_EET2_T4_E12temp_storage+72];
	add.f64 	%fd329, %fd327, %fd328;
	ld.shared.f64 	%fd330, [_ZZN3cub18CUB_300001_SM_10006detail6reduce18DeviceReduceKernelINS2_10policy_hubIdjN4cuda3std3__44plusIdEEE10Policy1000EN6thrust24THRUST_300001_SM_1000_NS6detail15normal_iteratorINSD_10device_ptrIdEEEEjS9_dNS7_10__identityEEEvT0_PT3_T1_NS0_13GridEvenShareISN_EET2_T4_E12temp_storage+80];
	add.f64 	%fd331, %fd329, %fd330;
	ld.shared.f64 	%fd332, [_ZZN3cub18CUB_300001_SM_10006detail6reduce18DeviceReduceKernelINS2_10policy_hubIdjN4cuda3std3__44plusIdEEE10Policy1000EN6thrust24THRUST_300001_SM_1000_NS6detail15normal_iteratorINSD_10device_ptrIdEEEEjS9_dNS7_10__identityEEEvT0_PT3_T1_NS0_13GridEvenShareISN_EET2_T4_E12temp_storage+88];
	add.f64 	%fd333, %fd331, %fd332;
	ld.shared.f64 	%fd334, [_ZZN3cub18CUB_300001_SM_10006detail6reduce18DeviceReduceKernelINS2_10policy_hubIdjN4cuda3std3__44plusIdEEE10Policy1000EN6thrust24THRUST_300001_SM_1000_NS6detail15normal_iteratorINSD_10device_ptrIdEEEEjS9_dNS7_10__identityEEEvT0_PT3_T1_NS0_13GridEvenShareISN_EET2_T4_E12temp_storage+96];
	add.f64 	%fd335, %fd333, %fd334;
	ld.shared.f64 	%fd336, [_ZZN3cub18CUB_300001_SM_10006detail6reduce18DeviceReduceKernelINS2_10policy_hubIdjN4cuda3std3__44plusIdEEE10Policy1000EN6thrust24THRUST_300001_SM_1000_NS6detail15normal_iteratorINSD_10device_ptrIdEEEEjS9_dNS7_10__identityEEEvT0_PT3_T1_NS0_13GridEvenShareISN_EET2_T4_E12temp_storage+104];
	add.f64 	%fd337, %fd335, %fd336;
	ld.shared.f64 	%fd338, [_ZZN3cub18CUB_300001_SM_10006detail6reduce18DeviceReduceKernelINS2_10policy_hubIdjN4cuda3std3__44plusIdEEE10Policy1000EN6thrust24THRUST_300001_SM_1000_NS6detail15normal_iteratorINSD_10device_ptrIdEEEEjS9_dNS7_10__identityEEEvT0_PT3_T1_NS0_13GridEvenShareISN_EET2_T4_E12temp_storage+112];
	add.f64 	%fd339, %fd337, %fd338;
	ld.shared.f64 	%fd340, [_ZZN3cub18CUB_300001_SM_10006detail6reduce18DeviceReduceKernelINS2_10policy_hubIdjN4cuda3std3__44plusIdEEE10Policy1000EN6thrust24THRUST_300001_SM_1000_NS6detail15normal_iteratorINSD_10device_ptrIdEEEEjS9_dNS7_10__identityEEEvT0_PT3_T1_NS0_13GridEvenShareISN_EET2_T4_E12temp_storage+120];
	add.f64 	%fd341, %fd339, %fd340;
	ld.shared.f64 	%fd342, [_ZZN3cub18CUB_300001_SM_10006detail6reduce18DeviceReduceKernelINS2_10policy_hubIdjN4cuda3std3__44plusIdEEE10Policy1000EN6thrust24THRUST_300001_SM_1000_NS6detail15normal_iteratorINSD_10device_ptrIdEEEEjS9_dNS7_10__identityEEEvT0_PT3_T1_NS0_13GridEvenShareISN_EET2_T4_E12temp_storage+128];
	add.f64 	%fd343, %fd341, %fd342;
	ld.shared.f64 	%fd344, [_ZZN3cub18CUB_300001_SM_10006detail6reduce18DeviceReduceKernelINS2_10policy_hubIdjN4cuda3std3__44plusIdEEE10Policy1000EN6thrust24THRUST_300001_SM_1000_NS6detail15normal_iteratorINSD_10device_ptrIdEEEEjS9_dNS7_10__identityEEEvT0_PT3_T1_NS0_13GridEvenShareISN_EET2_T4_E12temp_storage+136];
	add.f64 	%fd345, %fd343, %fd344;
	ld.shared.f64 	%fd346, [_ZZN3cub18CUB_300001_SM_10006detail6reduce18DeviceReduceKernelINS2_10policy_hubIdjN4cuda3std3__44plusIdEEE10Policy1000EN6thrust24THRUST_300001_SM_1000_NS6detail15normal_iteratorINSD_10device_ptrIdEEEEjS9_dNS7_10__identityEEEvT0_PT3_T1_NS0_13GridEvenShareISN_EET2_T4_E12temp_storage+144];
	add.f64 	%fd347, %fd345, %fd346;
	ld.shared.f64 	%fd348, [_ZZN3cub18CUB_300001_SM_10006detail6reduce18DeviceReduceKernelINS2_10policy_hubIdjN4cuda3std3__44plusIdEEE10Policy1000EN6thrust24THRUST_300001_SM_1000_NS6detail15normal_iteratorINSD_10device_ptrIdEEEEjS9_dNS7_10__identityEEEvT0_PT3_T1_NS0_13GridEvenShareISN_EET2_T4_E12temp_storage+152];
	add.f64 	%fd349, %fd347, %fd348;
	ld.shared.f64 	%fd350, [_ZZN3cub18CUB_300001_SM_10006detail6reduce18DeviceReduceKernelINS2_10policy_hubIdjN4cuda3std3__44plusIdEEE10Policy1000EN6thrust24THRUST_300001_SM_1000_NS6detail15normal_iteratorINSD_10device_ptrIdEEEEjS9_dNS7_10__identityEEEvT0_PT3_T1_NS0_13GridEvenShareISN_EET2_T4_E12temp_storage+160];
	add.f64 	%fd351, %fd349, %fd350;
	ld.shared.f64 	%fd352, [_ZZN3cub18CUB_300001_SM_10006detail6reduce18DeviceReduceKernelINS2_10policy_hubIdjN4cuda3std3__44plusIdEEE10Policy1000EN6thrust24THRUST_300001_SM_1000_NS6detail15normal_iteratorINSD_10device_ptrIdEEEEjS9_dNS7_10__identityEEEvT0_PT3_T1_NS0_13GridEvenShareISN_EET2_T4_E12temp_storage+168];
	add.f64 	%fd353, %fd351, %fd352;
	ld.shared.f64 	%fd354, [_ZZN3cub18CUB_300001_SM_10006detail6reduce18DeviceReduceKernelINS2_10policy_hubIdjN4cuda3std3__44plusIdEEE10Policy1000EN6thrust24THRUST_300001_SM_1000_NS6detail15normal_iteratorINSD_10device_ptrIdEEEEjS9_dNS7_10__identityEEEvT0_PT3_T1_NS0_13GridEvenShareISN_EET2_T4_E12temp_storage+176];
	add.f64 	%fd375, %fd353, %fd354;
	bra.uni 	$L__BB5_48;
$L__BB5_22:
	// begin inline asm
	mov.u32 %r215, %laneid;
	// end inline asm
	and.b32  	%r266, %r7, 992;
	add.s32 	%r267, %r266, 32;
	setp.gt.u32 	%p34, %r267, %r6;
	not.b32 	%r268, %r266;
	add.s32 	%r269, %r6, %r268;
	selp.b32 	%r264, %r269, 31, %p34;
	mov.b64 	%rd136, %fd364;
	mov.b64 	{%r217, %r222}, %rd136;
	mov.b32 	%r223, 1;
	mov.b32 	%r265, -1;
	// begin inline asm
	shfl.sync.down.b32 %r216, %r217, %r223, %r264, %r265;
	// end inline asm
	// begin inline asm
	shfl.sync.down.b32 %r221, %r222, %r223, %r264, %r265;
	// end inline asm
	mov.b64 	%rd137, {%r216, %r221};
	mov.b64 	%fd235, %rd137;
	setp.lt.s32 	%p35, %r215, %r264;
	add.f64 	%fd236, %fd364, %fd235;
	selp.f64 	%fd237, %fd236, %fd364, %p35;
	mov.b64 	%rd138, %fd237;
	mov.b64 	{%r227, %r232}, %rd138;
	mov.b32 	%r233, 2;
	// begin inline asm
	shfl.sync.down.b32 %r226, %r227, %r233, %r264, %r265;
	// end inline asm
	// begin inline asm
	shfl.sync.down.b32 %r231, %r232, %r233, %r264, %r265;
	// end inline asm
	mov.b64 	%rd139, {%r226, %r231};
	mov.b64 	%fd238, %rd139;
	add.s32 	%r270, %r215, 2;
	setp.gt.s32 	%p36, %r270, %r264;
	add.f64 	%fd239, %fd237, %fd238;
	selp.f64 	%fd240, %fd237, %fd239, %p36;
	mov.b64 	%rd140, %fd240;
	mov.b64 	{%r237, %r242}, %rd140;
	mov.b32 	%r243, 4;
	// begin inline asm
	shfl.sync.down.b32 %r236, %r237, %r243, %r264, %r265;
	// end inline asm
	// begin inline asm
	shfl.sync.down.b32 %r241, %r242, %r243, %r264, %r265;
	// end inline asm
	mov.b64 	%rd141, {%r236, %r241};
	mov.b64 	%fd241, %rd141;
	add.s32 	%r271, %r215, 4;
	setp.gt.s32 	%p37, %r271, %r264;
	add.f64 	%fd242, %fd240, %fd241;
	selp.f64 	%fd243, %fd240, %fd242, %p37;
	mov.b64 	%rd142, %fd243;
	mov.b64 	{%r247, %r252}, %rd142;
	mov.b32 	%r253, 8;
	// begin inline asm
	shfl.sync.down.b32 %r246, %r247, %r253, %r264, %r265;
	// end inline asm
	// begin inline asm
	shfl.sync.down.b32 %r251, %r252, %r253, %r264, %r265;
	// end inline asm
	mov.b64 	%rd143, {%r246, %r251};
	mov.b64 	%fd244, %rd143;
	add.s32 	%r272, %r215, 8;
	setp.gt.s32 	%p38, %r272, %r264;
	add.f64 	%fd245, %fd243, %fd244;
	selp.f64 	%fd246, %fd243, %fd245, %p38;
	mov.b64 	%rd144, %fd246;
	mov.b64 	{%r257, %r262}, %rd144;
	mov.b32 	%r263, 16;
	// begin inline asm
	shfl.sync.down.b32 %r256, %r257, %r263, %r264, %r265;
	// end inline asm
	// begin inline asm
	shfl.sync.down.b32 %r261, %r262, %r263, %r264, %r265;
	// end inline asm
	mov.b64 	%rd145, {%r256, %r261};
	mov.b64 	%fd247, %rd145;
	add.s32 	%r273, %r215, 16;
	setp.gt.s32 	%p39, %r273, %r264;
	add.f64 	%fd248, %fd246, %fd247;
	selp.f64 	%fd375, %fd246, %fd248, %p39;
	setp.ne.s32 	%p40, %r215, 0;
	@%p40 bra 	$L__BB5_24;
	shr.u32 	%r274, %r7, 2;
	and.b32  	%r275, %r274, 248;
	mov.u32 	%r276, _ZZN3cub18CUB_300001_SM_10006detail6reduce18DeviceReduceKernelINS2_10policy_hubIdjN4cuda3std3__44plusIdEEE10Policy1000EN6thrust24THRUST_300001_SM_1000_NS6detail15normal_iteratorINSD_10device_ptrIdEEEEjS9_dNS7_10__identityEEEvT0_PT3_T1_NS0_13GridEvenShareISN_EET2_T4_E12temp_storage;
	add.s32 	%r277, %r276, %r275;
	st.shared.f64 	[%r277+24], %fd375;
$L__BB5_24:
	bar.sync 	0;
	setp.ne.s32 	%p41, %r7, 0;
	@%p41 bra 	$L__BB5_48;
	setp.gt.u32 	%p42, %r6, 32;
	ld.shared.f64 	%fd249, [_ZZN3cub18CUB_300001_SM_10006detail6reduce18DeviceReduceKernelINS2_10policy_hubIdjN4cuda3std3__44plusIdEEE10Policy1000EN6thrust24THRUST_300001_SM_1000_NS6detail15normal_iteratorINSD_10device_ptrIdEEEEjS9_dNS7_10__identityEEEvT0_PT3_T1_NS0_13GridEvenShareISN_EET2_T4_E12temp_storage+32];
	add.f64 	%fd250, %fd375, %fd249;
	selp.f64 	%fd251, %fd250, %fd375, %p42;
	setp.gt.u32 	%p43, %r6, 64;
	ld.shared.f64 	%fd252, [_ZZN3cub18CUB_300001_SM_10006detail6reduce18DeviceReduceKernelINS2_10policy_hubIdjN4cuda3std3__44plusIdEEE10Policy1000EN6thrust24THRUST_300001_SM_1000_NS6detail15normal_iteratorINSD_10device_ptrIdEEEEjS9_dNS7_10__identityEEEvT0_PT3_T1_NS0_13GridEvenShareISN_EET2_T4_E12temp_storage+40];
	add.f64 	%fd253, %fd252, %fd251;
	selp.f64 	%fd254, %fd253, %fd251, %p43;
	setp.gt.u32 	%p44, %r6, 96;
	ld.shared.f64 	%fd255, [_ZZN3cub18CUB_300001_SM_10006detail6reduce18DeviceReduceKernelINS2_10policy_hubIdjN4cuda3std3__44plusIdEEE10Policy1000EN6thrust24THRUST_300001_SM_1000_NS6detail15normal_iteratorINSD_10device_ptrIdEEEEjS9_dNS7_10__identityEEEvT0_PT3_T1_NS0_13GridEvenShareISN_EET2_T4_E12temp_storage+48];
	add.f64 	%fd256, %fd255, %fd254;
	selp.f64 	%fd257, %fd256, %fd254, %p44;
	setp.gt.u32 	%p45, %r6, 128;
	ld.shared.f64 	%fd258, [_ZZN3cub18CUB_300001_SM_10006detail6reduce18DeviceReduceKernelINS2_10policy_hubIdjN4cuda3std3__44plusIdEEE10Policy1000EN6thrust24THRUST_300001_SM_1000_NS6detail15normal_iteratorINSD_10device_ptrIdEEEEjS9_dNS7_10__identityEEEvT0_PT3_T1_NS0_13GridEvenShareISN_EET2_T4_E12temp_storage+56];
	add.f64 	%fd259, %fd258, %fd257;
	selp.f64 	%fd260, %fd259, %fd257, %p45;
	setp.gt.u32 	%p46, %r6, 160;
	ld.shared.f64 	%fd261, [_ZZN3cub18CUB_300001_SM_10006detail6reduce18DeviceReduceKernelINS2_10policy_hubIdjN4cuda3std3__44plusIdEEE10Policy1000EN6thrust24THRUST_300001_SM_1000_NS6detail15normal_iteratorINSD_10device_ptrIdEEEEjS9_dNS7_10__identityEEEvT0_PT3_T1_NS0_13GridEvenShareISN_EET2_T4_E12temp_storage+64];
	add.f64 	%fd262, %fd261, %fd260;
	selp.f64 	%fd263, %fd262, %fd260, %p46;
	setp.gt.u32 	%p47, %r6, 192;
	ld.shared.f64 	%fd264, [_ZZN3cub18CUB_300001_SM_10006detail6reduce18DeviceReduceKernelINS2_10policy_hubIdjN4cuda3std3__44plusIdEEE10Policy1000EN6thrust24THRUST_300001_SM_1000_NS6detail15normal_iteratorINSD_10device_ptrIdEEEEjS9_dNS7_10__identityEEEvT0_PT3_T1_NS0_13GridEvenShareISN_EET2_T4_E12temp_storage+72];
	add.f64 	%fd265, %fd264, %fd263;
	selp.f64 	%fd266, %fd265, %fd263, %p47;
	setp.gt.u32 	%p48, %r6, 224;
	ld.shared.f64 	%fd267, [_ZZN3cub18CUB_300001_SM_10006detail6reduce18DeviceReduceKernelINS2_10policy_hubIdjN4cuda3std3__44plusIdEEE10Policy1000EN6thrust24THRUST_300001_SM_1000_NS6detail15normal_iteratorINSD_10device_ptrIdEEEEjS9_dNS7_10__identityEEEvT0_PT3_T1_NS0_13GridEvenShareISN_EET2_T4_E12temp_storage+80];
	add.f64 	%fd268, %fd267, %fd266;
	selp.f64 	%fd269, %fd268, %fd266, %p48;
	setp.gt.u32 	%p49, %r6, 256;
	ld.shared.f64 	%fd270, [_ZZN3cub18CUB_300001_SM_10006detail6reduce18DeviceReduceKernelINS2_10policy_hubIdjN4cuda3std3__44plusIdEEE10Policy1000EN6thrust24THRUST_300001_SM_1000_NS6detail15normal_iteratorINSD_10device_ptrIdEEEEjS9_dNS7_10__identityEEEvT0_PT3_T1_NS0_13GridEvenShareISN_EET2_T4_E12temp_storage+88];
	add.f64 	%fd271, %fd270, %fd269;
	selp.f64 	%fd272, %fd271, %fd269, %p49;
	setp.gt.u32 	%p50, %r6, 288;
	ld.shared.f64 	%fd273, [_ZZN3cub18CUB_300001_SM_10006detail6reduce18DeviceReduceKernelINS2_10policy_hubIdjN4cuda3std3__44plusIdEEE10Policy1000EN6thrust24THRUST_300001_SM_1000_NS6detail15normal_iteratorINSD_10device_ptrIdEEEEjS9_dNS7_10__identityEEEvT0_PT3_T1_NS0_13GridEvenShareISN_EET2_T4_E12temp_storage+96];
	add.f64 	%fd274, %fd273, %fd272;
	selp.f64 	%fd275, %fd274, %fd272, %p50;
	setp.gt.u32 	%p51, %r6, 320;
	ld.shared.f64 	%fd276, [_ZZN3cub18CUB_300001_SM_10006detail6reduce18DeviceReduceKernelINS2_10policy_hubIdjN4cuda3std3__44plusIdEEE10Policy1000EN6thrust24THRUST_300001_SM_1000_NS6detail15normal_iteratorINSD_10device_ptrIdEEEEjS9_dNS7_10__identityEEEvT0_PT3_T1_NS0_13GridEvenShareISN_EET2_T4_E12temp_storage+104];
	add.f64 	%fd277, %fd276, %fd275;
	selp.f64 	%fd278, %fd277, %fd275, %p51;
	setp.gt.u32 	%p52, %r6, 352;
	ld.shared.f64 	%fd279, [_ZZN3cub18CUB_300001_SM_10006detail6reduce18DeviceReduceKernelINS2_10policy_hubIdjN4cuda3std3__44plusIdEEE10Policy1000EN6thrust24THRUST_300001_SM_1000_NS6detail15normal_iteratorINSD_10device_ptrIdEEEEjS9_dNS7_10__identityEEEvT0_PT3_T1_NS0_13GridEvenShareISN_EET2_T4_E12temp_storage+112];
	add.f64 	%fd280, %fd279, %fd278;
	selp.f64 	%fd281, %fd280, %fd278, %p52;
	setp.gt.u32 	%p53, %r6, 384;
	ld.shared.f64 	%fd282, [_ZZN3cub18CUB_300001_SM_10006detail6reduce18DeviceReduceKernelINS2_10policy_hubIdjN4cuda3std3__44plusIdEEE10Policy1000EN6thrust24THRUST_300001_SM_1000_NS6detail15normal_iteratorINSD_10device_ptrIdEEEEjS9_dNS7_10__identityEEEvT0_PT3_T1_NS0_13GridEvenShareISN_EET2_T4_E12temp_storage+120];
	add.f64 	%fd283, %fd282, %fd281;
	selp.f64 	%fd284, %fd283, %fd281, %p53;
	setp.gt.u32 	%p54, %r6, 416;
	ld.shared.f64 	%fd285, [_ZZN3cub18CUB_300001_SM_10006detail6reduce18DeviceReduceKernelINS2_10policy_hubIdjN4cuda3std3__44plusIdEEE10Policy1000EN6thrust24THRUST_300001_SM_1000_NS6detail15normal_iteratorINSD_10device_ptrIdEEEEjS9_dNS7_10__identityEEEvT0_PT3_T1_NS0_13GridEvenShareISN_EET2_T4_E12temp_storage+128];
	add.f64 	%fd286, %fd285, %fd284;
	selp.f64 	%fd287, %fd286, %fd284, %p54;
	setp.gt.u32 	%p55, %r6, 448;
	ld.shared.f64 	%fd288, [_ZZN3cub18CUB_300001_SM_10006detail6reduce18DeviceReduceKernelINS2_10policy_hubIdjN4cuda3std3__44plusIdEEE10Policy1000EN6thrust24THRUST_300001_SM_1000_NS6detail15normal_iteratorINSD_10device_ptrIdEEEEjS9_dNS7_10__identityEEEvT0_PT3_T1_NS0_13GridEvenShareISN_EET2_T4_E12temp_storage+136];
	add.f64 	%fd289, %fd288, %fd287;
	selp.f64 	%fd290, %fd289, %fd287, %p55;
	setp.gt.u32 	%p56, %r6, 480;
	ld.shared.f64 	%fd291, [_ZZN3cub18CUB_300001_SM_10006detail6reduce18DeviceReduceKernelINS2_10policy_hubIdjN4cuda3std3__44plusIdEEE10Policy1000EN6thrust24THRUST_300001_SM_1000_NS6detail15normal_iteratorINSD_10device_ptrIdEEEEjS9_dNS7_10__identityEEEvT0_PT3_T1_NS0_13GridEvenShareISN_EET2_T4_E12temp_storage+144];
	add.f64 	%fd292, %fd291, %fd290;
	selp.f64 	%fd293, %fd292, %fd290, %p56;
	setp.gt.u32 	%p57, %r6, 512;
	ld.shared.f64 	%fd294, [_ZZN3cub18CUB_300001_SM_10006detail6reduce18DeviceReduceKernelINS2_10policy_hubIdjN4cuda3std3__44plusIdEEE10Policy1000EN6thrust24THRUST_300001_SM_1000_NS6detail15normal_iteratorINSD_10device_ptrIdEEEEjS9_dNS7_10__identityEEEvT0_PT3_T1_NS0_13GridEvenShareISN_EET2_T4_E12temp_storage+152];
	add.f64 	%fd295, %fd294, %fd293;
	selp.f64 	%fd296, %fd295, %fd293, %p57;
	setp.gt.u32 	%p58, %r6, 544;
	ld.shared.f64 	%fd297, [_ZZN3cub18CUB_300001_SM_10006detail6reduce18DeviceReduceKernelINS2_10policy_hubIdjN4cuda3std3__44plusIdEEE10Policy1000EN6thrust24THRUST_300001_SM_1000_NS6detail15normal_iteratorINSD_10device_ptrIdEEEEjS9_dNS7_10__identityEEEvT0_PT3_T1_NS0_13GridEvenShareISN_EET2_T4_E12temp_storage+160];
	add.f64 	%fd298, %fd297, %fd296;
	selp.f64 	%fd299, %fd298, %fd296, %p58;
	setp.gt.u32 	%p59, %r6, 576;
	ld.shared.f64 	%fd300, [_ZZN3cub18CUB_300001_SM_10006detail6reduce18DeviceReduceKernelINS2_10policy_hubIdjN4cuda3std3__44plusIdEEE10Policy1000EN6thrust24THRUST_300001_SM_1000_NS6detail15normal_iteratorINSD_10device_ptrIdEEEEjS9_dNS7_10__identityEEEvT0_PT3_T1_NS0_13GridEvenShareISN_EET2_T4_E12temp_storage+168];
	add.f64 	%fd301, %fd300, %fd299;
	selp.f64 	%fd302, %fd301, %fd299, %p59;
	setp.gt.u32 	%p60, %r6, 608;
	ld.shared.f64 	%fd303, [_ZZN3cub18CUB_300001_SM_10006detail6reduce18DeviceReduceKernelINS2_10policy_hubIdjN4cuda3std3__44plusIdEEE10Policy1000EN6thrust24THRUST_300001_SM_1000_NS6detail15normal_iteratorINSD_10device_ptrIdEEEEjS9_dNS7_10__identityEEEvT0_PT3_T1_NS0_13GridEvenShareISN_EET2_T4_E12temp_storage+176];
	add.f64 	%fd304, %fd303, %fd302;
	selp.f64 	%fd375, %fd304, %fd302, %p60;
	bra.uni 	$L__BB5_48;
$L__BB5_26:
	mov.u32 	%r35, %tid.x;
	add.s32 	%r72, %r347, %r35;
	mul.wide.u32 	%rd4, %r72, 8;
	add.s64 	%rd5, %rd1, %rd4;
	ld.global.f64 	%fd41, [%rd5];
	ld.global.f64 	%fd42, [%rd5+5120];
	ld.global.f64 	%fd43, [%rd5+10240];
	ld.global.f64 	%fd44, [%rd5+15360];
	ld.global.f64 	%fd45, [%rd5+20480];
	ld.global.f64 	%fd46, [%rd5+25600];
	ld.global.f64 	%fd47, [%rd5+30720];
	ld.global.f64 	%fd48, [%rd5+35840];
	add.f64 	%fd49, %fd41, %fd42;
	add.f64 	%fd50, %fd49, %fd43;
	add.f64 	%fd51, %fd50, %fd44;
	add.f64 	%fd52, %fd51, %fd45;
	add.f64 	%fd53, %fd52, %fd46;
	add.f64 	%fd54, %fd53, %fd47;
	add.f64 	%fd374, %fd54, %fd48;
	setp.lt.u32 	%p2, %r6, %r4;
	@%p2 bra 	$L__BB5_44;
	add.s32 	%r36, %r4, %r347;
	not.b32 	%r74, %r35;
	add.s32 	%r75, %r74, %r1;
	sub.s32 	%r76, %r75, %r4;
	sub.s32 	%r344, %r76, %r347;
	add.s32 	%r77, %r36, %r35;
	add.s32 	%r343, %r77, 5120;
	mov.b32 	%r346, 0;
	mov.u32 	%r345, %r36;
$L__BB5_28:
	mad.lo.s32 	%r347, %r2, 5120, %r347;
	add.s32 	%r78, %r1, -5120;
	setp.gt.u32 	%p3, %r347, %r78;
	@%p3 bra 	$L__BB5_30;
	add.s32 	%r79, %r35, %r347;
	mul.wide.u32 	%rd6, %r79, 8;
	add.s64 	%rd7, %rd1, %rd6;
	ld.global.f64 	%fd55, [%rd7];
	ld.global.f64 	%fd56, [%rd7+5120];
	ld.global.f64 	%fd57, [%rd7+10240];
	ld.global.f64 	%fd58, [%rd7+15360];
	ld.global.f64 	%fd59, [%rd7+20480];
	ld.global.f64 	%fd60, [%rd7+25600];
	ld.global.f64 	%fd61, [%rd7+30720];
	ld.global.f64 	%fd62, [%rd7+35840];
	add.f64 	%fd63, %fd374, %fd55;
	add.f64 	%fd64, %fd63, %fd56;
	add.f64 	%fd65, %fd64, %fd57;
	add.f64 	%fd66, %fd65, %fd58;
	add.f64 	%fd67, %fd66, %fd59;
	add.f64 	%fd68, %fd67, %fd60;
	add.f64 	%fd69, %fd68, %fd61;
	add.f64 	%fd374, %fd69, %fd62;
	sub.s32 	%r80, %r1, %r347;
	mul.lo.s32 	%r81, %r2, 5120;
	setp.lt.u32 	%p4, %r80, %r81;
	add.s32 	%r346, %r346, 1;
	add.s32 	%r345, %r345, %r81;
	sub.s32 	%r344, %r344, %r81;
	add.s32 	%r343, %r343, %r81;
	@%p4 bra 	$L__BB5_44;
	bra.uni 	$L__BB5_28;
$L__BB5_30:
	setp.le.u32 	%p5, %r1, %r347;
	sub.s32 	%r82, %r1, %r347;
	setp.ge.s32 	%p6, %r35, %r82;
	or.pred  	%p7, %p5, %p6;
	@%p7 bra 	$L__BB5_44;
	not.b32 	%r84, %r35;
	add.s32 	%r85, %r1, %r84;
	sub.s32 	%r86, %r85, %r36;
	mul.lo.s32 	%r87, %r2, %r346;
	mad.lo.s32 	%r88, %r87, -5120, %r86;
	mul.hi.u32 	%r89, %r88, -858993459;
	shr.u32 	%r90, %r89, 9;
	add.s32 	%r49, %r90, 1;
	and.b32  	%r50, %r49, 15;
	setp.lt.u32 	%p8, %r88, 9600;
	mov.u32 	%r352, %r35;
	@%p8 bra 	$L__BB5_35;
	or.b32  	%r350, %r35, 5120;
	mul.hi.u32 	%r91, %r344, -858993459;
	shr.u32 	%r92, %r91, 9;
	add.s32 	%r93, %r92, 1;
	and.b32  	%r94, %r93, 16777200;
	neg.s32 	%r348, %r94;
$L__BB5_33:
	.pragma "nounroll";
	add.s32 	%r95, %r343, -5120;
	mul.wide.u32 	%rd8, %r95, 8;
	add.s64 	%rd9, %rd1, %rd8;
	ld.global.f64 	%fd71, [%rd9];
	add.f64 	%fd72, %fd374, %fd71;
	add.s32 	%r96, %r343, -4480;
	mul.wide.u32 	%rd10, %r96, 8;
	add.s64 	%rd11, %rd1, %rd10;
	ld.global.f64 	%fd73, [%rd11];
	add.f64 	%fd74, %fd72, %fd73;
	add.s32 	%r97, %r343, -3840;
	mul.wide.u32 	%rd12, %r97, 8;
	add.s64 	%rd13, %rd1, %rd12;
	ld.global.f64 	%fd75, [%rd13];
	add.f64 	%fd76, %fd74, %fd75;
	add.s32 	%r98, %r343, -3200;
	mul.wide.u32 	%rd14, %r98, 8;
	add.s64 	%rd15, %rd1, %rd14;
	ld.global.f64 	%fd77, [%rd15];
	add.f64 	%fd78, %fd76, %fd77;
	add.s32 	%r99, %r343, -2560;
	mul.wide.u32 	%rd16, %r99, 8;
	add.s64 	%rd17, %rd1, %rd16;
	ld.global.f64 	%fd79, [%rd17];
	add.f64 	%fd80, %fd78, %fd79;
	add.s32 	%r100, %r343, -1920;
	mul.wide.u32 	%rd18, %r100, 8;
	add.s64 	%rd19, %rd1, %rd18;
	ld.global.f64 	%fd81, [%rd19];
	add.f64 	%fd82, %fd80, %fd81;
	add.s32 	%r101, %r343, -1280;
	mul.wide.u32 	%rd20, %r101, 8;
	add.s64 	%rd21, %rd1, %rd20;
	ld.global.f64 	%fd83, [%rd21];
	add.f64 	%fd84, %fd82, %fd83;
	add.s32 	%r102, %r343, 4480;
	add.s32 	%r103, %r343, -640;
	mul.wide.u32 	%rd22, %r103, 8;
	add.s64 	%rd23, %rd1, %rd22;
	ld.global.f64 	%fd85, [%rd23];
	add.f64 	%fd86, %fd84, %fd85;
	mul.wide.u32 	%rd24, %r343, 8;
	add.s64 	%rd25, %rd1, %rd24;
	ld.global.f64 	%fd87, [%rd25];
	add.f64 	%fd88, %fd86, %fd87;
	add.s32 	%r104, %r343, 640;
	mul.wide.u32 	%rd26, %r104, 8;
	add.s64 	%rd27, %rd1, %rd26;
	ld.global.f64 	%fd89, [%rd27];
	add.f64 	%fd90, %fd88, %fd89;
	add.s32 	%r105, %r343, 1280;
	mul.wide.u32 	%rd28, %r105, 8;
	add.s64 	%rd29, %rd1, %rd28;
	ld.global.f64 	%fd91, [%rd29];
	add.f64 	%fd92, %fd90, %fd91;
	add.s32 	%r106, %r343, 1920;
	mul.wide.u32 	%rd30, %r106, 8;
	add.s64 	%rd31, %rd1, %rd30;
	ld.global.f64 	%fd93, [%rd31];
	add.f64 	%fd94, %fd92, %fd93;
	add.s32 	%r107, %r343, 2560;
	mul.wide.u32 	%rd32, %r107, 8;
	add.s64 	%rd33, %rd1, %rd32;
	ld.global.f64 	%fd95, [%rd33];
	add.f64 	%fd96, %fd94, %fd95;
	add.s32 	%r108, %r343, 3200;
	mul.wide.u32 	%rd34, %r108, 8;
	add.s64 	%rd35, %rd1, %rd34;
	ld.global.f64 	%fd97, [%rd35];
	add.f64 	%fd98, %fd96, %fd97;
	add.s32 	%r109, %r343, 3840;
	mul.wide.u32 	%rd36, %r109, 8;
	add.s64 	%rd37, %rd1, %rd36;
	ld.global.f64 	%fd99, [%rd37];
	add.f64 	%fd100, %fd98, %fd99;
	mul.wide.u32 	%rd38, %r102, 8;
	add.s64 	%rd39, %rd1, %rd38;
	ld.global.f64 	%fd101, [%rd39];
	add.f64 	%fd374, %fd100, %fd101;
	add.s32 	%r350, %r350, 10240;
	add.s32 	%r343, %r343, 10240;
	add.s32 	%r348, %r348, 16;
	setp.ne.s32 	%p9, %r348, 0;
	@%p9 bra 	$L__BB5_33;
	add.s32 	%r352, %r350, -5120;
$L__BB5_35:
	setp.eq.s32 	%p10, %r50, 0;
	@%p10 bra 	$L__BB5_44;
	and.b32  	%r61, %r49, 7;
	setp.lt.u32 	%p11, %r50, 8;
	@%p11 bra 	$L__BB5_38;
	add.s32 	%r110, %r352, %r347;
	mul.wide.u32 	%rd40, %r110, 8;
	add.s64 	%rd41, %rd1, %rd40;
	ld.global.f64 	%fd103, [%rd41];
	add.f64 	%fd104, %fd374, %fd103;
	add.s32 	%r111, %r110, 640;
	mul.wide.u32 	%rd42, %r111, 8;
	add.s64 	%rd43, %rd1, %rd42;
	ld.global.f64 	%fd105, [%rd43];
	add.f64 	%fd106, %fd104, %fd105;
	add.s32 	%r112, %r110, 1280;
	mul.wide.u32 	%rd44, %r112, 8;
	add.s64 	%rd45, %rd1, %rd44;
	ld.global.f64 	%fd107, [%rd45];
	add.f64 	%fd108, %fd106, %fd107;
	add.s32 	%r113, %r110, 1920;
	mul.wide.u32 	%rd46, %r113, 8;
	add.s64 	%rd47, %rd1, %rd46;
	ld.global.f64 	%fd109, [%rd47];
	add.f64 	%fd110, %fd108, %fd109;
	add.s32 	%r114, %r110, 2560;
	mul.wide.u32 	%rd48, %r114, 8;
	add.s64 	%rd49, %rd1, %rd48;
	ld.global.f64 	%fd111, [%rd49];
	add.f64 	%fd112, %fd110, %fd111;
	add.s32 	%r115, %r110, 3200;
	mul.wide.u32 	%rd50, %r115, 8;
	add.s64 	%rd51, %rd1, %rd50;
	ld.global.f64 	%fd113, [%rd51];
	add.f64 	%fd114, %fd112, %fd113;
	add.s32 	%r116, %r110, 3840;
	mul.wide.u32 	%rd52, %r116, 8;
	add.s64 	%rd53, %rd1, %rd52;
	ld.global.f64 	%fd115, [%rd53];
	add.f64 	%fd116, %fd114, %fd115;
	add.s32 	%r117, %r110, 4480;
	mul.wide.u32 	%rd54, %r117, 8;
	add.s64 	%rd55, %rd1, %rd54;
	ld.global.f64 	%fd117, [%rd55];
	add.f64 	%fd374, %fd116, %fd117;
	add.s32 	%r352, %r352, 5120;
$L__BB5_38:
	setp.eq.s32 	%p12, %r61, 0;
	@%p12 bra 	$L__BB5_44;
	setp.lt.u32 	%p13, %r61, 4;
	@%p13 bra 	$L__BB5_41;
	add.s32 	%r118, %r352, %r347;
	mul.wide.u32 	%rd56, %r118, 8;
	add.s64 	%rd57, %rd1, %rd56;
	ld.global.f64 	%fd119, [%rd57];
	add.f64 	%fd120, %fd374, %fd119;
	add.s32 	%r119, %r118, 640;
	mul.wide.u32 	%rd58, %r119, 8;
	add.s64 	%rd59, %rd1, %rd58;
	ld.global.f64 	%fd121, [%rd59];
	add.f64 	%fd122, %fd120, %fd121;
	add.s32 	%r120, %r118, 1280;
	mul.wide.u32 	%rd60, %r120, 8;
	add.s64 	%rd61, %rd1, %rd60;
	ld.global.f64 	%fd123, [%rd61];
	add.f64 	%fd124, %fd122, %fd123;
	add.s32 	%r121, %r118, 1920;
	mul.wide.u32 	%rd62, %r121, 8;
	add.s64 	%rd63, %rd1, %rd62;
	ld.global.f64 	%fd125, [%rd63];
	add.f64 	%fd374, %fd124, %fd125;
	add.s32 	%r352, %r352, 2560;
$L__BB5_41:
	and.b32  	%r122, %r49, 3;
	setp.eq.s32 	%p14, %r122, 0;
	@%p14 bra 	$L__BB5_44;
	add.s32 	%r355, %r352, %r345;
	mul.hi.u32 	%r123, %r344, -858993459;
	cvt.u16.u32 	%rs1, %r123;
	shr.u16 	%rs2, %rs1, 9;
	add.s16 	%rs3, %rs2, 1;
	cvt.u32.u16 	%r124, %rs3;
	and.b32  	%r125, %r124, 3;
	neg.s32 	%r354, %r125;
$L__BB5_43:
	.pragma "nounroll";
	mul.wide.u32 	%rd64, %r355, 8;
	add.s64 	%rd65, %rd1, %rd64;
	ld.global.f64 	%fd126, [%rd65];
	add.f64 	%fd374, %fd374, %fd126;
	add.s32 	%r355, %r355, 640;
	add.s32 	%r354, %r354, 1;
	setp.ne.s32 	%p15, %r354, 0;
	@%p15 bra 	$L__BB5_43;
$L__BB5_44:
	// begin inline asm
	mov.u32 %r126, %laneid;
	// end inline asm
	mov.b64 	%rd66, %fd374;
	mov.b64 	{%r128, %r133}, %rd66;
	mov.b32 	%r134, 1;
	mov.b32 	%r175, 31;
	mov.b32 	%r176, -1;
	// begin inline asm
	shfl.sync.down.b32 %r127, %r128, %r134, %r175, %r176;
	// end inline asm
	// begin inline asm
	shfl.sync.down.b32 %r132, %r133, %r134, %r175, %r176;
	// end inline asm
	mov.b64 	%rd67, {%r127, %r132};
	mov.b64 	%fd127, %rd67;
	setp.gt.s32 	%p16, %r126, 30;
	add.f64 	%fd128, %fd374, %fd127;
	selp.f64 	%fd129, %fd374, %fd128, %p16;
	mov.b64 	%rd68, %fd129;
	mov.b64 	{%r138, %r143}, %rd68;
	mov.b32 	%r144, 2;
	// begin inline asm
	shfl.sync.down.b32 %r137, %r138, %r144, %r175, %r176;
	// end inline asm
	// begin inline asm
	shfl.sync.down.b32 %r142, %r143, %r144, %r175, %r176;
	// end inline asm
	mov.b64 	%rd69, {%r137, %r142};
	mov.b64 	%fd130, %rd69;
	setp.gt.s32 	%p17, %r126, 29;
	add.f64 	%fd131, %fd129, %fd130;
	selp.f64 	%fd132, %fd129, %fd131, %p17;
	mov.b64 	%rd70, %fd132;
	mov.b64 	{%r148, %r153}, %rd70;
	mov.b32 	%r154, 4;
	// begin inline asm
	shfl.sync.down.b32 %r147, %r148, %r154, %r175, %r176;
	// end inline asm
	// begin inline asm
	shfl.sync.down.b32 %r152, %r153, %r154, %r175, %r176;
	// end inline asm
	mov.b64 	%rd71, {%r147, %r152};
	mov.b64 	%fd133, %rd71;
	setp.gt.s32 	%p18, %r126, 27;
	add.f64 	%fd134, %fd132, %fd133;
	selp.f64 	%fd135, %fd132, %fd134, %p18;
	mov.b64 	%rd72, %fd135;
	mov.b64 	{%r158, %r163}, %rd72;
	mov.b32 	%r164, 8;
	// begin inline asm
	shfl.sync.down.b32 %r157, %r158, %r164, %r175, %r176;
	// end inline asm
	// begin inline asm
	shfl.sync.down.b32 %r162, %r163, %r164, %r175, %r176;
	// end inline asm
	mov.b64 	%rd73, {%r157, %r162};
	mov.b64 	%fd136, %rd73;
	setp.gt.s32 	%p19, %r126, 23;
	add.f64 	%fd137, %fd135, %fd136;
	selp.f64 	%fd138, %fd135, %fd137, %p19;
	mov.b64 	%rd74, %fd138;
	mov.b64 	{%r168, %r173}, %rd74;
	mov.b32 	%r174, 16;
	// begin inline asm
	shfl.sync.down.b32 %r167, %r168, %r174, %r175, %r176;
	// end inline asm
	// begin inline asm
	shfl.sync.down.b32 %r172, %r173, %r174, %r175, %r176;
	// end inline asm
	mov.b64 	%rd75, {%r167, %r172};
	mov.b64 	%fd139, %rd75;
	setp.gt.s32 	%p20, %r126, 15;
	add.f64 	%fd37, %fd138, %fd139;
	selp.f64 	%fd375, %fd138, %fd37, %p20;
	setp.ne.s32 	%p21, %r126, 0;
	@%p21 bra 	$L__BB5_46;
	shr.u32 	%r177, %r35, 2;
	and.b32  	%r178, %r177, 248;
	mov.u32 	%r179, _ZZN3cub18CUB_300001_SM_10006detail6reduce18DeviceReduceKernelINS2_10policy_hubIdjN4cuda3std3__44plusIdEEE10Policy1000EN6thrust24THRUST_300001_SM_1000_NS6detail15normal_iteratorINSD_10device_ptrIdEEEEjS9_dNS7_10__identityEEEvT0_PT3_T1_NS0_13GridEvenShareISN_EET2_T4_E12temp_storage;
	add.s32 	%r180, %r179, %r178;
	st.shared.f64 	[%r180+24], %fd37;
$L__BB5_46:
	bar.sync 	0;
	setp.ne.s32 	%p22, %r35, 0;
	@%p22 bra 	$L__BB5_48;
	ld.shared.f64 	%fd140, [_ZZN3cub18CUB_300001_SM_10006detail6reduce18DeviceReduceKernelINS2_10policy_hubIdjN4cuda3std3__44plusIdEEE10Policy1000EN6thrust24THRUST_300001_SM_1000_NS6detail15normal_iteratorINSD_10device_ptrIdEEEEjS9_dNS7_10__identityEEEvT0_PT3_T1_NS0_13GridEvenShareISN_EET2_T4_E12temp_storage+32];
	add.f64 	%fd141, %fd375, %fd140;
	ld.shared.f64 	%fd142, [_ZZN3cub18CUB_300001_SM_10006detail6reduce18DeviceReduceKernelINS2_10policy_hubIdjN4cuda3std3__44plusIdEEE10Policy1000EN6thrust24THRUST_300001_SM_1000_NS6detail15normal_iteratorINSD_10device_ptrIdEEEEjS9_dNS7_10__identityEEEvT0_PT3_T1_NS0_13GridEvenShareISN_EET2_T4_E12temp_storage+40];
	add.f64 	%fd143, %fd141, %fd142;
	ld.shared.f64 	%fd144, [_ZZN3cub18CUB_300001_SM_10006detail6reduce18DeviceReduceKernelINS2_10policy_hubIdjN4cuda3std3__44plusIdEEE10Policy1000EN6thrust24THRUST_300001_SM_1000_NS6detail15normal_iteratorINSD_10device_ptrIdEEEEjS9_dNS7_10__identityEEEvT0_PT3_T1_NS0_13GridEvenShareISN_EET2_T4_E12temp_storage+48];
	add.f64 	%fd145, %fd143, %fd144;
	ld.shared.f64 	%fd146, [_ZZN3cub18CUB_300001_SM_10006detail6reduce18DeviceReduceKernelINS2_10policy_hubIdjN4cuda3std3__44plusIdEEE10Policy1000EN6thrust24THRUST_300001_SM_1000_NS6detail15normal_iteratorINSD_10device_ptrIdEEEEjS9_dNS7_10__identityEEEvT0_PT3_T1_NS0_13GridEvenShareISN_EET2_T4_E12temp_storage+56];
	add.f64 	%fd147, %fd145, %fd146;
	ld.shared.f64 	%fd148, [_ZZN3cub18CUB_300001_SM_10006detail6reduce18DeviceReduceKernelINS2_10policy_hubIdjN4cuda3std3__44plusIdEEE10Policy1000EN6thrust24THRUST_300001_SM_1000_NS6detail15normal_iteratorINSD_10device_ptrIdEEEEjS9_dNS7_10__identityEEEvT0_PT3_T1_NS0_13GridEvenShareISN_EET2_T4_E12temp_storage+64];
	add.f64 	%fd149, %fd147, %fd148;
	ld.shared.f64 	%fd150, [_ZZN3cub18CUB_300001_SM_10006detail6reduce18DeviceReduceKernelINS2_10policy_hubIdjN4cuda3std3__44plusIdEEE10Policy1000EN6thrust24THRUST_300001_SM_1000_NS6detail15normal_iteratorINSD_10device_ptrIdEEEEjS9_dNS7_10__identityEEEvT0_PT3_T1_NS0_13GridEvenShareISN_EET2_T4_E12temp_storage+72];
	add.f64 	%fd151, %fd149, %fd150;
	ld.shared.f64 	%fd152, [_ZZN3cub18CUB_300001_SM_10006detail6reduce18DeviceReduceKernelINS2_10policy_hubIdjN4cuda3std3__44plusIdEEE10Policy1000EN6thrust24THRUST_300001_SM_1000_NS6detail15normal_iteratorINSD_10device_ptrIdEEEEjS9_dNS7_10__identityEEEvT0_PT3_T1_NS0_13GridEvenShareISN_EET2_T4_E12temp_storage+80];
	add.f64 	%fd153, %fd151, %fd152;
	ld.shared.f64 	%fd154, [_ZZN3cub18CUB_300001_SM_10006detail6reduce18DeviceReduceKernelINS2_10policy_hubIdjN4cuda3std3__44plusIdEEE10Policy1000EN6thrust24THRUST_300001_SM_1000_NS6detail15normal_iteratorINSD_10device_ptrIdEEEEjS9_dNS7_10__identityEEEvT0_PT3_T1_NS0_13GridEvenShareISN_EET2_T4_E12temp_storage+88];
	add.f64 	%fd155, %fd153, %fd154;
	ld.shared.f64 	%fd156, [_ZZN3cub18CUB_300001_SM_10006detail6reduce18DeviceReduceKernelINS2_10policy_hubIdjN4cuda3std3__44plusIdEEE10Policy1000EN6thrust24THRUST_300001_SM_1000_NS6detail15normal_iteratorINSD_10device_ptrIdEEEEjS9_dNS7_10__identityEEEvT0_PT3_T1_NS0_13GridEvenShareISN_EET2_T4_E12temp_storage+96];
	add.f64 	%fd157, %fd155, %fd156;
	ld.shared.f64 	%fd158, [_ZZN3cub18CUB_300001_SM_10006detail6reduce18DeviceReduceKernelINS2_10policy_hubIdjN4cuda3std3__44plusIdEEE10Policy1000EN6thrust24THRUST_300001_SM_1000_NS6detail15normal_iteratorINSD_10device_ptrIdEEEEjS9_dNS7_10__identityEEEvT0_PT3_T1_NS0_13GridEvenShareISN_EET2_T4_E12temp_storage+104];
	add.f64 	%fd159, %fd157, %fd158;
	ld.shared.f64 	%fd160, [_ZZN3cub18CUB_300001_SM_10006detail6reduce18DeviceReduceKernelINS2_10policy_hubIdjN4cuda3std3__44plusIdEEE10Policy1000EN6thrust24THRUST_300001_SM_1000_NS6detail15normal_iteratorINSD_10device_ptrIdEEEEjS9_dNS7_10__identityEEEvT0_PT3_T1_NS0_13GridEvenShareISN_EET2_T4_E12temp_storage+112];
	add.f64 	%fd161, %fd159, %fd160;
	ld.shared.f64 	%fd162, [_ZZN3cub18CUB_300001_SM_10006detail6reduce18DeviceReduceKernelINS2_10policy_hubIdjN4cuda3std3__44plusIdEEE10Policy1000EN6thrust24THRUST_300001_SM_1000_NS6detail15normal_iteratorINSD_10device_ptrIdEEEEjS9_dNS7_10__identityEEEvT0_PT3_T1_NS0_13GridEvenShareISN_EET2_T4_E12temp_storage+120];
	add.f64 	%fd163, %fd161, %fd162;
	ld.shared.f64 	%fd164, [_ZZN3cub18CUB_300001_SM_10006detail6reduce18DeviceReduceKernelINS2_10policy_hubIdjN4cuda3std3__44plusIdEEE10Policy1000EN6thrust24THRUST_300001_SM_1000_NS6detail15normal_iteratorINSD_10device_ptrIdEEEEjS9_dNS7_10__identityEEEvT0_PT3_T1_NS0_13GridEvenShareISN_EET2_T4_E12temp_storage+128];
	add.f64 	%fd165, %fd163, %fd164;
	ld.shared.f64 	%fd166, [_ZZN3cub18CUB_300001_SM_10006detail6reduce18DeviceReduceKernelINS2_10policy_hubIdjN4cuda3std3__44plusIdEEE10Policy1000EN6thrust24THRUST_300001_SM_1000_NS6detail15normal_iteratorINSD_10device_ptrIdEEEEjS9_dNS7_10__identityEEEvT0_PT3_T1_NS0_13GridEvenShareISN_EET2_T4_E12temp_storage+136];
	add.f64 	%fd167, %fd165, %fd166;
	ld.shared.f64 	%fd168, [_ZZN3cub18CUB_300001_SM_10006detail6reduce18DeviceReduceKernelINS2_10policy_hubIdjN4cuda3std3__44plusIdEEE10Policy1000EN6thrust24THRUST_300001_SM_1000_NS6detail15normal_iteratorINSD_10device_ptrIdEEEEjS9_dNS7_10__identityEEEvT0_PT3_T1_NS0_13GridEvenShareISN_EET2_T4_E12temp_storage+144];
	add.f64 	%fd169, %fd167, %fd168;
	ld.shared.f64 	%fd170, [_ZZN3cub18CUB_300001_SM_10006detail6reduce18DeviceReduceKernelINS2_10policy_hubIdjN4cuda3std3__44plusIdEEE10Policy1000EN6thrust24THRUST_300001_SM_1000_NS6detail15normal_iteratorINSD_10device_ptrIdEEEEjS9_dNS7_10__identityEEEvT0_PT3_T1_NS0_13GridEvenShareISN_EET2_T4_E12temp_storage+152];
	add.f64 	%fd171, %fd169, %fd170;
	ld.shared.f64 	%fd172, [_ZZN3cub18CUB_300001_SM_10006detail6reduce18DeviceReduceKernelINS2_10policy_hubIdjN4cuda3std3__44plusIdEEE10Policy1000EN6thrust24THRUST_300001_SM_1000_NS6detail15normal_iteratorINSD_10device_ptrIdEEEEjS9_dNS7_10__identityEEEvT0_PT3_T1_NS0_13GridEvenShareISN_EET2_T4_E12temp_storage+160];
	add.f64 	%fd173, %fd171, %fd172;
	ld.shared.f64 	%fd174, [_ZZN3cub18CUB_300001_SM_10006detail6reduce18DeviceReduceKernelINS2_10policy_hubIdjN4cuda3std3__44plusIdEEE10Policy1000EN6thrust24THRUST_300001_SM_1000_NS6detail15normal_iteratorINSD_10device_ptrIdEEEEjS9_dNS7_10__identityEEEvT0_PT3_T1_NS0_13GridEvenShareISN_EET2_T4_E12temp_storage+168];
	add.f64 	%fd175, %fd173, %fd174;
	ld.shared.f64 	%fd176, [_ZZN3cub18CUB_300001_SM_10006detail6reduce18DeviceReduceKernelINS2_10policy_hubIdjN4cuda3std3__44plusIdEEE10Policy1000EN6thrust24THRUST_300001_SM_1000_NS6detail15normal_iteratorINSD_10device_ptrIdEEEEjS9_dNS7_10__identityEEEvT0_PT3_T1_NS0_13GridEvenShareISN_EET2_T4_E12temp_storage+176];
	add.f64 	%fd375, %fd175, %fd176;
$L__BB5_48:
	mov.u32 	%r333, %tid.x;
	setp.ne.s32 	%p68, %r333, 0;
	@%p68 bra 	$L__BB5_50;
	ld.param.u64 	%rd159, [_ZN3cub18CUB_300001_SM_10006detail6reduce18DeviceReduceKernelINS2_10policy_hubIdjN4cuda3std3__44plusIdEEE10Policy1000EN6thrust24THRUST_300001_SM_1000_NS6detail15normal_iteratorINSD_10device_ptrIdEEEEjS9_dNS7_10__identityEEEvT0_PT3_T1_NS0_13GridEvenShareISN_EET2_T4__param_1];
	cvta.to.global.u64 	%rd156, %rd159;
	mul.wide.u32 	%rd157, %r3, 8;
	add.s64 	%rd158, %rd156, %rd157;
	st.global.f64 	[%rd158], %fd375;
$L__BB5_50:
	ret;

}
	// .globl	_ZN3cub18CUB_300001_SM_10006detail6reduce28DeviceReduceSingleTileKernelINS2_10policy_hubIdjN4cuda3std3__44plusIdEEE10Policy1000EPdSC_iS9_ddNS7_10__identityEEEvT0_T1_T2_T3_T4_T6_
.visible .entry _ZN3cub18CUB_300001_SM_10006detail6reduce28DeviceReduceSingleTileKernelINS2_10policy_hubIdjN4cuda3std3__44plusIdEEE10Policy1000EPdSC_iS9_ddNS7_10__identityEEEvT0_T1_T2_T3_T4_T6_(
	.param .u64 .ptr .align 1 _ZN3cub18CUB_300001_SM_10006detail6reduce28DeviceReduceSingleTileKernelINS2_10policy_hubIdjN4cuda3std3__44plusIdEEE10Policy1000EPdSC_iS9_ddNS7_10__identityEEEvT0_T1_T2_T3_T4_T6__param_0,
	.param .u64 .ptr .align 1 _ZN3cub18CUB_300001_SM_10006detail6reduce28DeviceReduceSingleTileKernelINS2_10policy_hubIdjN4cuda3std3__44plusIdEEE10Policy1000EPdSC_iS9_ddNS7_10__identityEEEvT0_T1_T2_T3_T4_T6__param_1,
	.param .u32 _ZN3cub18CUB_300001_SM_10006detail6reduce28DeviceReduceSingleTileKernelINS2_10policy_hubIdjN4cuda3std3__44plusIdEEE10Policy1000EPdSC_iS9_ddNS7_10__identityEEEvT0_T1_T2_T3_T4_T6__param_2,
	.param .align 1 .b8 _ZN3cub18CUB_300001_SM_10006detail6reduce28DeviceReduceSingleTileKernelINS2_10policy_hubIdjN4cuda3std3__44plusIdEEE10Policy1000EPdSC_iS9_ddNS7_10__identityEEEvT0_T1_T2_T3_T4_T6__param_3[1],
	.param .f64 _ZN3cub18CUB_300001_SM_10006detail6reduce28DeviceReduceSingleTileKernelINS2_10policy_hubIdjN4cuda3std3__44plusIdEEE10Policy1000EPdSC_iS9_ddNS7_10__identityEEEvT0_T1_T2_T3_T4_T6__param_4,
	.param .align 1 .b8 _ZN3cub18CUB_300001_SM_10006detail6reduce28DeviceReduceSingleTileKernelINS2_10policy_hubIdjN4cuda3std3__44plusIdEEE10Policy1000EPdSC_iS9_ddNS7_10__identityEEEvT0_T1_T2_T3_T4_T6__param_5[1]
)
.maxntid 640
.minnctapersm 1
{
	.reg .pred 	%p<62>;
	.reg .b32 	%r<239>;
	.reg .b64 	%rd<109>;
	.reg .b64 	%fd<264>;
	// demoted variable
	.shared .align 8 .b8 _ZZN3cub18CUB_300001_SM_10006detail6reduce28DeviceReduceSingleTileKernelINS2_10policy_hubIdjN4cuda3std3__44plusIdEEE10Policy1000EPdSC_iS9_ddNS7_10__identityEEEvT0_T1_T2_T3_T4_T6_E12temp_storage[192];
	ld.param.u64 	%rd9, [_ZN3cub18CUB_300001_SM_10006detail6reduce28DeviceReduceSingleTileKernelINS2_10policy_hubIdjN4cuda3std3__44plusIdEEE10Policy1000EPdSC_iS9_ddNS7_10__identityEEEvT0_T1_T2_T3_T4_T6__param_0];
	ld.param.u64 	%rd10, [_ZN3cub18CUB_300001_SM_10006detail6reduce28DeviceReduceSingleTileKernelINS2_10policy_hubIdjN4cuda3std3__44plusIdEEE10Policy1000EPdSC_iS9_ddNS7_10__identityEEEvT0_T1_T2_T3_T4_T6__param_1];
	ld.param.u32 	%r36, [_ZN3cub18CUB_300001_SM_10006detail6reduce28DeviceReduceSingleTileKernelINS2_10policy_hubIdjN4cuda3std3__44plusIdEEE10Policy1000EPdSC_iS9_ddNS7_10__identityEEEvT0_T1_T2_T3_T4_T6__param_2];
	ld.param.f64 	%fd30, [_ZN3cub18CUB_300001_SM_10006detail6reduce28DeviceReduceSingleTileKernelINS2_10policy_hubIdjN4cuda3std3__44plusIdEEE10Policy1000EPdSC_iS9_ddNS7_10__identityEEEvT0_T1_T2_T3_T4_T6__param_4];
	cvta.to.global.u64 	%rd1, %rd10;
	setp.ne.s32 	%p1, %r36, 0;
	@%p1 bra 	$L__BB6_3;
	mov.u32 	%r225, %tid.x;
	setp.ne.s32 	%p61, %r225, 0;
	@%p61 bra 	$L__BB6_39;
	st.global.f64 	[%rd1], %fd30;
	bra.uni 	$L__BB6_39;
$L__BB6_3:
	setp.gt.s32 	%p2, %r36, 5119;
	@%p2 bra 	$L__BB6_21;
	mov.u32 	%r1, %tid.x;
	setp.ge.s32 	%p19, %r1, %r36;
	mov.f64 	%fd255, 0d0000000000000000;
	mov.u32 	%r229, %r1;
	@%p19 bra 	$L__BB6_6;
	mul.wide.u32 	%rd74, %r1, 8;
	add.s64 	%rd73, %rd9, %rd74;
	// begin inline asm
	ld.global.nc.u64 %rd72, [%rd73];
	// end inline asm
	mov.b64 	%fd255, %rd72;
	add.s32 	%r229, %r1, 640;
$L__BB6_6:
	setp.ge.s32 	%p20, %r229, %r36;
	@%p20 bra 	$L__BB6_12;
	not.b32 	%r101, %r229;
	add.s32 	%r4, %r36, %r101;
	mul.hi.u32 	%r102, %r4, -858993459;
	shr.u32 	%r103, %r102, 9;
	add.s32 	%r5, %r103, 1;
	and.b32  	%r104, %r103, 3;
	setp.eq.s32 	%p21, %r104, 3;
	@%p21 bra 	$L__BB6_10;
	mul.wide.u32 	%rd75, %r229, 8;
	add.s64 	%rd107, %rd9, %rd75;
	and.b32  	%r105, %r5, 3;
	neg.s32 	%r227, %r105;
$L__BB6_9:
	.pragma "nounroll";
	// begin inline asm
	ld.global.nc.u64 %rd76, [%rd107];
	// end inline asm
	mov.b64 	%fd121, %rd76;
	add.f64 	%fd255, %fd255, %fd121;
	add.s32 	%r229, %r229, 640;
	add.s64 	%rd107, %rd107, 5120;
	add.s32 	%r227, %r227, 1;
	setp.ne.s32 	%p22, %r227, 0;
	@%p22 bra 	$L__BB6_9;
$L__BB6_10:
	setp.lt.u32 	%p23, %r4, 1920;
	@%p23 bra 	$L__BB6_12;
$L__BB6_11:
	mul.wide.s32 	%rd86, %r229, 8;
	add.s64 	%rd79, %rd9, %rd86;
	// begin inline asm
	ld.global.nc.u64 %rd78, [%rd79];
	// end inline asm
	mov.b64 	%fd122, %rd78;
	add.f64 	%fd123, %fd255, %fd122;
	add.s64 	%rd81, %rd79, 5120;
	// begin inline asm
	ld.global.nc.u64 %rd80, [%rd81];
	// end inline asm
	mov.b64 	%fd124, %rd80;
	add.f64 	%fd125, %fd123, %fd124;
	add.s64 	%rd83, %rd79, 10240;
	// begin inline asm
	ld.global.nc.u64 %rd82, [%rd83];
	// end inline asm
	mov.b64 	%fd126, %rd82;
	add.f64 	%fd127, %fd125, %fd126;
	add.s64 	%rd85, %rd79, 15360;
	// begin inline asm
	ld.global.nc.u64 %rd84, [%rd85];
	// end inline asm
	mov.b64 	%fd128, %rd84;
	add.f64 	%fd255, %fd127, %fd128;
	add.s32 	%r229, %r229, 2560;
	setp.lt.s32 	%p24, %r229, %r36;
	@%p24 bra 	$L__BB6_11;
$L__BB6_12:
	setp.lt.s32 	%p25, %r36, 640;
	@%p25 bra 	$L__BB6_17;
	// begin inline asm
	mov.u32 %r169, %laneid;
	// end inline asm
	mov.b64 	%rd97, %fd255;
	mov.b64 	{%r171, %r176}, %rd97;
	mov.b32 	%r177, 1;
	mov.b32 	%r218, 31;
	mov.b32 	%r219, -1;
	// begin inline asm
	shfl.sync.down.b32 %r170, %r171, %r177, %r218, %r219;
	// end inline asm
	// begin inline asm
	shfl.sync.down.b32 %r175, %r176, %r177, %r218, %r219;
	// end inline asm
	mov.b64 	%rd98, {%r170, %r175};
	mov.b64 	%fd199, %rd98;
	setp.gt.s32 	%p53, %r169, 30;
	add.f64 	%fd200, %fd255, %fd199;
	selp.f64 	%fd201, %fd255, %fd200, %p53;
	mov.b64 	%rd99, %fd201;
	mov.b64 	{%r181, %r186}, %rd99;
	mov.b32 	%r187, 2;
	// begin inline asm
	shfl.sync.down.b32 %r180, %r181, %r187, %r218, %r219;
	// end inline asm
	// begin inline asm
	shfl.sync.down.b32 %r185, %r186, %r187, %r218, %r219;
	// end inline asm
	mov.b64 	%rd100, {%r180, %r185};
	mov.b64 	%fd202, %rd100;
	setp.gt.s32 	%p54, %r169, 29;
	add.f64 	%fd203, %fd201, %fd202;
	selp.f64 	%fd204, %fd201, %fd203, %p54;
	mov.b64 	%rd101, %fd204;
	mov.b64 	{%r191, %r196}, %rd101;
	mov.b32 	%r197, 4;
	// begin inline asm
	shfl.sync.down.b32 %r190, %r191, %r197, %r218, %r219;
	// end inline asm
	// begin inline asm
	shfl.sync.down.b32 %r195, %r196, %r197, %r218, %r219;
	// end inline asm
	mov.b64 	%rd102, {%r190, %r195};
	mov.b64 	%fd205, %rd102;
	setp.gt.s32 	%p55, %r169, 27;
	add.f64 	%fd206, %fd204, %fd205;
	selp.f64 	%fd207, %fd204, %fd206, %p55;
	mov.b64 	%rd103, %fd207;
	mov.b64 	{%r201, %r206}, %rd103;
	mov.b32 	%r207, 8;
	// begin inline asm
	shfl.sync.down.b32 %r200, %r201, %r207, %r218, %r219;
	// end inline asm
	// begin inline asm
	shfl.sync.down.b32 %r205, %r206, %r207, %r218, %r219;
	// end inline asm
	mov.b64 	%rd104, {%r200, %r205};
	mov.b64 	%fd208, %rd104;
	setp.gt.s32 	%p56, %r169, 23;
	add.f64 	%fd209, %fd207, %fd208;
	selp.f64 	%fd210, %fd207, %fd209, %p56;
	mov.b64 	%rd105, %fd210;
	mov.b64 	{%r211, %r216}, %rd105;
	mov.b32 	%r217, 16;
	// begin inline asm
	shfl.sync.down.b32 %r210, %r211, %r217, %r218, %r219;
	// end inline asm
	// begin inline asm
	shfl.sync.down.b32 %r215, %r216, %r217, %r218, %r219;
	// end inline asm
	mov.b64 	%rd106, {%r210, %r215};
	mov.b64 	%fd211, %rd106;
	setp.gt.s32 	%p57, %r169, 15;
	add.f64 	%fd10, %fd210, %fd211;
	selp.f64 	%fd263, %fd210, %fd10, %p57;
	setp.ne.s32 	%p58, %r169, 0;
	@%p58 bra 	$L__BB6_15;
	shr.u32 	%r220, %r1, 2;
	and.b32  	%r221, %r220, 248;
	mov.u32 	%r222, _ZZN3cub18CUB_300001_SM_10006detail6reduce28DeviceReduceSingleTileKernelINS2_10policy_hubIdjN4cuda3std3__44plusIdEEE10Policy1000EPdSC_iS9_ddNS7_10__identityEEEvT0_T1_T2_T3_T4_T6_E12temp_storage;
	add.s32 	%r223, %r222, %r221;
	st.shared.f64 	[%r223+24], %fd10;
$L__BB6_15:
	bar.sync 	0;
	setp.ne.s32 	%p59, %r1, 0;
	@%p59 bra 	$L__BB6_37;
	ld.shared.f64 	%fd212, [_ZZN3cub18CUB_300001_SM_10006detail6reduce28DeviceReduceSingleTileKernelINS2_10policy_hubIdjN4cuda3std3__44plusIdEEE10Policy1000EPdSC_iS9_ddNS7_10__identityEEEvT0_T1_T2_T3_T4_T6_E12temp_storage+32];
	add.f64 	%fd213, %fd263, %fd212;
	ld.shared.f64 	%fd214, [_ZZN3cub18CUB_300001_SM_10006detail6reduce28DeviceReduceSingleTileKernelINS2_10policy_hubIdjN4cuda3std3__44plusIdEEE10Policy1000EPdSC_iS9_ddNS7_10__identityEEEvT0_T1_T2_T3_T4_T6_E12temp_storage+40];
	add.f64 	%fd215, %fd213, %fd214;
	ld.shared.f64 	%fd216, [_ZZN3cub18CUB_300001_SM_10006detail6reduce28DeviceReduceSingleTileKernelINS2_10policy_hubIdjN4cuda3std3__44plusIdEEE10Policy1000EPdSC_iS9_ddNS7_10__identityEEEvT0_T1_T2_T3_T4_T6_E12temp_storage+48];
	add.f64 	%fd217, %fd215, %fd216;
	ld.shared.f64 	%fd218, [_ZZN3cub18CUB_300001_SM_10006detail6reduce28DeviceReduceSingleTileKernelINS2_10policy_hubIdjN4cuda3std3__44plusIdEEE10Policy1000EPdSC_iS9_ddNS7_10__identityEEEvT0_T1_T2_T3_T4_T6_E12temp_storage+56];
	add.f64 	%fd219, %fd217, %fd218;
	ld.shared.f64 	%fd220, [_ZZN3cub18CUB_300001_SM_10006detail6reduce28DeviceReduceSingleTileKernelINS2_10policy_hubIdjN4cuda3std3__44plusIdEEE10Policy1000EPdSC_iS9_ddNS7_10__identityEEEvT0_T1_T2_T3_T4_T6_E12temp_storage+64];
	add.f64 	%fd221, %fd219, %fd220;
	ld.shared.f64 	%fd222, [_ZZN3cub18CUB_300001_SM_10006detail6reduce28DeviceReduceSingleTileKernelINS2_10policy_hubIdjN4cuda3std3__44plusIdEEE10Policy1000EPdSC_iS9_ddNS7_10__identityEEEvT0_T1_T2_T3_T4_T6_E12temp_storage+72];
	add.f64 	%fd223, %fd221, %fd222;
	ld.shared.f64 	%fd224, [_ZZN3cub18CUB_300001_SM_10006detail6reduce28DeviceReduceSingleTileKernelINS2_10policy_hubIdjN4cuda3std3__44plusIdEEE10Policy1000EPdSC_iS9_ddNS7_10__identityEEEvT0_T1_T2_T3_T4_T6_E12temp_storage+80];
	add.f64 	%fd225, %fd223, %fd224;
	ld.shared.f64 	%fd226, [_ZZN3cub18CUB_300001_SM_10006detail6reduce28DeviceReduceSingleTileKernelINS2_10policy_hubIdjN4cuda3std3__44plusIdEEE10Policy1000EPdSC_iS9_ddNS7_10__identityEEEvT0_T1_T2_T3_T4_T6_E12temp_storage+88];
	add.f64 	%fd227, %fd225, %fd226;
	ld.shared.f64 	%fd228, [_ZZN3cub18CUB_300001_SM_10006detail6reduce28DeviceReduceSingleTileKernelINS2_10policy_hubIdjN4cuda3std3__44plusIdEEE10Policy1000EPdSC_iS9_ddNS7_10__identityEEEvT0_T1_T2_T3_T4_T6_E12temp_storage+96];
	add.f64 	%fd229, %fd227, %fd228;
	ld.shared.f64 	%fd230, [_ZZN3cub18CUB_300001_SM_10006detail6reduce28DeviceReduceSingleTileKernelINS2_10policy_hubIdjN4cuda3std3__44plusIdEEE10Policy1000EPdSC_iS9_ddNS7_10__identityEEEvT0_T1_T2_T3_T4_T6_E12temp_storage+104];
	add.f64 	%fd231, %fd229, %fd230;
	ld.shared.f64 	%fd232, [_ZZN3cub18CUB_300001_SM_10006detail6reduce28DeviceReduceSingleTileKernelINS2_10policy_hubIdjN4cuda3std3__44plusIdEEE10Policy1000EPdSC_iS9_ddNS7_10__identityEEEvT0_T1_T2_T3_T4_T6_E12temp_storage+112];
	add.f64 	%fd233, %fd231, %fd232;
	ld.shared.f64 	%fd234, [_ZZN3cub18CUB_300001_SM_10006detail6reduce28DeviceReduceSingleTileKernelINS2_10policy_hubIdjN4cuda3std3__44plusIdEEE10Policy1000EPdSC_iS9_ddNS7_10__identityEEEvT0_T1_T2_T3_T4_T6_E12temp_storage+120];
	add.f64 	%fd235, %fd233, %fd234;
	ld.shared.f64 	%fd236, [_ZZN3cub18CUB_300001_SM_10006detail6reduce28DeviceReduceSingleTileKernelINS2_10policy_hubIdjN4cuda3std3__44plusIdEEE10Policy1000EPdSC_iS9_ddNS7_10__identityEEEvT0_T1_T2_T3_T4_T6_E12temp_storage+128];
	add.f64 	%fd237, %fd235, %fd236;
	ld.shared.f64 	%fd238, [_ZZN3cub18CUB_300001_SM_10006detail6reduce28DeviceReduceSingleTileKernelINS2_10policy_hubIdjN4cuda3std3__44plusIdEEE10Policy1000EPdSC_iS9_ddNS7_10__identityEEEvT0_T1_T2_T3_T4_T6_E12temp_storage+136];
	add.f64 	%fd239, %fd237, %fd238;
	ld.shared.f64 	%fd240, [_ZZN3cub18CUB_300001_SM_10006detail6reduce28DeviceReduceSingleTileKernelINS2_10policy_hubIdjN4cuda3std3__44plusIdEEE10Policy1000EPdSC_iS9_ddNS7_10__identityEEEvT0_T1_T2_T3_T4_T6_E12temp_storage+144];
	add.f64 	%fd241, %fd239, %fd240;
	ld.shared.f64 	%fd242, [_ZZN3cub18CUB_300001_SM_10006detail6reduce28DeviceReduceSingleTileKernelINS2_10policy_hubIdjN4cuda3std3__44plusIdEEE10Policy1000EPdSC_iS9_ddNS7_10__identityEEEvT0_T1_T2_T3_T4_T6_E12temp_storage+152];
	add.f64 	%fd243, %fd241, %fd242;
	ld.shared.f64 	%fd244, [_ZZN3cub18CUB_300001_SM_10006detail6reduce28DeviceReduceSingleTileKernelINS2_10policy_hubIdjN4cuda3std3__44plusIdEEE10Policy1000EPdSC_iS9_ddNS7_10__identityEEEvT0_T1_T2_T3_T4_T6_E12temp_storage+160];
	add.f64 	%fd245, %fd243, %fd244;
	ld.shared.f64 	%fd246, [_ZZN3cub18CUB_300001_SM_10006detail6reduce28DeviceReduceSingleTileKernelINS2_10policy_hubIdjN4cuda3std3__44plusIdEEE10Policy1000EPdSC_iS9_ddNS7_10__identityEEEvT0_T1_T2_T3_T4_T6_E12temp_storage+168];
	add.f64 	%fd247, %fd245, %fd246;
	ld.shared.f64 	%fd248, [_ZZN3cub18CUB_300001_SM_10006detail6reduce28DeviceReduceSingleTileKernelINS2_10policy_hubIdjN4cuda3std3__44plusIdEEE10Policy1000EPdSC_iS9_ddNS7_10__identityEEEvT0_T1_T2_T3_T4_T6_E12temp_storage+176];
	add.f64 	%fd263, %fd247, %fd248;
	bra.uni 	$L__BB6_37;
$L__BB6_17:
	// begin inline asm
	mov.u32 %r106, %laneid;
	// end inline asm
	and.b32  	%r157, %r1, 992;
	add.s32 	%r158, %r157, 32;
	setp.gt.s32 	%p26, %r158, %r36;
	not.b32 	%r159, %r157;
	add.s32 	%r160, %r36, %r159;
	selp.b32 	%r155, %r160, 31, %p26;
	mov.b64 	%rd87, %fd255;
	mov.b64 	{%r108, %r113}, %rd87;
	mov.b32 	%r114, 1;
	mov.b32 	%r156, -1;
	// begin inline asm
	shfl.sync.down.b32 %r107, %r108, %r114, %r155, %r156;
	// end inline asm
	// begin inline asm
	shfl.sync.down.b32 %r112, %r113, %r114, %r155, %r156;
	// end inline asm
	mov.b64 	%rd88, {%r107, %r112};
	mov.b64 	%fd129, %rd88;
	setp.lt.s32 	%p27, %r106, %r155;
	add.f64 	%fd130, %fd255, %fd129;
	selp.f64 	%fd131, %fd130, %fd255, %p27;
	mov.b64 	%rd89, %fd131;
	mov.b64 	{%r118, %r123}, %rd89;
	mov.b32 	%r124, 2;
	// begin inline asm
	shfl.sync.down.b32 %r117, %r118, %r124, %r155, %r156;
	// end inline asm
	// begin inline asm
	shfl.sync.down.b32 %r122, %r123, %r124, %r155, %r156;
	// end inline asm
	mov.b64 	%rd90, {%r117, %r122};
	mov.b64 	%fd132, %rd90;
	add.s32 	%r161, %r106, 2;
	setp.gt.s32 	%p28, %r161, %r155;
	add.f64 	%fd133, %fd131, %fd132;
	selp.f64 	%fd134, %fd131, %fd133, %p28;
	mov.b64 	%rd91, %fd134;
	mov.b64 	{%r128, %r133}, %rd91;
	mov.b32 	%r134, 4;
	// begin inline asm
	shfl.sync.down.b32 %r127, %r128, %r134, %r155, %r156;
	// end inline asm
	// begin inline asm
	shfl.sync.down.b32 %r132, %r133, %r134, %r155, %r156;
	// end inline asm
	mov.b64 	%rd92, {%r127, %r132};
	mov.b64 	%fd135, %rd92;
	add.s32 	%r162, %r106, 4;
	setp.gt.s32 	%p29, %r162, %r155;
	add.f64 	%fd136, %fd134, %fd135;
	selp.f64 	%fd137, %fd134, %fd136, %p29;
	mov.b64 	%rd93, %fd137;
	mov.b64 	{%r138, %r143}, %rd93;
	mov.b32 	%r144, 8;
	// begin inline asm
	shfl.sync.down.b32 %r137, %r138, %r144, %r155, %r156;
	// end inline asm
	// begin inline asm
	shfl.sync.down.b32 %r142, %r143, %r144, %r155, %r156;
	// end inline asm
	mov.b64 	%rd94, {%r137, %r142};
	mov.b64 	%fd138, %rd94;
	add.s32 	%r163, %r106, 8;
	setp.gt.s32 	%p30, %r163, %r155;
	add.f64 	%fd139, %fd137, %fd138;
	selp.f64 	%fd140, %fd137, %fd139, %p30;
	mov.b64 	%rd95, %fd140;
	mov.b64 	{%r148, %r153}, %rd95;
	mov.b32 	%r154, 16;
	// begin inline asm
	shfl.sync.down.b32 %r147, %r148, %r154, %r155, %r156;
	// end inline asm
	// begin inline asm
	shfl.sync.down.b32 %r152, %r153, %r154, %r155, %r156;
	// end inline asm
	mov.b64 	%rd96, {%r147, %r152};
	mov.b64 	%fd141, %rd96;
	add.s32 	%r164, %r106, 16;
	setp.gt.s32 	%p31, %r164, %r155;
	add.f64 	%fd142, %fd140, %fd141;
	selp.f64 	%fd263, %fd140, %fd142, %p31;
	setp.ne.s32 	%p32, %r106, 0;
	@%p32 bra 	$L__BB6_19;
	shr.u32 	%r165, %r1, 2;
	and.b32  	%r166, %r165, 248;
	mov.u32 	%r167, _ZZN3cub18CUB_300001_SM_10006detail6reduce28DeviceReduceSingleTileKernelINS2_10policy_hubIdjN4cuda3std3__44plusIdEEE10Policy1000EPdSC_iS9_ddNS7_10__identityEEEvT0_T1_T2_T3_T4_T6_E12temp_storage;
	add.s32 	%r168, %r167, %r166;
	st.shared.f64 	[%r168+24], %fd263;
$L__BB6_19:
	bar.sync 	0;
	setp.ne.s32 	%p33, %r1, 0;
	@%p33 bra 	$L__BB6_37;
	setp.gt.s32 	%p34, %r36, 32;
	ld.shared.f64 	%fd143, [_ZZN3cub18CUB_300001_SM_10006detail6reduce28DeviceReduceSingleTileKernelINS2_10policy_hubIdjN4cuda3std3__44plusIdEEE10Policy1000EPdSC_iS9_ddNS7_10__identityEEEvT0_T1_T2_T3_T4_T6_E12temp_storage+32];
	add.f64 	%fd144, %fd263, %fd143;
	selp.f64 	%fd145, %fd144, %fd263, %p34;
	setp.gt.s32 	%p35, %r36, 64;
	ld.shared.f64 	%fd146, [_ZZN3cub18CUB_300001_SM_10006detail6reduce28DeviceReduceSingleTileKernelINS2_10policy_hubIdjN4cuda3std3__44plusIdEEE10Policy1000EPdSC_iS9_ddNS7_10__identityEEEvT0_T1_T2_T3_T4_T6_E12temp_storage+40];
	add.f64 	%fd147, %fd146, %fd145;
	selp.f64 	%fd148, %fd147, %fd145, %p35;
	setp.gt.s32 	%p36, %r36, 96;
	ld.shared.f64 	%fd149, [_ZZN3cub18CUB_300001_SM_10006detail6reduce28DeviceReduceSingleTileKernelINS2_10policy_hubIdjN4cuda3std3__44plusIdEEE10Policy1000EPdSC_iS9_ddNS7_10__identityEEEvT0_T1_T2_T3_T4_T6_E12temp_storage+48];
	add.f64 	%fd150, %fd149, %fd148;
	selp.f64 	%fd151, %fd150, %fd148, %p36;
	setp.gt.s32 	%p37, %r36, 128;
	ld.shared.f64 	%fd152, [_ZZN3cub18CUB_300001_SM_10006detail6reduce28DeviceReduceSingleTileKernelINS2_10policy_hubIdjN4cuda3std3__44plusIdEEE10Policy1000EPdSC_iS9_ddNS7_10__identityEEEvT0_T1_T2_T3_T4_T6_E12temp_storage+56];
	add.f64 	%fd153, %fd152, %fd151;
	selp.f64 	%fd154, %fd153, %fd151, %p37;
	setp.gt.s32 	%p38, %r36, 160;
	ld.shared.f64 	%fd155, [_ZZN3cub18CUB_300001_SM_10006detail6reduce28DeviceReduceSingleTileKernelINS2_10policy_hubIdjN4cuda3std3__44plusIdEEE10Policy1000EPdSC_iS9_ddNS7_10__identityEEEvT0_T1_T2_T3_T4_T6_E12temp_storage+64];
	add.f64 	%fd156, %fd155, %fd154;
	selp.f64 	%fd157, %fd156, %fd154, %p38;
	setp.gt.s32 	%p39, %r36, 192;
	ld.shared.f64 	%fd158, [_ZZN3cub18CUB_300001_SM_10006detail6reduce28DeviceReduceSingleTileKernelINS2_10policy_hubIdjN4cuda3std3__44plusIdEEE10Policy1000EPdSC_iS9_ddNS7_10__identityEEEvT0_T1_T2_T3_T4_T6_E12temp_storage+72];
	add.f64 	%fd159, %fd158, %fd157;
	selp.f64 	%fd160, %fd159, %fd157, %p39;
	setp.gt.s32 	%p40, %r36, 224;
	ld.shared.f64 	%fd161, [_ZZN3cub18CUB_300001_SM_10006detail6reduce28DeviceReduceSingleTileKernelINS2_10policy_hubIdjN4cuda3std3__44plusIdEEE10Policy1000EPdSC_iS9_ddNS7_10__identityEEEvT0_T1_T2_T3_T4_T6_E12temp_storage+80];
	add.f64 	%fd162, %fd161, %fd160;
	selp.f64 	%fd163, %fd162, %fd160, %p40;
	setp.gt.s32 	%p41, %r36, 256;
	ld.shared.f64 	%fd164, [_ZZN3cub18CUB_300001_SM_10006detail6reduce28DeviceReduceSingleTileKernelINS2_10policy_hubIdjN4cuda3std3__44plusIdEEE10Policy1000EPdSC_iS9_ddNS7_10__identityEEEvT0_T1_T2_T3_T4_T6_E12temp_storage+88];
	add.f64 	%fd165, %fd164, %fd163;
	selp.f64 	%fd166, %fd165, %fd163, %p41;
	setp.gt.s32 	%p42, %r36, 288;
	ld.shared.f64 	%fd167, [_ZZN3cub18CUB_300001_SM_10006detail6reduce28DeviceReduceSingleTileKernelINS2_10policy_hubIdjN4cuda3std3__44plusIdEEE10Policy1000EPdSC_iS9_ddNS7_10__identityEEEvT0_T1_T2_T3_T4_T6_E12temp_storage+96];
	add.f64 	%fd168, %fd167, %fd166;
	selp.f64 	%fd169, %fd168, %fd166, %p42;
	setp.gt.s32 	%p43, %r36, 320;
	ld.shared.f64 	%fd170, [_ZZN3cub18CUB_300001_SM_10006detail6reduce28DeviceReduceSingleTileKernelINS2_10policy_hubIdjN4cuda3std3__44plusIdEEE10Policy1000EPdSC_iS9_ddNS7_10__identityEEEvT0_T1_T2_T3_T4_T6_E12temp_storage+104];
	add.f64 	%fd171, %fd170, %fd169;
	selp.f64 	%fd172, %fd171, %fd169, %p43;
	setp.gt.s32 	%p44, %r36, 352;
	ld.shared.f64 	%fd173, [_ZZN3cub18CUB_300001_SM_10006detail6reduce28DeviceReduceSingleTileKernelINS2_10policy_hubIdjN4cuda3std3__44plusIdEEE10Policy1000EPdSC_iS9_ddNS7_10__identityEEEvT0_T1_T2_T3_T4_T6_E12temp_storage+112];
	add.f64 	%fd174, %fd173, %fd172;
	selp.f64 	%fd175, %fd174, %fd172, %p44;
	setp.gt.s32 	%p45, %r36, 384;
	ld.shared.f64 	%fd176, [_ZZN3cub18CUB_300001_SM_10006detail6reduce28DeviceReduceSingleTileKernelINS2_10policy_hubIdjN4cuda3std3__44plusIdEEE10Policy1000EPdSC_iS9_ddNS7_10__identityEEEvT0_T1_T2_T3_T4_T6_E12temp_storage+120];
	add.f64 	%fd177, %fd176, %fd175;
	selp.f64 	%fd178, %fd177, %fd175, %p45;
	setp.gt.s32 	%p46, %r36, 416;
	ld.shared.f64 	%fd179, [_ZZN3cub18CUB_300001_SM_10006detail6reduce28DeviceReduceSingleTileKernelINS2_10policy_hubIdjN4cuda3std3__44plusIdEEE10Policy1000EPdSC_iS9_ddNS7_10__identityEEEvT0_T1_T2_T3_T4_T6_E12temp_storage+128];
	add.f64 	%fd180, %fd179, %fd178;
	selp.f64 	%fd181, %fd180, %fd178, %p46;
	setp.gt.s32 	%p47, %r36, 448;
	ld.shared.f64 	%fd182, [_ZZN3cub18CUB_300001_SM_10006detail6reduce28DeviceReduceSingleTileKernelINS2_10policy_hubIdjN4cuda3std3__44plusIdEEE10Policy1000EPdSC_iS9_ddNS7_10__identityEEEvT0_T1_T2_T3_T4_T6_E12temp_storage+136];
	add.f64 	%fd183, %fd182, %fd181;
	selp.f64 	%fd184, %fd183, %fd181, %p47;
	setp.gt.s32 	%p48, %r36, 480;
	ld.shared.f64 	%fd185, [_ZZN3cub18CUB_300001_SM_10006detail6reduce28DeviceReduceSingleTileKernelINS2_10policy_hubIdjN4cuda3std3__44plusIdEEE10Policy1000EPdSC_iS9_ddNS7_10__identityEEEvT0_T1_T2_T3_T4_T6_E12temp_storage+144];
	add.f64 	%fd186, %fd185, %fd184;
	selp.f64 	%fd187, %fd186, %fd184, %p48;
	setp.gt.s32 	%p49, %r36, 512;
	ld.shared.f64 	%fd188, [_ZZN3cub18CUB_300001_SM_10006detail6reduce28DeviceReduceSingleTileKernelINS2_10policy_hubIdjN4cuda3std3__44plusIdEEE10Policy1000EPdSC_iS9_ddNS7_10__identityEEEvT0_T1_T2_T3_T4_T6_E12temp_storage+152];
	add.f64 	%fd189, %fd188, %fd187;
	selp.f64 	%fd190, %fd189, %fd187, %p49;
	setp.gt.s32 	%p50, %r36, 544;
	ld.shared.f64 	%fd191, [_ZZN3cub18CUB_300001_SM_10006detail6reduce28DeviceReduceSingleTileKernelINS2_10policy_hubIdjN4cuda3std3__44plusIdEEE10Policy1000EPdSC_iS9_ddNS7_10__identityEEEvT0_T1_T2_T3_T4_T6_E12temp_storage+160];
	add.f64 	%fd192, %fd191, %fd190;
	selp.f64 	%fd193, %fd192, %fd190, %p50;
	setp.gt.s32 	%p51, %r36, 576;
	ld.shared.f64 	%fd194, [_ZZN3cub18CUB_300001_SM_10006detail6reduce28DeviceReduceSingleTileKernelINS2_10policy_hubIdjN4cuda3std3__44plusIdEEE10Policy1000EPdSC_iS9_ddNS7_10__identityEEEvT0_T1_T2_T3_T4_T6_E12temp_storage+168];
	add.f64 	%fd195, %fd194, %fd193;
	selp.f64 	%fd196, %fd195, %fd193, %p51;
	setp.gt.s32 	%p52, %r36, 608;
	ld.shared.f64 	%fd197, [_ZZN3cub18CUB_300001_SM_10006detail6reduce28DeviceReduceSingleTileKernelINS2_10policy_hubIdjN4cuda3std3__44plusIdEEE10Policy1000EPdSC_iS9_ddNS7_10__identityEEEvT0_T1_T2_T3_T4_T6_E12temp_storage+176];
	add.f64 	%fd198, %fd197, %fd196;
	selp.f64 	%fd263, %fd198, %fd196, %p52;
	bra.uni 	$L__BB6_37;
$L__BB6_21:
	mov.u32 	%r14, %tid.x;
	mul.wide.u32 	%rd27, %r14, 8;
	add.s64 	%rd12, %rd9, %rd27;
	// begin inline asm
	ld.global.nc.u64 %rd11, [%rd12];
	// end inline asm
	mov.b64 	%fd31, %rd11;
	add.s64 	%rd14, %rd12, 5120;
	// begin inline asm
	ld.global.nc.u64 %rd13, [%rd14];
	// end inline asm
	mov.b64 	%fd32, %rd13;
	add.s64 	%rd16, %rd12, 10240;
	// begin inline asm
	ld.global.nc.u64 %rd15, [%rd16];
	// end inline asm
	mov.b64 	%fd33, %rd15;
	add.s64 	%rd18, %rd12, 15360;
	// begin inline asm
	ld.global.nc.u64 %rd17, [%rd18];
	// end inline asm
	mov.b64 	%fd34, %rd17;
	add.s64 	%rd20, %rd12, 20480;
	// begin inline asm
	ld.global.nc.u64 %rd19, [%rd20];
	// end inline asm
	mov.b64 	%fd35, %rd19;
	add.s64 	%rd22, %rd12, 25600;
	// begin inline asm
	ld.global.nc.u64 %rd21, [%rd22];
	// end inline asm
	mov.b64 	%fd36, %rd21;
	add.s64 	%rd24, %rd12, 30720;
	// begin inline asm
	ld.global.nc.u64 %rd23, [%rd24];
	// end inline asm
	mov.b64 	%fd37, %rd23;
	add.s64 	%rd26, %rd12, 35840;
	// begin inline asm
	ld.global.nc.u64 %rd25, [%rd26];
	// end inline asm
	mov.b64 	%fd38, %rd25;
	add.f64 	%fd39, %fd31, %fd32;
	add.f64 	%fd40, %fd39, %fd33;
	add.f64 	%fd41, %fd40, %fd34;
	add.f64 	%fd42, %fd41, %fd35;
	add.f64 	%fd43, %fd42, %fd36;
	add.f64 	%fd44, %fd43, %fd37;
	add.f64 	%fd262, %fd44, %fd38;
	setp.lt.u32 	%p3, %r36, 10240;
	mov.b32 	%r232, 5120;
	@%p3 bra 	$L__BB6_25;
	add.s32 	%r15, %r36, -5120;
	mov.b32 	%r232, 5120;
$L__BB6_23:
	mul.wide.s32 	%rd44, %r232, 8;
	add.s64 	%rd29, %rd12, %rd44;
	// begin inline asm
	ld.global.nc.u64 %rd28, [%rd29];
	// end inline asm
	mov.b64 	%fd45, %rd28;
	add.s64 	%rd31, %rd29, 5120;
	// begin inline asm
	ld.global.nc.u64 %rd30, [%rd31];
	// end inline asm
	mov.b64 	%fd46, %rd30;
	add.s64 	%rd33, %rd29, 10240;
	// begin inline asm
	ld.global.nc.u64 %rd32, [%rd33];
	// end inline asm
	mov.b64 	%fd47, %rd32;
	add.s64 	%rd35, %rd29, 15360;
	// begin inline asm
	ld.global.nc.u64 %rd34, [%rd35];
	// end inline asm
	mov.b64 	%fd48, %rd34;
	add.s64 	%rd37, %rd29, 20480;
	// begin inline asm
	ld.global.nc.u64 %rd36, [%rd37];
	// end inline asm
	mov.b64 	%fd49, %rd36;
	add.s64 	%rd39, %rd29, 25600;
	// begin inline asm
	ld.global.nc.u64 %rd38, [%rd39];
	// end inline asm
	mov.b64 	%fd50, %rd38;
	add.s64 	%rd41, %rd29, 30720;
	// begin inline asm
	ld.global.nc.u64 %rd40, [%rd41];
	// end inline asm
	mov.b64 	%fd51, %rd40;
	add.s64 	%rd43, %rd29, 35840;
	// begin inline asm
	ld.global.nc.u64 %rd42, [%rd43];
	// end inline asm
	mov.b64 	%fd52, %rd42;
	add.f64 	%fd53, %fd262, %fd45;
	add.f64 	%fd54, %fd53, %fd46;
	add.f64 	%fd55, %fd54, %fd47;
	add.f64 	%fd56, %fd55, %fd48;
	add.f64 	%fd57, %fd56, %fd49;
	add.f64 	%fd58, %fd57, %fd50;
	add.f64 	%fd59, %fd58, %fd51;
	add.f64 	%fd262, %fd59, %fd52;
	sub.s32 	%r39, %r36, %r232;
	setp.lt.s32 	%p4, %r39, 5120;
	@%p4 bra 	$L__BB6_33;
	add.s32 	%r232, %r232, 5120;
	setp.le.s32 	%p5, %r232, %r15;
	@%p5 bra 	$L__BB6_23;
$L__BB6_25:
	setp.le.s32 	%p6, %r36, %r232;
	@%p6 bra 	$L__BB6_33;
	sub.s32 	%r19, %r36, %r232;
	setp.ge.s32 	%p7, %r14, %r19;
	@%p7 bra 	$L__BB6_33;
	not.b32 	%r40, %r14;
	add.s32 	%r41, %r36, %r40;
	sub.s32 	%r20, %r41, %r232;
	mul.hi.u32 	%r42, %r20, -858993459;
	shr.u32 	%r43, %r42, 9;
	add.s32 	%r21, %r43, 1;
	and.b32  	%r44, %r43, 3;
	setp.eq.s32 	%p8, %r44, 3;
	mov.u32 	%r236, %r14;
	@%p8 bra 	$L__BB6_30;
	add.s32 	%r234, %r14, %r232;
	and.b32  	%r45, %r21, 3;
	neg.s32 	%r233, %r45;
	mov.u32 	%r236, %r14;
$L__BB6_29:
	.pragma "nounroll";
	mul.wide.u32 	%rd47, %r234, 8;
	add.s64 	%rd46, %rd9, %rd47;
	// begin inline asm
	ld.global.nc.u64 %rd45, [%rd46];
	// end inline asm
	mov.b64 	%fd61, %rd45;
	add.f64 	%fd262, %fd262, %fd61;
	add.s32 	%r236, %r236, 640;
	add.s32 	%r234, %r234, 640;
	add.s32 	%r233, %r233, 1;
	setp.ne.s32 	%p9, %r233, 0;
	@%p9 bra 	$L__BB6_29;
$L__BB6_30:
	setp.lt.u32 	%p10, %r20, 1920;
	@%p10 bra 	$L__BB6_33;
	cvt.u64.u32 	%rd48, %r236;
	cvt.u64.u32 	%rd49, %r232;
	add.s64 	%rd50, %rd48, %rd49;
	shl.b64 	%rd51, %rd50, 3;
	add.s64 	%rd52, %rd51, %rd9;
	add.s64 	%rd108, %rd52, 10240;
	add.s32 	%r237, %r236, %r232;
$L__BB6_32:
	mul.wide.u32 	%rd61, %r237, 8;
	add.s64 	%rd54, %rd9, %rd61;
	// begin inline asm
	ld.global.nc.u64 %rd53, [%rd54];
	// end inline asm
	mov.b64 	%fd62, %rd53;
	add.f64 	%fd63, %fd262, %fd62;
	add.s64 	%rd56, %rd108, -5120;
	// begin inline asm
	ld.global.nc.u64 %rd55, [%rd56];
	// end inline asm
	mov.b64 	%fd64, %rd55;
	add.f64 	%fd65, %fd63, %fd64;
	// begin inline asm
	ld.global.nc.u64 %rd57, [%rd108];
	// end inline asm
	mov.b64 	%fd66, %rd57;
	add.f64 	%fd67, %fd65, %fd66;
	add.s64 	%rd60, %rd108, 5120;
	// begin inline asm
	ld.global.nc.u64 %rd59, [%rd60];
	// end inline asm
	mov.b64 	%fd68, %rd59;
	add.f64 	%fd262, %fd67, %fd68;
	add.s32 	%r236, %r236, 2560;
	add.s64 	%rd108, %rd108, 20480;
	add.s32 	%r237, %r237, 2560;
	setp.lt.s32 	%p11, %r236, %r19;
	@%p11 bra 	$L__BB6_32;
$L__BB6_33:
	// begin inline asm
	mov.u32 %r46, %laneid;
	// end inline asm
	mov.b64 	%rd62, %fd262;
	mov.b64 	{%r48, %r53}, %rd62;
	mov.b32 	%r54, 1;
	mov.b32 	%r95, 31;
	mov.b32 	%r96, -1;
	// begin inline asm
	shfl.sync.down.b32 %r47, %r48, %r54, %r95, %r96;
	// end inline asm
	// begin inline asm
	shfl.sync.down.b32 %r52, %r53, %r54, %r95, %r96;
	// end inline asm
	mov.b64 	%rd63, {%r47, %r52};
	mov.b64 	%fd69, %rd63;
	setp.gt.s32 	%p12, %r46, 30;
	add.f64 	%fd70, %fd262, %fd69;
	selp.f64 	%fd71, %fd262, %fd70, %p12;
	mov.b64 	%rd64, %fd71;
	mov.b64 	{%r58, %r63}, %rd64;
	mov.b32 	%r64, 2;
	// begin inline asm
	shfl.sync.down.b32 %r57, %r58, %r64, %r95, %r96;
	// end inline asm
	// begin inline asm
	shfl.sync.down.b32 %r62, %r63, %r64, %r95, %r96;
	// end inline asm
	mov.b64 	%rd65, {%r57, %r62};
	mov.b64 	%fd72, %rd65;
	setp.gt.s32 	%p13, %r46, 29;
	add.f64 	%fd73, %fd71, %fd72;
	selp.f64 	%fd74, %fd71, %fd73, %p13;
	mov.b64 	%rd66, %fd74;
	mov.b64 	{%r68, %r73}, %rd66;
	mov.b32 	%r74, 4;
	// begin inline asm
	shfl.sync.down.b32 %r67, %r68, %r74, %r95, %r96;
	// end inline asm
	// begin inline asm
	shfl.sync.down.b32 %r72, %r73, %r74, %r95, %r96;
	// end inline asm
	mov.b64 	%rd67, {%r67, %r72};
	mov.b64 	%fd75, %rd67;
	setp.gt.s32 	%p14, %r46, 27;
	add.f64 	%fd76, %fd74, %fd75;
	selp.f64 	%fd77, %fd74, %fd76, %p14;
	mov.b64 	%rd68, %fd77;
	mov.b64 	{%r78, %r83}, %rd68;
	mov.b32 	%r84, 8;
	// begin inline asm
	shfl.sync.down.b32 %r77, %r78, %r84, %r95, %r96;
	// end inline asm
	// begin inline asm
	shfl.sync.down.b32 %r82, %r83, %r84, %r95, %r96;
	// end inline asm
	mov.b64 	%rd69, {%r77, %r82};
	mov.b64 	%fd78, %rd69;
	setp.gt.s32 	%p15, %r46, 23;
	add.f64 	%fd79, %fd77, %fd78;
	selp.f64 	%fd80, %fd77, %fd79, %p15;
	mov.b64 	%rd70, %fd80;
	mov.b64 	{%r88, %r93}, %rd70;
	mov.b32 	%r94, 16;
	// begin inline asm
	shfl.sync.down.b32 %r87, %r88, %r94, %r95, %r96;
	// end inline asm
	// begin inline asm
	shfl.sync.down.b32 %r92, %r93, %r94, %r95, %r96;
	// end inline asm
	mov.b64 	%rd71, {%r87, %r92};
	mov.b64 	%fd81, %rd71;
	setp.gt.s32 	%p16, %r46, 15;
	add.f64 	%fd26, %fd80, %fd81;
	selp.f64 	%fd263, %fd80, %fd26, %p16;
	setp.ne.s32 	%p17, %r46, 0;
	@%p17 bra 	$L__BB6_35;
	shr.u32 	%r97, %r14, 2;
	and.b32  	%r98, %r97, 248;
	mov.u32 	%r99, _ZZN3cub18CUB_300001_SM_10006detail6reduce28DeviceReduceSingleTileKernelINS2_10policy_hubIdjN4cuda3std3__44plusIdEEE10Policy1000EPdSC_iS9_ddNS7_10__identityEEEvT0_T1_T2_T3_T4_T6_E12temp_storage;
	add.s32 	%r100, %r99, %r98;
	st.shared.f64 	[%r100+24], %fd26;
$L__BB6_35:
	bar.sync 	0;
	setp.ne.s32 	%p18, %r14, 0;
	@%p18 bra 	$L__BB6_37;
	ld.shared.f64 	%fd82, [_ZZN3cub18CUB_300001_SM_10006detail6reduce28DeviceReduceSingleTileKernelINS2_10policy_hubIdjN4cuda3std3__44plusIdEEE10Policy1000EPdSC_iS9_ddNS7_10__identityEEEvT0_T1_T2_T3_T4_T6_E12temp_storage+32];
	add.f64 	%fd83, %fd263, %fd82;
	ld.shared.f64 	%fd84, [_ZZN3cub18CUB_300001_SM_10006detail6reduce28DeviceReduceSingleTileKernelINS2_10policy_hubIdjN4cuda3std3__44plusIdEEE10Policy1000EPdSC_iS9_ddNS7_10__identityEEEvT0_T1_T2_T3_T4_T6_E12temp_storage+40];
	add.f64 	%fd85, %fd83, %fd84;
	ld.shared.f64 	%fd86, [_ZZN3cub18CUB_300001_SM_10006detail6reduce28DeviceReduceSingleTileKernelINS2_10policy_hubIdjN4cuda3std3__44plusIdEEE10Policy1000EPdSC_iS9_ddNS7_10__identityEEEvT0_T1_T2_T3_T4_T6_E12temp_storage+48];
	add.f64 	%fd87, %fd85, %fd86;
	ld.shared.f64 	%fd88, [_ZZN3cub18CUB_300001_SM_10006detail6reduce28DeviceReduceSingleTileKernelINS2_10policy_hubIdjN4cuda3std3__44plusIdEEE10Policy1000EPdSC_iS9_ddNS7_10__identityEEEvT0_T1_T2_T3_T4_T6_E12temp_storage+56];
	add.f64 	%fd89, %fd87, %fd88;
	ld.shared.f64 	%fd90, [_ZZN3cub18CUB_300001_SM_10006detail6reduce28DeviceReduceSingleTileKernelINS2_10policy_hubIdjN4cuda3std3__44plusIdEEE10Policy1000EPdSC_iS9_ddNS7_10__identityEEEvT0_T1_T2_T3_T4_T6_E12temp_storage+64];
	add.f64 	%fd91, %fd89, %fd90;
	ld.shared.f64 	%fd92, [_ZZN3cub18CUB_300001_SM_10006detail6reduce28DeviceReduceSingleTileKernelINS2_10policy_hubIdjN4cuda3std3__44plusIdEEE10Policy1000EPdSC_iS9_ddNS7_10__identityEEEvT0_T1_T2_T3_T4_T6_E12temp_storage+72];
	add.f64 	%fd93, %fd91, %fd92;
	ld.shared.f64 	%fd94, [_ZZN3cub18CUB_300001_SM_10006detail6reduce28DeviceReduceSingleTileKernelINS2_10policy_hubIdjN4cuda3std3__44plusIdEEE10Policy1000EPdSC_iS9_ddNS7_10__identityEEEvT0_T1_T2_T3_T4_T6_E12temp_storage+80];
	add.f64 	%fd95, %fd93, %fd94;
	ld.shared.f64 	%fd96, [_ZZN3cub18CUB_300001_SM_10006detail6reduce28DeviceReduceSingleTileKernelINS2_10policy_hubIdjN4cuda3std3__44plusIdEEE10Policy1000EPdSC_iS9_ddNS7_10__identityEEEvT0_T1_T2_T3_T4_T6_E12temp_storage+88];
	add.f64 	%fd97, %fd95, %fd96;
	ld.shared.f64 	%fd98, [_ZZN3cub18CUB_300001_SM_10006detail6reduce28DeviceReduceSingleTileKernelINS2_10policy_hubIdjN4cuda3std3__44plusIdEEE10Policy1000EPdSC_iS9_ddNS7_10__identityEEEvT0_T1_T2_T3_T4_T6_E12temp_storage+96];
	add.f64 	%fd99, %fd97, %fd98;
	ld.shared.f64 	%fd100, [_ZZN3cub18CUB_300001_SM_10006detail6reduce28DeviceReduceSingleTileKernelINS2_10policy_hubIdjN4cuda3std3__44plusIdEEE10Policy1000EPdSC_iS9_ddNS7_10__identityEEEvT0_T1_T2_T3_T4_T6_E12temp_storage+104];
	add.f64 	%fd101, %fd99, %fd100;
	ld.shared.f64 	%fd102, [_ZZN3cub18CUB_300001_SM_10006detail6reduce28DeviceReduceSingleTileKernelINS2_10policy_hubIdjN4cuda3std3__44plusIdEEE10Policy1000EPdSC_iS9_ddNS7_10__identityEEEvT0_T1_T2_T3_T4_T6_E12temp_storage+112];
	add.f64 	%fd103, %fd101, %fd102;
	ld.shared.f64 	%fd104, [_ZZN3cub18CUB_300001_SM_10006detail6reduce28DeviceReduceSingleTileKernelINS2_10policy_hubIdjN4cuda3std3__44plusIdEEE10Policy1000EPdSC_iS9_ddNS7_10__identityEEEvT0_T1_T2_T3_T4_T6_E12temp_storage+120];
	add.f64 	%fd105, %fd103, %fd104;
	ld.shared.f64 	%fd106, [_ZZN3cub18CUB_300001_SM_10006detail6reduce28DeviceReduceSingleTileKernelINS2_10policy_hubIdjN4cuda3std3__44plusIdEEE10Policy1000EPdSC_iS9_ddNS7_10__identityEEEvT0_T1_T2_T3_T4_T6_E12temp_storage+128];
	add.f64 	%fd107, %fd105, %fd106;
	ld.shared.f64 	%fd108, [_ZZN3cub18CUB_300001_SM_10006detail6reduce28DeviceReduceSingleTileKernelINS2_10policy_hubIdjN4cuda3std3__44plusIdEEE10Policy1000EPdSC_iS9_ddNS7_10__identityEEEvT0_T1_T2_T3_T4_T6_E12temp_storage+136];
	add.f64 	%fd109, %fd107, %fd108;
	ld.shared.f64 	%fd110, [_ZZN3cub18CUB_300001_SM_10006detail6reduce28DeviceReduceSingleTileKernelINS2_10policy_hubIdjN4cuda3std3__44plusIdEEE10Policy1000EPdSC_iS9_ddNS7_10__identityEEEvT0_T1_T2_T3_T4_T6_E12temp_storage+144];
	add.f64 	%fd111, %fd109, %fd110;
	ld.shared.f64 	%fd112, [_ZZN3cub18CUB_300001_SM_10006detail6reduce28DeviceReduceSingleTileKernelINS2_10policy_hubIdjN4cuda3std3__44plusIdEEE10Policy1000EPdSC_iS9_ddNS7_10__identityEEEvT0_T1_T2_T3_T4_T6_E12temp_storage+152];
	add.f64 	%fd113, %fd111, %fd112;
	ld.shared.f64 	%fd114, [_ZZN3cub18CUB_300001_SM_10006detail6reduce28DeviceReduceSingleTileKernelINS2_10policy_hubIdjN4cuda3std3__44plusIdEEE10Policy1000EPdSC_iS9_ddNS7_10__identityEEEvT0_T1_T2_T3_T4_T6_E12temp_storage+160];
	add.f64 	%fd115, %fd113, %fd114;
	ld.shared.f64 	%fd116, [_ZZN3cub18CUB_300001_SM_10006detail6reduce28DeviceReduceSingleTileKernelINS2_10policy_hubIdjN4cuda3std3__44plusIdEEE10Policy1000EPdSC_iS9_ddNS7_10__identityEEEvT0_T1_T2_T3_T4_T6_E12temp_storage+168];
	add.f64 	%fd117, %fd115, %fd116;
	ld.shared.f64 	%fd118, [_ZZN3cub18CUB_300001_SM_10006detail6reduce28DeviceReduceSingleTileKernelINS2_10policy_hubIdjN4cuda3std3__44plusIdEEE10Policy1000EPdSC_iS9_ddNS7_10__identityEEEvT0_T1_T2_T3_T4_T6_E12temp_storage+176];
	add.f64 	%fd263, %fd117, %fd118;
$L__BB6_37:
	mov.u32 	%r224, %tid.x;
	setp.ne.s32 	%p60, %r224, 0;
	@%p60 bra 	$L__BB6_39;
	add.f64 	%fd249, %fd30, %fd263;
	st.global.f64 	[%rd1], %fd249;
$L__BB6_39:
	ret;

}
	// .globl	_ZN3cub18CUB_300001_SM_10006detail6reduce28DeviceReduceSingleTileKernelINS2_10policy_hubIdyN4cuda3std3__44plusIdEEE10Policy1000EN6thrust24THRUST_300001_SM_1000_NS6detail15normal_iteratorINSD_10device_ptrIdEEEEPdyS9_ddNS7_10__identityEEEvT0_T1_T2_T3_T4_T6_
.visible .entry _ZN3cub18CUB_300001_SM_10006detail6reduce28DeviceReduceSingleTileKernelINS2_10policy_hubIdyN4cuda3std3__44plusIdEEE10Policy1000EN6thrust24THRUST_300001_SM_1000_NS6detail15normal_iteratorINSD_10device_ptrIdEEEEPdyS9_ddNS7_10__identityEEEvT0_T1_T2_T3_T4_T6_(
	.param .align 8 .b8 _ZN3cub18CUB_300001_SM_10006detail6reduce28DeviceReduceSingleTileKernelINS2_10policy_hubIdyN4cuda3std3__44plusIdEEE10Policy1000EN6thrust24THRUST_300001_SM_1000_NS6detail15normal_iteratorINSD_10device_ptrIdEEEEPdyS9_ddNS7_10__identityEEEvT0_T1_T2_T3_T4_T6__param_0[8],
	.param .u64 .ptr .align 1 _ZN3cub18CUB_300001_SM_10006detail6reduce28DeviceReduceSingleTileKernelINS2_10policy_hubIdyN4cuda3std3__44plusIdEEE10Policy1000EN6thrust24THRUST_300001_SM_1000_NS6detail15normal_iteratorINSD_10device_ptrIdEEEEPdyS9_ddNS7_10__identityEEEvT0_T1_T2_T3_T4_T6__param_1,
	.param .u64 _ZN3cub18CUB_300001_SM_10006detail6reduce28DeviceReduceSingleTileKernelINS2_10policy_hubIdyN4cuda3std3__44plusIdEEE10Policy1000EN6thrust24THRUST_300001_SM_1000_NS6detail15normal_iteratorINSD_10device_ptrIdEEEEPdyS9_ddNS7_10__identityEEEvT0_T1_T2_T3_T4_T6__param_2,
	.param .align 1 .b8 _ZN3cub18CUB_300001_SM_10006detail6reduce28DeviceReduceSingleTileKernelINS2_10policy_hubIdyN4cuda3std3__44plusIdEEE10Policy1000EN6thrust24THRUST_300001_SM_1000_NS6detail15normal_iteratorINSD_10device_ptrIdEEEEPdyS9_ddNS7_10__identityEEEvT0_T1_T2_T3_T4_T6__param_3[1],
	.param .f64 _ZN3cub18CUB_300001_SM_10006detail6reduce28DeviceReduceSingleTileKernelINS2_10policy_hubIdyN4cuda3std3__44plusIdEEE10Policy1000EN6thrust24THRUST_300001_SM_1000_NS6detail15normal_iteratorINSD_10device_ptrIdEEEEPdyS9_ddNS7_10__identityEEEvT0_T1_T2_T3_T4_T6__param_4,
	.param .align 1 .b8 _ZN3cub18CUB_300001_SM_10006detail6reduce28DeviceReduceSingleTileKernelINS2_10policy_hubIdyN4cuda3std3__44plusIdEEE10Policy1000EN6thrust24THRUST_300001_SM_1000_NS6detail15normal_iteratorINSD_10device_ptrIdEEEEPdyS9_ddNS7_10__identityEEEvT0_T1_T2_T3_T4_T6__param_5[1]
)
.maxntid 512
.minnctapersm 1
{
	.reg .pred 	%p<67>;
	.reg .b32 	%r<246>;
	.reg .b64 	%rd<86>;
	.reg .b64 	%fd<348>;
	// demoted variable
	.shared .align 8 .b8 _ZZN3cub18CUB_300001_SM_10006detail6reduce28DeviceReduceSingleTileKernelINS2_10policy_hubIdyN4cuda3std3__44plusIdEEE10Policy1000EN6thrust24THRUST_300001_SM_1000_NS6detail15normal_iteratorINSD_10device_ptrIdEEEEPdyS9_ddNS7_10__identityEEEvT0_T1_T2_T3_T4_T6_E12temp_storage[152];
	ld.param.u64 	%rd18, [_ZN3cub18CUB_300001_SM_10006detail6reduce28DeviceReduceSingleTileKernelINS2_10policy_hubIdyN4cuda3std3__44plusIdEEE10Policy1000EN6thrust24THRUST_300001_SM_1000_NS6detail15normal_iteratorINSD_10device_ptrIdEEEEPdyS9_ddNS7_10__identityEEEvT0_T1_T2_T3_T4_T6__param_0];
	ld.param.u64 	%rd20, [_ZN3cub18CUB_300001_SM_10006detail6reduce28DeviceReduceSingleTileKernelINS2_10policy_hubIdyN4cuda3std3__44plusIdEEE10Policy1000EN6thrust24THRUST_300001_SM_1000_NS6detail15normal_iteratorINSD_10device_ptrIdEEEEPdyS9_ddNS7_10__identityEEEvT0_T1_T2_T3_T4_T6__param_1];
	ld.param.u64 	%rd19, [_ZN3cub18CUB_300001_SM_10006detail6reduce28DeviceReduceSingleTileKernelINS2_10policy_hubIdyN4cuda3std3__44plusIdEEE10Policy1000EN6thrust24THRUST_300001_SM_1000_NS6detail15normal_iteratorINSD_10device_ptrIdEEEEPdyS9_ddNS7_10__identityEEEvT0_T1_T2_T3_T4_T6__param_2];
	ld.param.f64 	%fd42, [_ZN3cub18CUB_300001_SM_10006detail6reduce28DeviceReduceSingleTileKernelINS2_10policy_hubIdyN4cuda3std3__44plusIdEEE10Policy1000EN6thrust24THRUST_300001_SM_1000_NS6detail15normal_iteratorINSD_10device_ptrIdEEEEPdyS9_ddNS7_10__identityEEEvT0_T1_T2_T3_T4_T6__param_4];
	cvta.to.global.u64 	%rd1, %rd20;
	setp.ne.s64 	%p1, %rd19, 0;
	@%p1 bra 	$L__BB7_3;
	mov.u32 	%r231, %tid.x;
	setp.ne.s32 	%p66, %r231, 0;
	@%p66 bra 	$L__BB7_51;
	st.global.f64 	[%rd1], %fd42;
	bra.uni 	$L__BB7_51;
$L__BB7_3:
	cvta.to.global.u64 	%rd2, %rd18;
	setp.gt.u64 	%p2, %rd19, 3583;
	@%p2 bra 	$L__BB7_28;
	cvt.u32.u64 	%r1, %rd19;
	mov.u32 	%r2, %tid.x;
	setp.ge.u32 	%p24, %r2, %r1;
	mov.f64 	%fd335, 0d0000000000000000;
	mov.u32 	%r235, %r2;
	@%p24 bra 	$L__BB7_6;
	mul.wide.u32 	%rd51, %r2, 8;
	add.s64 	%rd52, %rd2, %rd51;
	ld.global.f64 	%fd335, [%rd52];
	add.s32 	%r235, %r2, 512;
$L__BB7_6:
	setp.ge.u32 	%p25, %r235, %r1;
	@%p25 bra 	$L__BB7_19;
	not.b32 	%r108, %r235;
	add.s32 	%r109, %r108, %r1;
	shr.u32 	%r110, %r109, 9;
	add.s32 	%r5, %r110, 1;
	and.b32  	%r6, %r5, 15;
	setp.lt.u32 	%p26, %r109, 7680;
	@%p26 bra 	$L__BB7_10;
	and.b32  	%r111, %r5, 16777200;
	neg.s32 	%r233, %r111;
	mul.wide.u32 	%rd53, %r235, 8;
	add.s64 	%rd54, %rd53, %rd2;
	add.s64 	%rd81, %rd54, 32768;
$L__BB7_9:
	.pragma "nounroll";
	ld.global.f64 	%fd169, [%rd81+-32768];
	add.f64 	%fd170, %fd335, %fd169;
	ld.global.f64 	%fd171, [%rd81+-28672];
	add.f64 	%fd172, %fd170, %fd171;
	ld.global.f64 	%fd173, [%rd81+-24576];
	add.f64 	%fd174, %fd172, %fd173;
	ld.global.f64 	%fd175, [%rd81+-20480];
	add.f64 	%fd176, %fd174, %fd175;
	ld.global.f64 	%fd177, [%rd81+-16384];
	add.f64 	%fd178, %fd176, %fd177;
	ld.global.f64 	%fd179, [%rd81+-12288];
	add.f64 	%fd180, %fd178, %fd179;
	ld.global.f64 	%fd181, [%rd81+-8192];
	add.f64 	%fd182, %fd180, %fd181;
	ld.global.f64 	%fd183, [%rd81+-4096];
	add.f64 	%fd184, %fd182, %fd183;
	ld.global.f64 	%fd185, [%rd81];
	add.f64 	%fd186, %fd184, %fd185;
	ld.global.f64 	%fd187, [%rd81+4096];
	add.f64 	%fd188, %fd186, %fd187;
	ld.global.f64 	%fd189, [%rd81+8192];
	add.f64 	%fd190, %fd188, %fd189;
	ld.global.f64 	%fd191, [%rd81+12288];
	add.f64 	%fd192, %fd190, %fd191;
	ld.global.f64 	%fd193, [%rd81+16384];
	add.f64 	%fd194, %fd192, %fd193;
	ld.global.f64 	%fd195, [%rd81+20480];
	add.f64 	%fd196, %fd194, %fd195;
	ld.global.f64 	%fd197, [%rd81+24576];
	add.f64 	%fd198, %fd196, %fd197;
	ld.global.f64 	%fd199, [%rd81+28672];
	add.f64 	%fd335, %fd198, %fd199;
	add.s32 	%r235, %r235, 8192;
	add.s32 	%r233, %r233, 16;
	add.s64 	%rd81, %rd81, 65536;
	setp.ne.s32 	%p27, %r233, 0;
	@%p27 bra 	$L__BB7_9;
$L__BB7_10:
	setp.eq.s32 	%p28, %r6, 0;
	@%p28 bra 	$L__BB7_19;
	and.b32  	%r13, %r5, 7;
	setp.lt.u32 	%p29, %r6, 8;
	@%p29 bra 	$L__BB7_13;
	mul.wide.s32 	%rd55, %r235, 8;
	add.s64 	%rd56, %rd2, %rd55;
	ld.global.f64 	%fd201, [%rd56];
	add.f64 	%fd202, %fd335, %fd201;
	ld.global.f64 	%fd203, [%rd56+4096];
	add.f64 	%fd204, %fd202, %fd203;
	ld.global.f64 	%fd205, [%rd56+8192];
	add.f64 	%fd206, %fd204, %fd205;
	ld.global.f64 	%fd207, [%rd56+12288];
	add.f64 	%fd208, %fd206, %fd207;
	ld.global.f64 	%fd209, [%rd56+16384];
	add.f64 	%fd210, %fd208, %fd209;
	ld.global.f64 	%fd211, [%rd56+20480];
	add.f64 	%fd212, %fd210, %fd211;
	ld.global.f64 	%fd213, [%rd56+24576];
	add.f64 	%fd214, %fd212, %fd213;
	ld.global.f64 	%fd215, [%rd56+28672];
	add.f64 	%fd335, %fd214, %fd215;
	add.s32 	%r235, %r235, 4096;
$L__BB7_13:
	setp.eq.s32 	%p30, %r13, 0;
	@%p30 bra 	$L__BB7_19;
	and.b32  	%r16, %r5, 3;
	setp.lt.u32 	%p31, %r13, 4;
	@%p31 bra 	$L__BB7_16;
	mul.wide.s32 	%rd57, %r235, 8;
	add.s64 	%rd58, %rd2, %rd57;
	ld.global.f64 	%fd217, [%rd58];
	add.f64 	%fd218, %fd335, %fd217;
	ld.global.f64 	%fd219, [%rd58+4096];
	add.f64 	%fd220, %fd218, %fd219;
	ld.global.f64 	%fd221, [%rd58+8192];
	add.f64 	%fd222, %fd220, %fd221;
	ld.global.f64 	%fd223, [%rd58+12288];
	add.f64 	%fd335, %fd222, %fd223;
	add.s32 	%r235, %r235, 2048;
$L__BB7_16:
	setp.eq.s32 	%p32, %r16, 0;
	@%p32 bra 	$L__BB7_19;
	neg.s32 	%r238, %r16;
$L__BB7_18:
	.pragma "nounroll";
	mul.wide.s32 	%rd59, %r235, 8;
	add.s64 	%rd60, %rd2, %rd59;
	ld.global.f64 	%fd224, [%rd60];
	add.f64 	%fd335, %fd335, %fd224;
	add.s32 	%r235, %r235, 512;
	add.s32 	%r238, %r238, 1;
	setp.ne.s32 	%p33, %r238, 0;
	@%p33 bra 	$L__BB7_18;
$L__BB7_19:
	setp.lt.u64 	%p34, %rd19, 512;
	@%p34 bra 	$L__BB7_24;
	// begin inline asm
	mov.u32 %r175, %laneid;
	// end inline asm
	mov.b64 	%rd71, %fd335;
	mov.b64 	{%r177, %r182}, %rd71;
	mov.b32 	%r183, 1;
	mov.b32 	%r224, 31;
	mov.b32 	%r225, -1;
	// begin inline asm
	shfl.sync.down.b32 %r176, %r177, %r183, %r224, %r225;
	// end inline asm
	// begin inline asm
	shfl.sync.down.b32 %r181, %r182, %r183, %r224, %r225;
	// end inline asm
	mov.b64 	%rd72, {%r176, %r181};
	mov.b64 	%fd283, %rd72;
	setp.gt.s32 	%p58, %r175, 30;
	add.f64 	%fd284, %fd335, %fd283;
	selp.f64 	%fd285, %fd335, %fd284, %p58;
	mov.b64 	%rd73, %fd285;
	mov.b64 	{%r187, %r192}, %rd73;
	mov.b32 	%r193, 2;
	// begin inline asm
	shfl.sync.down.b32 %r186, %r187, %r193, %r224, %r225;
	// end inline asm
	// begin inline asm
	shfl.sync.down.b32 %r191, %r192, %r193, %r224, %r225;
	// end inline asm
	mov.b64 	%rd74, {%r186, %r191};
	mov.b64 	%fd286, %rd74;
	setp.gt.s32 	%p59, %r175, 29;
	add.f64 	%fd287, %fd285, %fd286;
	selp.f64 	%fd288, %fd285, %fd287, %p59;
	mov.b64 	%rd75, %fd288;
	mov.b64 	{%r197, %r202}, %rd75;
	mov.b32 	%r203, 4;
	// begin inline asm
	shfl.sync.down.b32 %r196, %r197, %r203, %r224, %r225;
	// end inline asm
	// begin inline asm
	shfl.sync.down.b32 %r201, %r202, %r203, %r224, %r225;
	// end inline asm
	mov.b64 	%rd76, {%r196, %r201};
	mov.b64 	%fd289, %rd76;
	setp.gt.s32 	%p60, %r175, 27;
	add.f64 	%fd290, %fd288, %fd289;
	selp.f64 	%fd291, %fd288, %fd290, %p60;
	mov.b64 	%rd77, %fd291;
	mov.b64 	{%r207, %r212}, %rd77;
	mov.b32 	%r213, 8;
	// begin inline asm
	shfl.sync.down.b32 %r206, %r207, %r213, %r224, %r225;
	// end inline asm
	// begin inline asm
	shfl.sync.down.b32 %r211, %r212, %r213, %r224, %r225;
	// end inline asm
	mov.b64 	%rd78, {%r206, %r211};
	mov.b64 	%fd292, %rd78;
	setp.gt.s32 	%p61, %r175, 23;
	add.f64 	%fd293, %fd291, %fd292;
	selp.f64 	%fd294, %fd291, %fd293, %p61;
	mov.b64 	%rd79, %fd294;
	mov.b64 	{%r217, %r222}, %rd79;
	mov.b32 	%r223, 16;
	// begin inline asm
	shfl.sync.down.b32 %r216, %r217, %r223, %r224, %r225;
	// end inline asm
	// begin inline asm
	shfl.sync.down.b32 %r221, %r222, %r223, %r224, %r225;
	// end inline asm
	mov.b64 	%rd80, {%r216, %r221};
	mov.b64 	%fd295, %rd80;
	setp.gt.s32 	%p62, %r175, 15;
	add.f64 	%fd16, %fd294, %fd295;
	selp.f64 	%fd347, %fd294, %fd16, %p62;
	setp.ne.s32 	%p63, %r175, 0;
	@%p63 bra 	$L__BB7_22;
	shr.u32 	%r226, %r2, 2;
	and.b32  	%r227, %r226, 248;
	mov.u32 	%r228, _ZZN3cub18CUB_300001_SM_10006detail6reduce28DeviceReduceSingleTileKernelINS2_10policy_hubIdyN4cuda3std3__44plusIdEEE10Policy1000EN6thrust24THRUST_300001_SM_1000_NS6detail15normal_iteratorINSD_10device_ptrIdEEEEPdyS9_ddNS7_10__identityEEEvT0_T1_T2_T3_T4_T6_E12temp_storage;
	add.s32 	%r229, %r228, %r227;
	st.shared.f64 	[%r229+16], %fd16;
$L__BB7_22:
	bar.sync 	0;
	setp.ne.s32 	%p64, %r2, 0;
	@%p64 bra 	$L__BB7_49;
	ld.shared.f64 	%fd296, [_ZZN3cub18CUB_300001_SM_10006detail6reduce28DeviceReduceSingleTileKernelINS2_10policy_hubIdyN4cuda3std3__44plusIdEEE10Policy1000EN6thrust24THRUST_300001_SM_1000_NS6detail15normal_iteratorINSD_10device_ptrIdEEEEPdyS9_ddNS7_10__identityEEEvT0_T1_T2_T3_T4_T6_E12temp_storage+24];
	add.f64 	%fd297, %fd347, %fd296;
	ld.shared.f64 	%fd298, [_ZZN3cub18CUB_300001_SM_10006detail6reduce28DeviceReduceSingleTileKernelINS2_10policy_hubIdyN4cuda3std3__44plusIdEEE10Policy1000EN6thrust24THRUST_300001_SM_1000_NS6detail15normal_iteratorINSD_10device_ptrIdEEEEPdyS9_ddNS7_10__identityEEEvT0_T1_T2_T3_T4_T6_E12temp_storage+32];
	add.f64 	%fd299, %fd297, %fd298;
	ld.shared.f64 	%fd300, [_ZZN3cub18CUB_300001_SM_10006detail6reduce28DeviceReduceSingleTileKernelINS2_10policy_hubIdyN4cuda3std3__44plusIdEEE10Policy1000EN6thrust24THRUST_300001_SM_1000_NS6detail15normal_iteratorINSD_10device_ptrIdEEEEPdyS9_ddNS7_10__identityEEEvT0_T1_T2_T3_T4_T6_E12temp_storage+40];
	add.f64 	%fd301, %fd299, %fd300;
	ld.shared.f64 	%fd302, [_ZZN3cub18CUB_300001_SM_10006detail6reduce28DeviceReduceSingleTileKernelINS2_10policy_hubIdyN4cuda3std3__44plusIdEEE10Policy1000EN6thrust24THRUST_300001_SM_1000_NS6detail15normal_iteratorINSD_10device_ptrIdEEEEPdyS9_ddNS7_10__identityEEEvT0_T1_T2_T3_T4_T6_E12temp_storage+48];
	add.f64 	%fd303, %fd301, %fd302;
	ld.shared.f64 	%fd304, [_ZZN3cub18CUB_300001_SM_10006detail6reduce28DeviceReduceSingleTileKernelINS2_10policy_hubIdyN4cuda3std3__44plusIdEEE10Policy1000EN6thrust24THRUST_300001_SM_1000_NS6detail15normal_iteratorINSD_10device_ptrIdEEEEPdyS9_ddNS7_10__identityEEEvT0_T1_T2_T3_T4_T6_E12temp_storage+56];
	add.f64 	%fd305, %fd303, %fd304;
	ld.shared.f64 	%fd306, [_ZZN3cub18CUB_300001_SM_10006detail6reduce28DeviceReduceSingleTileKernelINS2_10policy_hubIdyN4cuda3std3__44plusIdEEE10Policy1000EN6thrust24THRUST_300001_SM_1000_NS6detail15normal_iteratorINSD_10device_ptrIdEEEEPdyS9_ddNS7_10__identityEEEvT0_T1_T2_T3_T4_T6_E12temp_storage+64];
	add.f64 	%fd307, %fd305, %fd306;
	ld.shared.f64 	%fd308, [_ZZN3cub18CUB_300001_SM_10006detail6reduce28DeviceReduceSingleTileKernelINS2_10policy_hubIdyN4cuda3std3__44plusIdEEE10Policy1000EN6thrust24THRUST_300001_SM_1000_NS6detail15normal_iteratorINSD_10device_ptrIdEEEEPdyS9_ddNS7_10__identityEEEvT0_T1_T2_T3_T4_T6_E12temp_storage+72];
	add.f64 	%fd309, %fd307, %fd308;
	ld.shared.f64 	%fd310, [_ZZN3cub18CUB_300001_SM_10006detail6reduce28DeviceReduceSingleTileKernelINS2_10policy_hubIdyN4cuda3std3__44plusIdEEE10Policy1000EN6thrust24THRUST_300001_SM_1000_NS6detail15normal_iteratorINSD_10device_ptrIdEEEEPdyS9_ddNS7_10__identityEEEvT0_T1_T2_T3_T4_T6_E12temp_storage+80];
	add.f64 	%fd311, %fd309, %fd310;
	ld.shared.f64 	%fd312, [_ZZN3cub18CUB_300001_SM_10006detail6reduce28DeviceReduceSingleTileKernelINS2_10policy_hubIdyN4cuda3std3__44plusIdEEE10Policy1000EN6thrust24THRUST_300001_SM_1000_NS6detail15normal_iteratorINSD_10device_ptrIdEEEEPdyS9_ddNS7_10__identityEEEvT0_T1_T2_T3_T4_T6_E12temp_storage+88];
	add.f64 	%fd313, %fd311, %fd312;
	ld.shared.f64 	%fd314, [_ZZN3cub18CUB_300001_SM_10006detail6reduce28DeviceReduceSingleTileKernelINS2_10policy_hubIdyN4cuda3std3__44plusIdEEE10Policy1000EN6thrust24THRUST_300001_SM_1000_NS6detail15normal_iteratorINSD_10device_ptrIdEEEEPdyS9_ddNS7_10__identityEEEvT0_T1_T2_T3_T4_T6_E12temp_storage+96];
	add.f64 	%fd315, %fd313, %fd314;
	ld.shared.f64 	%fd316, [_ZZN3cub18CUB_300001_SM_10006detail6reduce28DeviceReduceSingleTileKernelINS2_10policy_hubIdyN4cuda3std3__44plusIdEEE10Policy1000EN6thrust24THRUST_300001_SM_1000_NS6detail15normal_iteratorINSD_10device_ptrIdEEEEPdyS9_ddNS7_10__identityEEEvT0_T1_T2_T3_T4_T6_E12temp_storage+104];
	add.f64 	%fd317, %fd315, %fd316;
	ld.shared.f64 	%fd318, [_ZZN3cub18CUB_300001_SM_10006detail6reduce28DeviceReduceSingleTileKernelINS2_10policy_hubIdyN4cuda3std3__44plusIdEEE10Policy1000EN6thrust24THRUST_300001_SM_1000_NS6detail15normal_iteratorINSD_10device_ptrIdEEEEPdyS9_ddNS7_10__identityEEEvT0_T1_T2_T3_T4_T6_E12temp_storage+112];
	add.f64 	%fd319, %fd317, %fd318;
	ld.shared.f64 	%fd320, [_ZZN3cub18CUB_300001_SM_10006detail6reduce28DeviceReduceSingleTileKernelINS2_10policy_hubIdyN4cuda3std3__44plusIdEEE10Policy1000EN6thrust24THRUST_300001_SM_1000_NS6detail15normal_iteratorINSD_10device_ptrIdEEEEPdyS9_ddNS7_10__identityEEEvT0_T1_T2_T3_T4_T6_E12temp_storage+120];
	add.f64 	%fd321, %fd319, %fd320;
	ld.shared.f64 	%fd322, [_ZZN3cub18CUB_300001_SM_10006detail6reduce28DeviceReduceSingleTileKernelINS2_10policy_hubIdyN4cuda3std3__44plusIdEEE10Policy1000EN6thrust24THRUST_300001_SM_1000_NS6detail15normal_iteratorINSD_10device_ptrIdEEEEPdyS9_ddNS7_10__identityEEEvT0_T1_T2_T3_T4_T6_E12temp_storage+128];
	add.f64 	%fd323, %fd321, %fd322;
	ld.shared.f64 	%fd324, [_ZZN3cub18CUB_300001_SM_10006detail6reduce28DeviceReduceSingleTileKernelINS2_10policy_hubIdyN4cuda3std3__44plusIdEEE10Policy1000EN6thrust24THRUST_300001_SM_1000_NS6detail15normal_iteratorINSD_10device_ptrIdEEEEPdyS9_ddNS7_10__identityEEEvT0_T1_T2_T3_T4_T6_E12temp_storage+136];
	add.f64 	%fd347, %fd323, %fd324;
	bra.uni 	$L__BB7_49;
$L__BB7_24:
	// begin inline asm
	mov.u32 %r112, %laneid;
	// end inline asm
	and.b32  	%r163, %r2, 992;
	add.s32 	%r164, %r163, 32;
	setp.gt.u32 	%p35, %r164, %r1;
	not.b32 	%r165, %r163;
	add.s32 	%r166, %r1, %r165;
	selp.b32 	%r161, %r166, 31, %p35;
	mov.b64 	%rd61, %fd335;
	mov.b64 	{%r114, %r119}, %rd61;
	mov.b32 	%r120, 1;
	mov.b32 	%r162, -1;
	// begin inline asm
	shfl.sync.down.b32 %r113, %r114, %r120, %r161, %r162;
	// end inline asm
	// begin inline asm
	shfl.sync.down.b32 %r118, %r119, %r120, %r161, %r162;
	// end inline asm
	mov.b64 	%rd62, {%r113, %r118};
	mov.b64 	%fd225, %rd62;
	setp.lt.s32 	%p36, %r112, %r161;
	add.f64 	%fd226, %fd335, %fd225;
	selp.f64 	%fd227, %fd226, %fd335, %p36;
	mov.b64 	%rd63, %fd227;
	mov.b64 	{%r124, %r129}, %rd63;
	mov.b32 	%r130, 2;
	// begin inline asm
	shfl.sync.down.b32 %r123, %r124, %r130, %r161, %r162;
	// end inline asm
	// begin inline asm
	shfl.sync.down.b32 %r128, %r129, %r130, %r161, %r162;
	// end inline asm
	mov.b64 	%rd64, {%r123, %r128};
	mov.b64 	%fd228, %rd64;
	add.s32 	%r167, %r112, 2;
	setp.gt.s32 	%p37, %r167, %r161;
	add.f64 	%fd229, %fd227, %fd228;
	selp.f64 	%fd230, %fd227, %fd229, %p37;
	mov.b64 	%rd65, %fd230;
	mov.b64 	{%r134, %r139}, %rd65;
	mov.b32 	%r140, 4;
	// begin inline asm
	shfl.sync.down.b32 %r133, %r134, %r140, %r161, %r162;
	// end inline asm
	// begin inline asm
	shfl.sync.down.b32 %r138, %r139, %r140, %r161, %r162;
	// end inline asm
	mov.b64 	%rd66, {%r133, %r138};
	mov.b64 	%fd231, %rd66;
	add.s32 	%r168, %r112, 4;
	setp.gt.s32 	%p38, %r168, %r161;
	add.f64 	%fd232, %fd230, %fd231;
	selp.f64 	%fd233, %fd230, %fd232, %p38;
	mov.b64 	%rd67, %fd233;
	mov.b64 	{%r144, %r149}, %rd67;
	mov.b32 	%r150, 8;
	// begin inline asm
	shfl.sync.down.b32 %r143, %r144, %r150, %r161, %r162;
	// end inline asm
	// begin inline asm
	shfl.sync.down.b32 %r148, %r149, %r150, %r161, %r162;
	// end inline asm
	mov.b64 	%rd68, {%r143, %r148};
	mov.b64 	%fd234, %rd68;
	add.s32 	%r169, %r112, 8;
	setp.gt.s32 	%p39, %r169, %r161;
	add.f64 	%fd235, %fd233, %fd234;
	selp.f64 	%fd236, %fd233, %fd235, %p39;
	mov.b64 	%rd69, %fd236;
	mov.b64 	{%r154, %r159}, %rd69;
	mov.b32 	%r160, 16;
	// begin inline asm
	shfl.sync.down.b32 %r153, %r154, %r160, %r161, %r162;
	// end inline asm
	// begin inline asm
	shfl.sync.down.b32 %r158, %r159, %r160, %r161, %r162;
	// end inline asm
	mov.b64 	%rd70, {%r153, %r158};
	mov.b64 	%fd237, %rd70;
	add.s32 	%r170, %r112, 16;
	setp.gt.s32 	%p40, %r170, %r161;
	add.f64 	%fd238, %fd236, %fd237;
	selp.f64 	%fd347, %fd236, %fd238, %p40;
	setp.ne.s32 	%p41, %r112, 0;
	@%p41 bra 	$L__BB7_26;
	shr.u32 	%r171, %r2, 2;
	and.b32  	%r172, %r171, 248;
	mov.u32 	%r173, _ZZN3cub18CUB_300001_SM_10006detail6reduce28DeviceReduceSingleTileKernelINS2_10policy_hubIdyN4cuda3std3__44plusIdEEE10Policy1000EN6thrust24THRUST_300001_SM_1000_NS6detail15normal_iteratorINSD_10device_ptrIdEEEEPdyS9_ddNS7_10__identityEEEvT0_T1_T2_T3_T4_T6_E12temp_storage;
	add.s32 	%r174, %r173, %r172;
	st.shared.f64 	[%r174+16], %fd347;
$L__BB7_26:
	bar.sync 	0;
	setp.ne.s32 	%p42, %r2, 0;
	@%p42 bra 	$L__BB7_49;
	setp.gt.u64 	%p43, %rd19, 32;
	ld.shared.f64 	%fd239, [_ZZN3cub18CUB_300001_SM_10006detail6reduce28DeviceReduceSingleTileKernelINS2_10policy_hubIdyN4cuda3std3__44plusIdEEE10Policy1000EN6thrust24THRUST_300001_SM_1000_NS6detail15normal_iteratorINSD_10device_ptrIdEEEEPdyS9_ddNS7_10__identityEEEvT0_T1_T2_T3_T4_T6_E12temp_storage+24];
	add.f64 	%fd240, %fd347, %fd239;
	selp.f64 	%fd241, %fd240, %fd347, %p43;
	setp.gt.u64 	%p44, %rd19, 64;
	ld.shared.f64 	%fd242, [_ZZN3cub18CUB_300001_SM_10006detail6reduce28DeviceReduceSingleTileKernelINS2_10policy_hubIdyN4cuda3std3__44plusIdEEE10Policy1000EN6thrust24THRUST_300001_SM_1000_NS6detail15normal_iteratorINSD_10device_ptrIdEEEEPdyS9_ddNS7_10__identityEEEvT0_T1_T2_T3_T4_T6_E12temp_storage+32];
	add.f64 	%fd243, %fd242, %fd241;
	selp.f64 	%fd244, %fd243, %fd241, %p44;
	setp.gt.u64 	%p45, %rd19, 96;
	ld.shared.f64 	%fd245, [_ZZN3cub18CUB_300001_SM_10006detail6reduce28DeviceReduceSingleTileKernelINS2_10policy_hubIdyN4cuda3std3__44plusIdEEE10Policy1000EN6thrust24THRUST_300001_SM_1000_NS6detail15normal_iteratorINSD_10device_ptrIdEEEEPdyS9_ddNS7_10__identityEEEvT0_T1_T2_T3_T4_T6_E12temp_storage+40];
	add.f64 	%fd246, %fd245, %fd244;
	selp.f64 	%fd247, %fd246, %fd244, %p45;
	setp.gt.u64 	%p46, %rd19, 128;
	ld.shared.f64 	%fd248, [_ZZN3cub18CUB_300001_SM_10006detail6reduce28DeviceReduceSingleTileKernelINS2_10policy_hubIdyN4cuda3std3__44plusIdEEE10Policy1000EN6thrust24THRUST_300001_SM_1000_NS6detail15normal_iteratorINSD_10device_ptrIdEEEEPdyS9_ddNS7_10__identityEEEvT0_T1_T2_T3_T4_T6_E12temp_storage+48];
	add.f64 	%fd249, %fd248, %fd247;
	selp.f64 	%fd250, %fd249, %fd247, %p46;
	setp.gt.u64 	%p47, %rd19, 160;
	ld.shared.f64 	%fd251, [_ZZN3cub18CUB_300001_SM_10006detail6reduce28DeviceReduceSingleTileKernelINS2_10policy_hubIdyN4cuda3std3__44plusIdEEE10Policy1000EN6thrust24THRUST_300001_SM_1000_NS6detail15normal_iteratorINSD_10device_ptrIdEEEEPdyS9_ddNS7_10__identityEEEvT0_T1_T2_T3_T4_T6_E12temp_storage+56];
	add.f64 	%fd252, %fd251, %fd250;
	selp.f64 	%fd253, %fd252, %fd250, %p47;
	setp.gt.u64 	%p48, %rd19, 192;
	ld.shared.f64 	%fd254, [_ZZN3cub18CUB_300001_SM_10006detail6reduce28DeviceReduceSingleTileKernelINS2_10policy_hubIdyN4cuda3std3__44plusIdEEE10Policy1000EN6thrust24THRUST_300001_SM_1000_NS6detail15normal_iteratorINSD_10device_ptrIdEEEEPdyS9_ddNS7_10__identityEEEvT0_T1_T2_T3_T4_T6_E12temp_storage+64];
	add.f64 	%fd255, %fd254, %fd253;
	selp.f64 	%fd256, %fd255, %fd253, %p48;
	setp.gt.u64 	%p49, %rd19, 224;
	ld.shared.f64 	%fd257, [_ZZN3cub18CUB_300001_SM_10006detail6reduce28DeviceReduceSingleTileKernelINS2_10policy_hubIdyN4cuda3std3__44plusIdEEE10Policy1000EN6thrust24THRUST_300001_SM_1000_NS6detail15normal_iteratorINSD_10device_ptrIdEEEEPdyS9_ddNS7_10__identityEEEvT0_T1_T2_T3_T4_T6_E12temp_storage+72];
	add.f64 	%fd258, %fd257, %fd256;
	selp.f64 	%fd259, %fd258, %fd256, %p49;
	setp.gt.u64 	%p50, %rd19, 256;
	ld.shared.f64 	%fd260, [_ZZN3cub18CUB_300001_SM_10006detail6reduce28DeviceReduceSingleTileKernelINS2_10policy_hubIdyN4cuda3std3__44plusIdEEE10Policy1000EN6thrust24THRUST_300001_SM_1000_NS6detail15normal_iteratorINSD_10device_ptrIdEEEEPdyS9_ddNS7_10__identityEEEvT0_T1_T2_T3_T4_T6_E12temp_storage+80];
	add.f64 	%fd261, %fd260, %fd259;
	selp.f64 	%fd262, %fd261, %fd259, %p50;
	setp.gt.u64 	%p51, %rd19, 288;
	ld.shared.f64 	%fd263, [_ZZN3cub18CUB_300001_SM_10006detail6reduce28DeviceReduceSingleTileKernelINS2_10policy_hubIdyN4cuda3std3__44plusIdEEE10Policy1000EN6thrust24THRUST_300001_SM_1000_NS6detail15normal_iteratorINSD_10device_ptrIdEEEEPdyS9_ddNS7_10__identityEEEvT0_T1_T2_T3_T4_T6_E12temp_storage+88];
	add.f64 	%fd264, %fd263, %fd262;
	selp.f64 	%fd265, %fd264, %fd262, %p51;
	setp.gt.u64 	%p52, %rd19, 320;
	ld.shared.f64 	%fd266, [_ZZN3cub18CUB_300001_SM_10006detail6reduce28DeviceReduceSingleTileKernelINS2_10policy_hubIdyN4cuda3std3__44plusIdEEE10Policy1000EN6thrust24THRUST_300001_SM_1000_NS6detail15normal_iteratorINSD_10device_ptrIdEEEEPdyS9_ddNS7_10__identityEEEvT0_T1_T2_T3_T4_T6_E12temp_storage+96];
	add.f64 	%fd267, %fd266, %fd265;
	selp.f64 	%fd268, %fd267, %fd265, %p52;
	setp.gt.u64 	%p53, %rd19, 352;
	ld.shared.f64 	%fd269, [_ZZN3cub18CUB_300001_SM_10006detail6reduce28DeviceReduceSingleTileKernelINS2_10policy_hubIdyN4cuda3std3__44plusIdEEE10Policy1000EN6thrust24THRUST_300001_SM_1000_NS6detail15normal_iteratorINSD_10device_ptrIdEEEEPdyS9_ddNS7_10__identityEEEvT0_T1_T2_T3_T4_T6_E12temp_storage+104];
	add.f64 	%fd270, %fd269, %fd268;
	selp.f64 	%fd271, %fd270, %fd268, %p53;
	setp.gt.u64 	%p54, %rd19, 384;
	ld.shared.f64 	%fd272, [_ZZN3cub18CUB_300001_SM_10006detail6reduce28DeviceReduceSingleTileKernelINS2_10policy_hubIdyN4cuda3std3__44plusIdEEE10Policy1000EN6thrust24THRUST_300001_SM_1000_NS6detail15normal_iteratorINSD_10device_ptrIdEEEEPdyS9_ddNS7_10__identityEEEvT0_T1_T2_T3_T4_T6_E12temp_storage+112];
	add.f64 	%fd273, %fd272, %fd271;
	selp.f64 	%fd274, %fd273, %fd271, %p54;
	setp.gt.u64 	%p55, %rd19, 416;
	ld.shared.f64 	%fd275, [_ZZN3cub18CUB_300001_SM_10006detail6reduce28DeviceReduceSingleTileKernelINS2_10policy_hubIdyN4cuda3std3__44plusIdEEE10Policy1000EN6thrust24THRUST_300001_SM_1000_NS6detail15normal_iteratorINSD_10device_ptrIdEEEEPdyS9_ddNS7_10__identityEEEvT0_T1_T2_T3_T4_T6_E12temp_storage+120];
	add.f64 	%fd276, %fd275, %fd274;
	selp.f64 	%fd277, %fd276, %fd274, %p55;
	setp.gt.u64 	%p56, %rd19, 448;
	ld.shared.f64 	%fd278, [_ZZN3cub18CUB_300001_SM_10006detail6reduce28DeviceReduceSingleTileKernelINS2_10policy_hubIdyN4cuda3std3__44plusIdEEE10Policy1000EN6thrust24THRUST_300001_SM_1000_NS6detail15normal_iteratorINSD_10device_ptrIdEEEEPdyS9_ddNS7_10__identityEEEvT0_T1_T2_T3_T4_T6_E12temp_storage+128];
	add.f64 	%fd279, %fd278, %fd277;
	selp.f64 	%fd280, %fd279, %fd277, %p56;
	setp.gt.u64 	%p57, %rd19, 480;
	ld.shared.f64 	%fd281, [_ZZN3cub18CUB_300001_SM_10006detail6reduce28DeviceReduceSingleTileKernelINS2_10policy_hubIdyN4cuda3std3__44plusIdEEE10Policy1000EN6thrust24THRUST_300001_SM_1000_NS6detail15normal_iteratorINSD_10device_ptrIdEEEEPdyS9_ddNS7_10__identityEEEvT0_T1_T2_T3_T4_T6_E12temp_storage+136];
	add.f64 	%fd282, %fd281, %fd280;
	selp.f64 	%fd347, %fd282, %fd280, %p57;
	bra.uni 	$L__BB7_49;
$L__BB7_28:
	mov.u32 	%r24, %tid.x;
	cvt.u64.u32 	%rd6, %r24;
	mul.wide.u32 	%rd22, %r24, 8;
	add.s64 	%rd7, %rd2, %rd22;
	ld.global.f64 	%fd43, [%rd7];
	ld.global.f64 	%fd44, [%rd7+4096];
	ld.global.f64 	%fd45, [%rd7+8192];
	ld.global.f64 	%fd46, [%rd7+12288];
	ld.global.f64 	%fd47, [%rd7+16384];
	ld.global.f64 	%fd48, [%rd7+20480];
	ld.global.f64 	%fd49, [%rd7+24576];
	add.f64 	%fd50, %fd43, %fd44;
	add.f64 	%fd51, %fd50, %fd45;
	add.f64 	%fd52, %fd51, %fd46;
	add.f64 	%fd53, %fd52, %fd47;
	add.f64 	%fd54, %fd53, %fd48;
	add.f64 	%fd346, %fd54, %fd49;
	add.s64 	%rd8, %rd19, -3584;
	setp.lt.u64 	%p3, %rd8, 3584;
	mov.b64 	%rd83, 3584;
	@%p3 bra 	$L__BB7_32;
	mov.b64 	%rd83, 3584;
$L__BB7_30:
	shl.b64 	%rd24, %rd83, 3;
	add.s64 	%rd25, %rd7, %rd24;
	ld.global.f64 	%fd55, [%rd25];
	ld.global.f64 	%fd56, [%rd25+4096];
	ld.global.f64 	%fd57, [%rd25+8192];
	ld.global.f64 	%fd58, [%rd25+12288];
	ld.global.f64 	%fd59, [%rd25+16384];
	ld.global.f64 	%fd60, [%rd25+20480];
	ld.global.f64 	%fd61, [%rd25+24576];
	add.f64 	%fd62, %fd346, %fd55;
	add.f64 	%fd63, %fd62, %fd56;
	add.f64 	%fd64, %fd63, %fd57;
	add.f64 	%fd65, %fd64, %fd58;
	add.f64 	%fd66, %fd65, %fd59;
	add.f64 	%fd67, %fd66, %fd60;
	add.f64 	%fd346, %fd67, %fd61;
	sub.s64 	%rd26, %rd19, %rd83;
	setp.lt.u64 	%p4, %rd26, 3584;
	@%p4 bra 	$L__BB7_45;
	add.s64 	%rd83, %rd83, 3584;
	setp.le.u64 	%p5, %rd83, %rd8;
	@%p5 bra 	$L__BB7_30;
$L__BB7_32:
	setp.le.u64 	%p6, %rd19, %rd83;
	cvt.u32.u64 	%r42, %rd83;
	cvt.u32.u64 	%r43, %rd19;
	sub.s32 	%r44, %r43, %r42;
	setp.ge.s32 	%p7, %r24, %r44;
	or.pred  	%p8, %p6, %p7;
	@%p8 bra 	$L__BB7_45;
	not.b32 	%r47, %r24;
	add.s32 	%r48, %r47, %r43;
	sub.s32 	%r50, %r48, %r42;
	shr.u32 	%r51, %r50, 9;
	add.s32 	%r25, %r51, 1;
	and.b32  	%r26, %r25, 15;
	setp.lt.u32 	%p9, %r50, 7680;
	mov.u32 	%r242, %r24;
	@%p9 bra 	$L__BB7_36;
	and.b32  	%r52, %r25, 16777200;
	neg.s32 	%r240, %r52;
	add.s64 	%rd27, %rd83, %rd6;
	shl.b64 	%rd28, %rd27, 3;
	add.s64 	%rd29, %rd28, %rd2;
	add.s64 	%rd84, %rd29, 32768;
	mov.u32 	%r242, %r24;
$L__BB7_35:
	.pragma "nounroll";
	ld.global.f64 	%fd69, [%rd84+-32768];
	add.f64 	%fd70, %fd346, %fd69;
	ld.global.f64 	%fd71, [%rd84+-28672];
	add.f64 	%fd72, %fd70, %fd71;
	ld.global.f64 	%fd73, [%rd84+-24576];
	add.f64 	%fd74, %fd72, %fd73;
	ld.global.f64 	%fd75, [%rd84+-20480];
	add.f64 	%fd76, %fd74, %fd75;
	ld.global.f64 	%fd77, [%rd84+-16384];
	add.f64 	%fd78, %fd76, %fd77;
	ld.global.f64 	%fd79, [%rd84+-12288];
	add.f64 	%fd80, %fd78, %fd79;
	ld.global.f64 	%fd81, [%rd84+-8192];
	add.f64 	%fd82, %fd80, %fd81;
	ld.global.f64 	%fd83, [%rd84+-4096];
	add.f64 	%fd84, %fd82, %fd83;
	ld.global.f64 	%fd85, [%rd84];
	add.f64 	%fd86, %fd84, %fd85;
	ld.global.f64 	%fd87, [%rd84+4096];
	add.f64 	%fd88, %fd86, %fd87;
	ld.global.f64 	%fd89, [%rd84+8192];
	add.f64 	%fd90, %fd88, %fd89;
	ld.global.f64 	%fd91, [%rd84+12288];
	add.f64 	%fd92, %fd90, %fd91;
	ld.global.f64 	%fd93, [%rd84+16384];
	add.f64 	%fd94, %fd92, %fd93;
	ld.global.f64 	%fd95, [%rd84+20480];
	add.f64 	%fd96, %fd94, %fd95;
	ld.global.f64 	%fd97, [%rd84+24576];
	add.f64 	%fd98, %fd96, %fd97;
	ld.global.f64 	%fd99, [%rd84+28672];
	add.f64 	%fd346, %fd98, %fd99;
	add.s32 	%r242, %r242, 8192;
	add.s32 	%r240, %r240, 16;
	add.s64 	%rd84, %rd84, 65536;
	setp.ne.s32 	%p10, %r240, 0;
	@%p10 bra 	$L__BB7_35;
$L__BB7_36:
	setp.eq.s32 	%p11, %r26, 0;
	@%p11 bra 	$L__BB7_45;
	and.b32  	%r33, %r25, 7;
	setp.lt.u32 	%p12, %r26, 8;
	@%p12 bra 	$L__BB7_39;
	cvt.u64.u32 	%rd30, %r242;
	add.s64 	%rd31, %rd83, %rd30;
	shl.b64 	%rd32, %rd31, 3;
	add.s64 	%rd33, %rd2, %rd32;
	ld.global.f64 	%fd101, [%rd33];
	add.f64 	%fd102, %fd346, %fd101;
	ld.global.f64 	%fd103, [%rd33+4096];
	add.f64 	%fd104, %fd102, %fd103;
	ld.global.f64 	%fd105, [%rd33+8192];
	add.f64 	%fd106, %fd104, %fd105;
	ld.global.f64 	%fd107, [%rd33+12288];
	add.f64 	%fd108, %fd106, %fd107;
	ld.global.f64 	%fd109, [%rd33+16384];
	add.f64 	%fd110, %fd108, %fd109;
	ld.global.f64 	%fd111, [%rd33+20480];
	add.f64 	%fd112, %fd110, %fd111;
	ld.global.f64 	%fd113, [%rd33+24576];
	add.f64 	%fd114, %fd112, %fd113;
	ld.global.f64 	%fd115, [%rd33+28672];
	add.f64 	%fd346, %fd114, %fd115;
	add.s32 	%r242, %r242, 4096;
$L__BB7_39:
	setp.eq.s32 	%p13, %r33, 0;
	@%p13 bra 	$L__BB7_45;
	and.b32  	%r36, %r25, 3;
	setp.lt.u32 	%p14, %r33, 4;
	@%p14 bra 	$L__BB7_42;
	cvt.u64.u32 	%rd34, %r242;
	add.s64 	%rd35, %rd83, %rd34;
	shl.b64 	%rd36, %rd35, 3;
	add.s64 	%rd37, %rd2, %rd36;
	ld.global.f64 	%fd117, [%rd37];
	add.f64 	%fd118, %fd346, %fd117;
	ld.global.f64 	%fd119, [%rd37+4096];
	add.f64 	%fd120, %fd118, %fd119;
	ld.global.f64 	%fd121, [%rd37+8192];
	add.f64 	%fd122, %fd120, %fd121;
	ld.global.f64 	%fd123, [%rd37+12288];
	add.f64 	%fd346, %fd122, %fd123;
	add.s32 	%r242, %r242, 2048;
$L__BB7_42:
	setp.eq.s32 	%p15, %r36, 0;
	@%p15 bra 	$L__BB7_45;
	cvt.u64.u32 	%rd38, %r242;
	add.s64 	%rd39, %rd83, %rd38;
	shl.b64 	%rd40, %rd39, 3;
	add.s64 	%rd85, %rd2, %rd40;
	neg.s32 	%r245, %r36;
$L__BB7_44:
	.pragma "nounroll";
	ld.global.f64 	%fd124, [%rd85];
	add.f64 	%fd346, %fd346, %fd124;
	add.s64 	%rd85, %rd85, 4096;
	add.s32 	%r245, %r245, 1;
	setp.ne.s32 	%p16, %r245, 0;
	@%p16 bra 	$L__BB7_44;
$L__BB7_45:
	// begin inline asm
	mov.u32 %r53, %laneid;
	// end inline asm
	mov.b64 	%rd41, %fd346;
	mov.b64 	{%r55, %r60}, %rd41;
	mov.b32 	%r61, 1;
	mov.b32 	%r102, 31;
	mov.b32 	%r103, -1;
	// begin inline asm
	shfl.sync.down.b32 %r54, %r55, %r61, %r102, %r103;
	// end inline asm
	// begin inline asm
	shfl.sync.down.b32 %r59, %r60, %r61, %r102, %r103;
	// end inline asm
	mov.b64 	%rd42, {%r54, %r59};
	mov.b64 	%fd125, %rd42;
	setp.gt.s32 	%p17, %r53, 30;
	add.f64 	%fd126, %fd346, %fd125;
	selp.f64 	%fd127, %fd346, %fd126, %p17;
	mov.b64 	%rd43, %fd127;
	mov.b64 	{%r65, %r70}, %rd43;
	mov.b32 	%r71, 2;
	// begin inline asm
	shfl.sync.down.b32 %r64, %r65, %r71, %r102, %r103;
	// end inline asm
	// begin inline asm
	shfl.sync.down.b32 %r69, %r70, %r71, %r102, %r103;
	// end inline asm
	mov.b64 	%rd44, {%r64, %r69};
	mov.b64 	%fd128, %rd44;
	setp.gt.s32 	%p18, %r53, 29;
	add.f64 	%fd129, %fd127, %fd128;
	selp.f64 	%fd130, %fd127, %fd129, %p18;
	mov.b64 	%rd45, %fd130;
	mov.b64 	{%r75, %r80}, %rd45;
	mov.b32 	%r81, 4;
	// begin inline asm
	shfl.sync.down.b32 %r74, %r75, %r81, %r102, %r103;
	// end inline asm
	// begin inline asm
	shfl.sync.down.b32 %r79, %r80, %r81, %r102, %r103;
	// end inline asm
	mov.b64 	%rd46, {%r74, %r79};
	mov.b64 	%fd131, %rd46;
	setp.gt.s32 	%p19, %r53, 27;
	add.f64 	%fd132, %fd130, %fd131;
	selp.f64 	%fd133, %fd130, %fd132, %p19;
	mov.b64 	%rd47, %fd133;
	mov.b64 	{%r85, %r90}, %rd47;
	mov.b32 	%r91, 8;
	// begin inline asm
	shfl.sync.down.b32 %r84, %r85, %r91, %r102, %r103;
	// end inline asm
	// begin inline asm
	shfl.sync.down.b32 %r89, %r90, %r91, %r102, %r103;
	// end inline asm
	mov.b64 	%rd48, {%r84, %r89};
	mov.b64 	%fd134, %rd48;
	setp.gt.s32 	%p20, %r53, 23;
	add.f64 	%fd135, %fd133, %fd134;
	selp.f64 	%fd136, %fd133, %fd135, %p20;
	mov.b64 	%rd49, %fd136;
	mov.b64 	{%r95, %r100}, %rd49;
	mov.b32 	%r101, 16;
	// begin inline asm
	shfl.sync.down.b32 %r94, %r95, %r101, %r102, %r103;
	// end inline asm
	// begin inline asm
	shfl.sync.down.b32 %r99, %r100, %r101, %r102, %r103;
	// end inline asm
	mov.b64 	%rd50, {%r94, %r99};
	mov.b64 	%fd137, %rd50;
	setp.gt.s32 	%p21, %r53, 15;
	add.f64 	%fd38, %fd136, %fd137;
	selp.f64 	%fd347, %fd136, %fd38, %p21;
	setp.ne.s32 	%p22, %r53, 0;
	@%p22 bra 	$L__BB7_47;
	shr.u32 	%r104, %r24, 2;
	and.b32  	%r105, %r104, 248;
	mov.u32 	%r106, _ZZN3cub18CUB_300001_SM_10006detail6reduce28DeviceReduceSingleTileKernelINS2_10policy_hubIdyN4cuda3std3__44plusIdEEE10Policy1000EN6thrust24THRUST_300001_SM_1000_NS6detail15normal_iteratorINSD_10device_ptrIdEEEEPdyS9_ddNS7_10__identityEEEvT0_T1_T2_T3_T4_T6_E12temp_storage;
	add.s32 	%r107, %r106, %r105;
	st.shared.f64 	[%r107+16], %fd38;
$L__BB7_47:
	bar.sync 	0;
	setp.ne.s32 	%p23, %r24, 0;
	@%p23 bra 	$L__BB7_49;
	ld.shared.f64 	%fd138, [_ZZN3cub18CUB_300001_SM_10006detail6reduce28DeviceReduceSingleTileKernelINS2_10policy_hubIdyN4cuda3std3__44plusIdEEE10Policy1000EN6thrust24THRUST_300001_SM_1000_NS6detail15normal_iteratorINSD_10device_ptrIdEEEEPdyS9_ddNS7_10__identityEEEvT0_T1_T2_T3_T4_T6_E12temp_storage+24];
	add.f64 	%fd139, %fd347, %fd138;
	ld.shared.f64 	%fd140, [_ZZN3cub18CUB_300001_SM_10006detail6reduce28DeviceReduceSingleTileKernelINS2_10policy_hubIdyN4cuda3std3__44plusIdEEE10Policy1000EN6thrust24THRUST_300001_SM_1000_NS6detail15normal_iteratorINSD_10device_ptrIdEEEEPdyS9_ddNS7_10__identityEEEvT0_T1_T2_T3_T4_T6_E12temp_storage+32];
	add.f64 	%fd141, %fd139, %fd140;
	ld.shared.f64 	%fd142, [_ZZN3cub18CUB_300001_SM_10006detail6reduce28DeviceReduceSingleTileKernelINS2_10policy_hubIdyN4cuda3std3__44plusIdEEE10Policy1000EN6thrust24THRUST_300001_SM_1000_NS6detail15normal_iteratorINSD_10device_ptrIdEEEEPdyS9_ddNS7_10__identityEEEvT0_T1_T2_T3_T4_T6_E12temp_storage+40];
	add.f64 	%fd143, %fd141, %fd142;
	ld.shared.f64 	%fd144, [_ZZN3cub18CUB_300001_SM_10006detail6reduce28DeviceReduceSingleTileKernelINS2_10policy_hubIdyN4cuda3std3__44plusIdEEE10Policy1000EN6thrust24THRUST_300001_SM_1000_NS6detail15normal_iteratorINSD_10device_ptrIdEEEEPdyS9_ddNS7_10__identityEEEvT0_T1_T2_T3_T4_T6_E12temp_storage+48];
	add.f64 	%fd145, %fd143, %fd144;
	ld.shared.f64 	%fd146, [_ZZN3cub18CUB_300001_SM_10006detail6reduce28DeviceReduceSingleTileKernelINS2_10policy_hubIdyN4cuda3std3__44plusIdEEE10Policy1000EN6thrust24THRUST_300001_SM_1000_NS6detail15normal_iteratorINSD_10device_ptrIdEEEEPdyS9_ddNS7_10__identityEEEvT0_T1_T2_T3_T4_T6_E12temp_storage+56];
	add.f64 	%fd147, %fd145, %fd146;
	ld.shared.f64 	%fd148, [_ZZN3cub18CUB_300001_SM_10006detail6reduce28DeviceReduceSingleTileKernelINS2_10policy_hubIdyN4cuda3std3__44plusIdEEE10Policy1000EN6thrust24THRUST_300001_SM_1000_NS6detail15normal_iteratorINSD_10device_ptrIdEEEEPdyS9_ddNS7_10__identityEEEvT0_T1_T2_T3_T4_T6_E12temp_storage+64];
	add.f64 	%fd149, %fd147, %fd148;
	ld.shared.f64 	%fd150, [_ZZN3cub18CUB_300001_SM_10006detail6reduce28DeviceReduceSingleTileKernelINS2_10policy_hubIdyN4cuda3std3__44plusIdEEE10Policy1000EN6thrust24THRUST_300001_SM_1000_NS6detail15normal_iteratorINSD_10device_ptrIdEEEEPdyS9_ddNS7_10__identityEEEvT0_T1_T2_T3_T4_T6_E12temp_storage+72];
	add.f64 	%fd151, %fd149, %fd150;
	ld.shared.f64 	%fd152, [_ZZN3cub18CUB_300001_SM_10006detail6reduce28DeviceReduceSingleTileKernelINS2_10policy_hubIdyN4cuda3std3__44plusIdEEE10Policy1000EN6thrust24THRUST_300001_SM_1000_NS6detail15normal_iteratorINSD_10device_ptrIdEEEEPdyS9_ddNS7_10__identityEEEvT0_T1_T2_T3_T4_T6_E12temp_storage+80];
	add.f64 	%fd153, %fd151, %fd152;
	ld.shared.f64 	%fd154, [_ZZN3cub18CUB_300001_SM_10006detail6reduce28DeviceReduceSingleTileKernelINS2_10policy_hubIdyN4cuda3std3__44plusIdEEE10Policy1000EN6thrust24THRUST_300001_SM_1000_NS6detail15normal_iteratorINSD_10device_ptrIdEEEEPdyS9_ddNS7_10__identityEEEvT0_T1_T2_T3_T4_T6_E12temp_storage+88];
	add.f64 	%fd155, %fd153, %fd154;
	ld.shared.f64 	%fd156, [_ZZN3cub18CUB_300001_SM_10006detail6reduce28DeviceReduceSingleTileKernelINS2_10policy_hubIdyN4cuda3std3__44plusIdEEE10Policy1000EN6thrust24THRUST_300001_SM_1000_NS6detail15normal_iteratorINSD_10device_ptrIdEEEEPdyS9_ddNS7_10__identityEEEvT0_T1_T2_T3_T4_T6_E12temp_storage+96];
	add.f64 	%fd157, %fd155, %fd156;
	ld.shared.f64 	%fd158, [_ZZN3cub18CUB_300001_SM_10006detail6reduce28DeviceReduceSingleTileKernelINS2_10policy_hubIdyN4cuda3std3__44plusIdEEE10Policy1000EN6thrust24THRUST_300001_SM_1000_NS6detail15normal_iteratorINSD_10device_ptrIdEEEEPdyS9_ddNS7_10__identityEEEvT0_T1_T2_T3_T4_T6_E12temp_storage+104];
	add.f64 	%fd159, %fd157, %fd158;
	ld.shared.f64 	%fd160, [_ZZN3cub18CUB_300001_SM_10006detail6reduce28DeviceReduceSingleTileKernelINS2_10policy_hubIdyN4cuda3std3__44plusIdEEE10Policy1000EN6thrust24THRUST_300001_SM_1000_NS6detail15normal_iteratorINSD_10device_ptrIdEEEEPdyS9_ddNS7_10__identityEEEvT0_T1_T2_T3_T4_T6_E12temp_storage+112];
	add.f64 	%fd161, %fd159, %fd160;
	ld.shared.f64 	%fd162, [_ZZN3cub18CUB_300001_SM_10006detail6reduce28DeviceReduceSingleTileKernelINS2_10policy_hubIdyN4cuda3std3__44plusIdEEE10Policy1000EN6thrust24THRUST_300001_SM_1000_NS6detail15normal_iteratorINSD_10device_ptrIdEEEEPdyS9_ddNS7_10__identityEEEvT0_T1_T2_T3_T4_T6_E12temp_storage+120];
	add.f64 	%fd163, %fd161, %fd162;
	ld.shared.f64 	%fd164, [_ZZN3cub18CUB_300001_SM_10006detail6reduce28DeviceReduceSingleTileKernelINS2_10policy_hubIdyN4cuda3std3__44plusIdEEE10Policy1000EN6thrust24THRUST_300001_SM_1000_NS6detail15normal_iteratorINSD_10device_ptrIdEEEEPdyS9_ddNS7_10__identityEEEvT0_T1_T2_T3_T4_T6_E12temp_storage+128];
	add.f64 	%fd165, %fd163, %fd164;
	ld.shared.f64 	%fd166, [_ZZN3cub18CUB_300001_SM_10006detail6reduce28DeviceReduceSingleTileKernelINS2_10policy_hubIdyN4cuda3std3__44plusIdEEE10Policy1000EN6thrust24THRUST_300001_SM_1000_NS6detail15normal_iteratorINSD_10device_ptrIdEEEEPdyS9_ddNS7_10__identityEEEvT0_T1_T2_T3_T4_T6_E12temp_storage+136];
	add.f64 	%fd347, %fd165, %fd166;
$L__BB7_49:
	mov.u32 	%r230, %tid.x;
	setp.ne.s32 	%p65, %r230, 0;
	@%p65 bra 	$L__BB7_51;
	add.f64 	%fd325, %fd42, %fd347;
	st.global.f64 	[%rd1], %fd325;
$L__BB7_51:
	ret;

}
	// .globl	_ZN3cub18CUB_300001_SM_10006detail6reduce18DeviceReduceKernelINS2_10policy_hubIdyN4cuda3std3__44plusIdEEE10Policy1000EN6thrust24THRUST_300001_SM_1000_NS6detail15normal_iteratorINSD_10device_ptrIdEEEEyS9_dNS7_10__identityEEEvT0_PT3_T1_NS0_13GridEvenShareISN_EET2_T4_
.visible .entry _ZN3cub18CUB_300001_SM_10006detail6reduce18DeviceReduceKernelINS2_10policy_hubIdyN4cuda3std3__44plusIdEEE10Policy1000EN6thrust24THRUST_300001_SM_1000_NS6detail15normal_iteratorINSD_10device_ptrIdEEEEyS9_dNS7_10__identityEEEvT0_PT3_T1_NS0_13GridEvenShareISN_EET2_T4_(
	.param .align 8 .b8 _ZN3cub18CUB_300001_SM_10006detail6reduce18DeviceReduceKernelINS2_10policy_hubIdyN4cuda3std3__44plusIdEEE10Policy1000EN6thrust24THRUST_300001_SM_1000_NS6detail15normal_iteratorINSD_10device_ptrIdEEEEyS9_dNS7_10__identityEEEvT0_PT3_T1_NS0_13GridEvenShareISN_EET2_T4__param_0[8],
	.param .u64 .ptr .align 1 _ZN3cub18CUB_300001_SM_10006detail6reduce18DeviceReduceKernelINS2_10policy_hubIdyN4cuda3std3__44plusIdEEE10Policy1000EN6thrust24THRUST_300001_SM_1000_NS6detail15normal_iteratorINSD_10device_ptrIdEEEEyS9_dNS7_10__identityEEEvT0_PT3_T1_NS0_13GridEvenShareISN_EET2_T4__param_1,
	.param .u64 _ZN3cub18CUB_300001_SM_10006detail6reduce18DeviceReduceKernelINS2_10policy_hubIdyN4cuda3std3__44plusIdEEE10Policy1000EN6thrust24THRUST_300001_SM_1000_NS6detail15normal_iteratorINSD_10device_ptrIdEEEEyS9_dNS7_10__identityEEEvT0_PT3_T1_NS0_13GridEvenShareISN_EET2_T4__param_2,
	.param .align 8 .b8 _ZN3cub18CUB_300001_SM_10006detail6reduce18DeviceReduceKernelINS2_10policy_hubIdyN4cuda3std3__44plusIdEEE10Policy1000EN6thrust24THRUST_300001_SM_1000_NS6detail15normal_iteratorINSD_10device_ptrIdEEEEyS9_dNS7_10__identityEEEvT0_PT3_T1_NS0_13GridEvenShareISN_EET2_T4__param_3[72],
	.param .align 1 .b8 _ZN3cub18CUB_300001_SM_10006detail6reduce18DeviceReduceKernelINS2_10policy_hubIdyN4cuda3std3__44plusIdEEE10Policy1000EN6thrust24THRUST_300001_SM_1000_NS6detail15normal_iteratorINSD_10device_ptrIdEEEEyS9_dNS7_10__identityEEEvT0_PT3_T1_NS0_13GridEvenShareISN_EET2_T4__param_4[1],
	.param .align 1 .b8 _ZN3cub18CUB_300001_SM_10006detail6reduce18DeviceReduceKernelINS2_10policy_hubIdyN4cuda3std3__44plusIdEEE10Policy1000EN6thrust24THRUST_300001_SM_1000_NS6detail15normal_iteratorINSD_10device_ptrIdEEEEyS9_dNS7_10__identityEEEvT0_PT3_T1_NS0_13GridEvenShareISN_EET2_T4__param_5[1]
)
.maxntid 512
{
	.reg .pred 	%p<65>;
	.reg .b16 	%rs<4>;
	.reg .b32 	%r<280>;
	.reg .b64 	%rd<107>;
	.reg .b64 	%fd<344>;
	// demoted variable
	.shared .align 8 .b8 _ZZN3cub18CUB_300001_SM_10006detail6reduce18DeviceReduceKernelINS2_10policy_hubIdyN4cuda3std3__44plusIdEEE10Policy1000EN6thrust24THRUST_300001_SM_1000_NS6detail15normal_iteratorINSD_10device_ptrIdEEEEyS9_dNS7_10__identityEEEvT0_PT3_T1_NS0_13GridEvenShareISN_EET2_T4_E12temp_storage[152];
	ld.param.u64 	%rd1, [_ZN3cub18CUB_300001_SM_10006detail6reduce18DeviceReduceKernelINS2_10policy_hubIdyN4cuda3std3__44plusIdEEE10Policy1000EN6thrust24THRUST_300001_SM_1000_NS6detail15normal_iteratorINSD_10device_ptrIdEEEEyS9_dNS7_10__identityEEEvT0_PT3_T1_NS0_13GridEvenShareISN_EET2_T4__param_3+32];
	ld.param.u32 	%r1, [_ZN3cub18CUB_300001_SM_10006detail6reduce18DeviceReduceKernelINS2_10policy_hubIdyN4cuda3std3__44plusIdEEE10Policy1000EN6thrust24THRUST_300001_SM_1000_NS6detail15normal_iteratorINSD_10device_ptrIdEEEEyS9_dNS7_10__identityEEEvT0_PT3_T1_NS0_13GridEvenShareISN_EET2_T4__param_3+40];
	ld.param.u64 	%rd26, [_ZN3cub18CUB_300001_SM_10006detail6reduce18DeviceReduceKernelINS2_10policy_hubIdyN4cuda3std3__44plusIdEEE10Policy1000EN6thrust24THRUST_300001_SM_1000_NS6detail15normal_iteratorINSD_10device_ptrIdEEEEyS9_dNS7_10__identityEEEvT0_PT3_T1_NS0_13GridEvenShareISN_EET2_T4__param_0];
	cvta.to.global.u64 	%rd2, %rd26;
	mov.u32 	%r2, %ctaid.x;
	mul.lo.s32 	%r50, %r1, 3584;
	cvt.s64.s32 	%rd3, %r50;
	mul.lo.s32 	%r51, %r2, 3584;
	cvt.u64.u32 	%rd4, %r51;
	sub.s64 	%rd5, %rd1, %rd4;
	setp.gt.u64 	%p1, %rd5, 3583;
	@%p1 bra 	$L__BB8_25;
	cvt.u32.u64 	%r136, %rd4;
	cvt.u32.u64 	%r3, %rd1;
	sub.s32 	%r4, %r3, %r136;
	mov.u32 	%r5, %tid.x;
	setp.ge.s32 	%p23, %r5, %r4;
	mov.f64 	%fd332, 0d0000000000000000;
	mov.u32 	%r267, %r5;
	@%p23 bra 	$L__BB8_3;
	add.s32 	%r138, %r136, %r5;
	mul.wide.u32 	%rd60, %r138, 8;
	add.s64 	%rd61, %rd2, %rd60;
	ld.global.f64 	%fd332, [%rd61];
	add.s32 	%r267, %r5, 512;
$L__BB8_3:
	setp.ge.s32 	%p24, %r267, %r4;
	@%p24 bra 	$L__BB8_16;
	not.b32 	%r140, %r267;
	add.s32 	%r141, %r140, %r3;
	sub.s32 	%r142, %r141, %r136;
	shr.u32 	%r143, %r142, 9;
	add.s32 	%r8, %r143, 1;
	and.b32  	%r9, %r8, 15;
	setp.lt.u32 	%p25, %r142, 7680;
	@%p25 bra 	$L__BB8_7;
	and.b32  	%r144, %r8, 16777200;
	neg.s32 	%r265, %r144;
	mul.wide.u32 	%rd62, %r2, 28672;
	mul.wide.u32 	%rd63, %r267, 8;
	add.s64 	%rd64, %rd62, %rd63;
	add.s64 	%rd65, %rd64, %rd2;
	add.s64 	%rd101, %rd65, 32768;
$L__BB8_6:
	.pragma "nounroll";
	ld.global.f64 	%fd167, [%rd101+-32768];
	add.f64 	%fd168, %fd332, %fd167;
	ld.global.f64 	%fd169, [%rd101+-28672];
	add.f64 	%fd170, %fd168, %fd169;
	ld.global.f64 	%fd171, [%rd101+-24576];
	add.f64 	%fd172, %fd170, %fd171;
	ld.global.f64 	%fd173, [%rd101+-20480];
	add.f64 	%fd174, %fd172, %fd173;
	ld.global.f64 	%fd175, [%rd101+-16384];
	add.f64 	%fd176, %fd174, %fd175;
	ld.global.f64 	%fd177, [%rd101+-12288];
	add.f64 	%fd178, %fd176, %fd177;
	ld.global.f64 	%fd179, [%rd101+-8192];
	add.f64 	%fd180, %fd178, %fd179;
	ld.global.f64 	%fd181, [%rd101+-4096];
	add.f64 	%fd182, %fd180, %fd181;
	ld.global.f64 	%fd183, [%rd101];
	add.f64 	%fd184, %fd182, %fd183;
	ld.global.f64 	%fd185, [%rd101+4096];
	add.f64 	%fd186, %fd184, %fd185;
	ld.global.f64 	%fd187, [%rd101+8192];
	add.f64 	%fd188, %fd186, %fd187;
	ld.global.f64 	%fd189, [%rd101+12288];
	add.f64 	%fd190, %fd188, %fd189;
	ld.global.f64 	%fd191, [%rd101+16384];
	add.f64 	%fd192, %fd190, %fd191;
	ld.global.f64 	%fd193, [%rd101+20480];
	add.f64 	%fd194, %fd192, %fd193;
	ld.global.f64 	%fd195, [%rd101+24576];
	add.f64 	%fd196, %fd194, %fd195;
	ld.global.f64 	%fd197, [%rd101+28672];
	add.f64 	%fd332, %fd196, %fd197;
	add.s32 	%r267, %r267, 8192;
	add.s32 	%r265, %r265, 16;
	add.s64 	%rd101, %rd101, 65536;
	setp.ne.s32 	%p26, %r265, 0;
	@%p26 bra 	$L__BB8_6;
$L__BB8_7:
	setp.eq.s32 	%p27, %r9, 0;
	@%p27 bra 	$L__BB8_16;
	and.b32  	%r16, %r8, 7;
	setp.lt.u32 	%p28, %r9, 8;
	@%p28 bra 	$L__BB8_10;
	cvt.s64.s32 	%rd66, %r267;
	add.s64 	%rd67, %rd66, %rd4;
	shl.b64 	%rd68, %rd67, 3;
	add.s64 	%rd69, %rd2, %rd68;
	ld.global.f64 	%fd199, [%rd69];
	add.f64 	%fd200, %fd332, %fd199;
	ld.global.f64 	%fd201, [%rd69+4096];
	add.f64 	%fd202, %fd200, %fd201;
	ld.global.f64 	%fd203, [%rd69+8192];
	add.f64 	%fd204, %fd202, %fd203;
	ld.global.f64 	%fd205, [%rd69+12288];
	add.f64 	%fd206, %fd204, %fd205;
	ld.global.f64 	%fd207, [%rd69+16384];
	add.f64 	%fd208, %fd206, %fd207;
	ld.global.f64 	%fd209, [%rd69+20480];
	add.f64 	%fd210, %fd208, %fd209;
	ld.global.f64 	%fd211, [%rd69+24576];
	add.f64 	%fd212, %fd210, %fd211;
	ld.global.f64 	%fd213, [%rd69+28672];
	add.f64 	%fd332, %fd212, %fd213;
	add.s32 	%r267, %r267, 4096;
$L__BB8_10:
	setp.eq.s32 	%p29, %r16, 0;
	@%p29 bra 	$L__BB8_16;
	and.b32  	%r19, %r8, 3;
	setp.lt.u32 	%p30, %r16, 4;
	@%p30 bra 	$L__BB8_13;
	cvt.s64.s32 	%rd70, %r267;
	add.s64 	%rd71, %rd70, %rd4;
	shl.b64 	%rd72, %rd71, 3;
	add.s64 	%rd73, %rd2, %rd72;
	ld.global.f64 	%fd215, [%rd73];
	add.f64 	%fd216, %fd332, %fd215;
	ld.global.f64 	%fd217, [%rd73+4096];
	add.f64 	%fd218, %fd216, %fd217;
	ld.global.f64 	%fd219, [%rd73+8192];
	add.f64 	%fd220, %fd218, %fd219;
	ld.global.f64 	%fd221, [%rd73+12288];
	add.f64 	%fd332, %fd220, %fd221;
	add.s32 	%r267, %r267, 2048;
$L__BB8_13:
	setp.eq.s32 	%p31, %r19, 0;
	@%p31 bra 	$L__BB8_16;
	mul.wide.u32 	%rd74, %r2, 28672;
	add.s64 	%rd9, %rd2, %rd74;
	neg.s32 	%r270, %r19;
$L__BB8_15:
	.pragma "nounroll";
	mul.wide.s32 	%rd75, %r267, 8;
	add.s64 	%rd76, %rd9, %rd75;
	ld.global.f64 	%fd222, [%rd76];
	add.f64 	%fd332, %fd332, %fd222;
	add.s32 	%r267, %r267, 512;
	add.s32 	%r270, %r270, 1;
	setp.ne.s32 	%p32, %r270, 0;
	@%p32 bra 	$L__BB8_15;
$L__BB8_16:
	setp.lt.s32 	%p33, %r4, 512;
	@%p33 bra 	$L__BB8_21;
	// begin inline asm
	mov.u32 %r208, %laneid;
	// end inline asm
	mov.b64 	%rd87, %fd332;
	mov.b64 	{%r210, %r215}, %rd87;
	mov.b32 	%r216, 1;
	mov.b32 	%r257, 31;
	mov.b32 	%r258, -1;
	// begin inline asm
	shfl.sync.down.b32 %r209, %r210, %r216, %r257, %r258;
	// end inline asm
	// begin inline asm
	shfl.sync.down.b32 %r214, %r215, %r216, %r257, %r258;
	// end inline asm
	mov.b64 	%rd88, {%r209, %r214};
	mov.b64 	%fd281, %rd88;
	setp.gt.s32 	%p57, %r208, 30;
	add.f64 	%fd282, %fd332, %fd281;
	selp.f64 	%fd283, %fd332, %fd282, %p57;
	mov.b64 	%rd89, %fd283;
	mov.b64 	{%r220, %r225}, %rd89;
	mov.b32 	%r226, 2;
	// begin inline asm
	shfl.sync.down.b32 %r219, %r220, %r226, %r257, %r258;
	// end inline asm
	// begin inline asm
	shfl.sync.down.b32 %r224, %r225, %r226, %r257, %r258;
	// end inline asm
	mov.b64 	%rd90, {%r219, %r224};
	mov.b64 	%fd284, %rd90;
	setp.gt.s32 	%p58, %r208, 29;
	add.f64 	%fd285, %fd283, %fd284;
	selp.f64 	%fd286, %fd283, %fd285, %p58;
	mov.b64 	%rd91, %fd286;
	mov.b64 	{%r230, %r235}, %rd91;
	mov.b32 	%r236, 4;
	// begin inline asm
	shfl.sync.down.b32 %r229, %r230, %r236, %r257, %r258;
	// end inline asm
	// begin inline asm
	shfl.sync.down.b32 %r234, %r235, %r236, %r257, %r258;
	// end inline asm
	mov.b64 	%rd92, {%r229, %r234};
	mov.b64 	%fd287, %rd92;
	setp.gt.s32 	%p59, %r208, 27;
	add.f64 	%fd288, %fd286, %fd287;
	selp.f64 	%fd289, %fd286, %fd288, %p59;
	mov.b64 	%rd93, %fd289;
	mov.b64 	{%r240, %r245}, %rd93;
	mov.b32 	%r246, 8;
	// begin inline asm
	shfl.sync.down.b32 %r239, %r240, %r246, %r257, %r258;
	// end inline asm
	// begin inline asm
	shfl.sync.down.b32 %r244, %r245, %r246, %r257, %r258;
	// end inline asm
	mov.b64 	%rd94, {%r239, %r244};
	mov.b64 	%fd290, %rd94;
	setp.gt.s32 	%p60, %r208, 23;
	add.f64 	%fd291, %fd289, %fd290;
	selp.f64 	%fd292, %fd289, %fd291, %p60;
	mov.b64 	%rd95, %fd292;
	mov.b64 	{%r250, %r255}, %rd95;
	mov.b32 	%r256, 16;
	// begin inline asm
	shfl.sync.down.b32 %r249, %r250, %r256, %r257, %r258;
	// end inline asm
	// begin inline asm
	shfl.sync.down.b32 %r254, %r255, %r256, %r257, %r258;
	// end inline asm
	mov.b64 	%rd96, {%r249, %r254};
	mov.b64 	%fd293, %rd96;
	setp.gt.s32 	%p61, %r208, 15;
	add.f64 	%fd16, %fd292, %fd293;
	selp.f64 	%fd343, %fd292, %fd16, %p61;
	setp.ne.s32 	%p62, %r208, 0;
	@%p62 bra 	$L__BB8_19;
	shr.u32 	%r259, %r5, 2;
	and.b32  	%r260, %r259, 248;
	mov.u32 	%r261, _ZZN3cub18CUB_300001_SM_10006detail6reduce18DeviceReduceKernelINS2_10policy_hubIdyN4cuda3std3__44plusIdEEE10Policy1000EN6thrust24THRUST_300001_SM_1000_NS6detail15normal_iteratorINSD_10device_ptrIdEEEEyS9_dNS7_10__identityEEEvT0_PT3_T1_NS0_13GridEvenShareISN_EET2_T4_E12temp_storage;
	add.s32 	%r262, %r261, %r260;
	st.shared.f64 	[%r262+16], %fd16;
$L__BB8_19:
	bar.sync 	0;
	setp.ne.s32 	%p63, %r5, 0;
	@%p63 bra 	$L__BB8_46;
	ld.shared.f64 	%fd294, [_ZZN3cub18CUB_300001_SM_10006detail6reduce18DeviceReduceKernelINS2_10policy_hubIdyN4cuda3std3__44plusIdEEE10Policy1000EN6thrust24THRUST_300001_SM_1000_NS6detail15normal_iteratorINSD_10device_ptrIdEEEEyS9_dNS7_10__identityEEEvT0_PT3_T1_NS0_13GridEvenShareISN_EET2_T4_E12temp_storage+24];
	add.f64 	%fd295, %fd343, %fd294;
	ld.shared.f64 	%fd296, [_ZZN3cub18CUB_300001_SM_10006detail6reduce18DeviceReduceKernelINS2_10policy_hubIdyN4cuda3std3__44plusIdEEE10Policy1000EN6thrust24THRUST_300001_SM_1000_NS6detail15normal_iteratorINSD_10device_ptrIdEEEEyS9_dNS7_10__identityEEEvT0_PT3_T1_NS0_13GridEvenShareISN_EET2_T4_E12temp_storage+32];
	add.f64 	%fd297, %fd295, %fd296;
	ld.shared.f64 	%fd298, [_ZZN3cub18CUB_300001_SM_10006detail6reduce18DeviceReduceKernelINS2_10policy_hubIdyN4cuda3std3__44plusIdEEE10Policy1000EN6thrust24THRUST_300001_SM_1000_NS6detail15normal_iteratorINSD_10device_ptrIdEEEEyS9_dNS7_10__identityEEEvT0_PT3_T1_NS0_13GridEvenShareISN_EET2_T4_E12temp_storage+40];
	add.f64 	%fd299, %fd297, %fd298;
	ld.shared.f64 	%fd300, [_ZZN3cub18CUB_300001_SM_10006detail6reduce18DeviceReduceKernelINS2_10policy_hubIdyN4cuda3std3__44plusIdEEE10Policy1000EN6thrust24THRUST_300001_SM_1000_NS6detail15normal_iteratorINSD_10device_ptrIdEEEEyS9_dNS7_10__identityEEEvT0_PT3_T1_NS0_13GridEvenShareISN_EET2_T4_E12temp_storage+48];
	add.f64 	%fd301, %fd299, %fd300;
	ld.shared.f64 	%fd302, [_ZZN3cub18CUB_300001_SM_10006detail6reduce18DeviceReduceKernelINS2_10policy_hubIdyN4cuda3std3__44plusIdEEE10Policy1000EN6thrust24THRUST_300001_SM_1000_NS6detail15normal_iteratorINSD_10device_ptrIdEEEEyS9_dNS7_10__identityEEEvT0_PT3_T1_NS0_13GridEvenShareISN_EET2_T4_E12temp_storage+56];
	add.f64 	%fd303, %fd301, %fd302;
	ld.shared.f64 	%fd304, [_ZZN3cub18CUB_300001_SM_10006detail6reduce18DeviceReduceKernelINS2_10policy_hubIdyN4cuda3std3__44plusIdEEE10Policy1000EN6thrust24THRUST_300001_SM_1000_NS6detail15normal_iteratorINSD_10device_ptrIdEEEEyS9_dNS7_10__identityEEEvT0_PT3_T1_NS0_13GridEvenShareISN_EET2_T4_E12temp_storage+64];
	add.f64 	%fd305, %fd303, %fd304;
	ld.shared.f64 	%fd306, [_ZZN3cub18CUB_300001_SM_10006detail6reduce18DeviceReduceKernelINS2_10policy_hubIdyN4cuda3std3__44plusIdEEE10Policy1000EN6thrust24THRUST_300001_SM_1000_NS6detail15normal_iteratorINSD_10device_ptrIdEEEEyS9_dNS7_10__identityEEEvT0_PT3_T1_NS0_13GridEvenShareISN_EET2_T4_E12temp_storage+72];
	add.f64 	%fd307, %fd305, %fd306;
	ld.shared.f64 	%fd308, [_ZZN3cub18CUB_300001_SM_10006detail6reduce18DeviceReduceKernelINS2_10policy_hubIdyN4cuda3std3__44plusIdEEE10Policy1000EN6thrust24THRUST_300001_SM_1000_NS6detail15normal_iteratorINSD_10device_ptrIdEEEEyS9_dNS7_10__identityEEEvT0_PT3_T1_NS0_13GridEvenShareISN_EET2_T4_E12temp_storage+80];
	add.f64 	%fd309, %fd307, %fd308;
	ld.shared.f64 	%fd310, [_ZZN3cub18CUB_300001_SM_10006detail6reduce18DeviceReduceKernelINS2_10policy_hubIdyN4cuda3std3__44plusIdEEE10Policy1000EN6thrust24THRUST_300001_SM_1000_NS6detail15normal_iteratorINSD_10device_ptrIdEEEEyS9_dNS7_10__identityEEEvT0_PT3_T1_NS0_13GridEvenShareISN_EET2_T4_E12temp_storage+88];
	add.f64 	%fd311, %fd309, %fd310;
	ld.shared.f64 	%fd312, [_ZZN3cub18CUB_300001_SM_10006detail6reduce18DeviceReduceKernelINS2_10policy_hubIdyN4cuda3std3__44plusIdEEE10Policy1000EN6thrust24THRUST_300001_SM_1000_NS6detail15normal_iteratorINSD_10device_ptrIdEEEEyS9_dNS7_10__identityEEEvT0_PT3_T1_NS0_13GridEvenShareISN_EET2_T4_E12temp_storage+96];
	add.f64 	%fd313, %fd311, %fd312;
	ld.shared.f64 	%fd314, [_ZZN3cub18CUB_300001_SM_10006detail6reduce18DeviceReduceKernelINS2_10policy_hubIdyN4cuda3std3__44plusIdEEE10Policy1000EN6thrust24THRUST_300001_SM_1000_NS6detail15normal_iteratorINSD_10device_ptrIdEEEEyS9_dNS7_10__identityEEEvT0_PT3_T1_NS0_13GridEvenShareISN_EET2_T4_E12temp_storage+104];
	add.f64 	%fd315, %fd313, %fd314;
	ld.shared.f64 	%fd316, [_ZZN3cub18CUB_300001_SM_10006detail6reduce18DeviceReduceKernelINS2_10policy_hubIdyN4cuda3std3__44plusIdEEE10Policy1000EN6thrust24THRUST_300001_SM_1000_NS6detail15normal_iteratorINSD_10device_ptrIdEEEEyS9_dNS7_10__identityEEEvT0_PT3_T1_NS0_13GridEvenShareISN_EET2_T4_E12temp_storage+112];
	add.f64 	%fd317, %fd315, %fd316;
	ld.shared.f64 	%fd318, [_ZZN3cub18CUB_300001_SM_10006detail6reduce18DeviceReduceKernelINS2_10policy_hubIdyN4cuda3std3__44plusIdEEE10Policy1000EN6thrust24THRUST_300001_SM_1000_NS6detail15normal_iteratorINSD_10device_ptrIdEEEEyS9_dNS7_10__identityEEEvT0_PT3_T1_NS0_13GridEvenShareISN_EET2_T4_E12temp_storage+120];
	add.f64 	%fd319, %fd317, %fd318;
	ld.shared.f64 	%fd320, [_ZZN3cub18CUB_300001_SM_10006detail6reduce18DeviceReduceKernelINS2_10policy_hubIdyN4cuda3std3__44plusIdEEE10Policy1000EN6thrust24THRUST_300001_SM_1000_NS6detail15normal_iteratorINSD_10device_ptrIdEEEEyS9_dNS7_10__identityEEEvT0_PT3_T1_NS0_13GridEvenShareISN_EET2_T4_E12temp_storage+128];
	add.f64 	%fd321, %fd319, %fd320;
	ld.shared.f64 	%fd322, [_ZZN3cub18CUB_300001_SM_10006detail6reduce18DeviceReduceKernelINS2_10policy_hubIdyN4cuda3std3__44plusIdEEE10Policy1000EN6thrust24THRUST_300001_SM_1000_NS6detail15normal_iteratorINSD_10device_ptrIdEEEEyS9_dNS7_10__identityEEEvT0_PT3_T1_NS0_13GridEvenShareISN_EET2_T4_E12temp_storage+136];
	add.f64 	%fd343, %fd321, %fd322;
	bra.uni 	$L__BB8_46;
$L__BB8_21:
	// begin inline asm
	mov.u32 %r145, %laneid;
	// end inline asm
	and.b32  	%r196, %r5, 992;
	add.s32 	%r197, %r196, 32;
	setp.gt.s32 	%p34, %r197, %r4;
	not.b32 	%r198, %r196;
	add.s32 	%r199, %r4, %r198;
	selp.b32 	%r194, %r199, 31, %p34;
	mov.b64 	%rd77, %fd332;
	mov.b64 	{%r147, %r152}, %rd77;
	mov.b32 	%r153, 1;
	mov.b32 	%r195, -1;
	// begin inline asm
	shfl.sync.down.b32 %r146, %r147, %r153, %r194, %r195;
	// end inline asm
	// begin inline asm
	shfl.sync.down.b32 %r151, %r152, %r153, %r194, %r195;
	// end inline asm
	mov.b64 	%rd78, {%r146, %r151};
	mov.b64 	%fd223, %rd78;
	setp.lt.s32 	%p35, %r145, %r194;
	add.f64 	%fd224, %fd332, %fd223;
	selp.f64 	%fd225, %fd224, %fd332, %p35;
	mov.b64 	%rd79, %fd225;
	mov.b64 	{%r157, %r162}, %rd79;
	mov.b32 	%r163, 2;
	// begin inline asm
	shfl.sync.down.b32 %r156, %r157, %r163, %r194, %r195;
	// end inline asm
	// begin inline asm
	shfl.sync.down.b32 %r161, %r162, %r163, %r194, %r195;
	// end inline asm
	mov.b64 	%rd80, {%r156, %r161};
	mov.b64 	%fd226, %rd80;
	add.s32 	%r200, %r145, 2;
	setp.gt.s32 	%p36, %r200, %r194;
	add.f64 	%fd227, %fd225, %fd226;
	selp.f64 	%fd228, %fd225, %fd227, %p36;
	mov.b64 	%rd81, %fd228;
	mov.b64 	{%r167, %r172}, %rd81;
	mov.b32 	%r173, 4;
	// begin inline asm
	shfl.sync.down.b32 %r166, %r167, %r173, %r194, %r195;
	// end inline asm
	// begin inline asm
	shfl.sync.down.b32 %r171, %r172, %r173, %r194, %r195;
	// end inline asm
	mov.b64 	%rd82, {%r166, %r171};
	mov.b64 	%fd229, %rd82;
	add.s32 	%r201, %r145, 4;
	setp.gt.s32 	%p37, %r201, %r194;
	add.f64 	%fd230, %fd228, %fd229;
	selp.f64 	%fd231, %fd228, %fd230, %p37;
	mov.b64 	%rd83, %fd231;
	mov.b64 	{%r177, %r182}, %rd83;
	mov.b32 	%r183, 8;
	// begin inline asm
	shfl.sync.down.b32 %r176, %r177, %r183, %r194, %r195;
	// end inline asm
	// begin inline asm
	shfl.sync.down.b32 %r181, %r182, %r183, %r194, %r195;
	// end inline asm
	mov.b64 	%rd84, {%r176, %r181};
	mov.b64 	%fd232, %rd84;
	add.s32 	%r202, %r145, 8;
	setp.gt.s32 	%p38, %r202, %r194;
	add.f64 	%fd233, %fd231, %fd232;
	selp.f64 	%fd234, %fd231, %fd233, %p38;
	mov.b64 	%rd85, %fd234;
	mov.b64 	{%r187, %r192}, %rd85;
	mov.b32 	%r193, 16;
	// begin inline asm
	shfl.sync.down.b32 %r186, %r187, %r193, %r194, %r195;
	// end inline asm
	// begin inline asm
	shfl.sync.down.b32 %r191, %r192, %r193, %r194, %r195;
	// end inline asm
	mov.b64 	%rd86, {%r186, %r191};
	mov.b64 	%fd235, %rd86;
	add.s32 	%r203, %r145, 16;
	setp.gt.s32 	%p39, %r203, %r194;
	add.f64 	%fd236, %fd234, %fd235;
	selp.f64 	%fd343, %fd234, %fd236, %p39;
	setp.ne.s32 	%p40, %r145, 0;
	@%p40 bra 	$L__BB8_23;
	shr.u32 	%r204, %r5, 2;
	and.b32  	%r205, %r204, 248;
	mov.u32 	%r206, _ZZN3cub18CUB_300001_SM_10006detail6reduce18DeviceReduceKernelINS2_10policy_hubIdyN4cuda3std3__44plusIdEEE10Policy1000EN6thrust24THRUST_300001_SM_1000_NS6detail15normal_iteratorINSD_10device_ptrIdEEEEyS9_dNS7_10__identityEEEvT0_PT3_T1_NS0_13GridEvenShareISN_EET2_T4_E12temp_storage;
	add.s32 	%r207, %r206, %r205;
	st.shared.f64 	[%r207+16], %fd343;
$L__BB8_23:
	bar.sync 	0;
	setp.ne.s32 	%p41, %r5, 0;
	@%p41 bra 	$L__BB8_46;
	setp.gt.s32 	%p42, %r4, 32;
	ld.shared.f64 	%fd237, [_ZZN3cub18CUB_300001_SM_10006detail6reduce18DeviceReduceKernelINS2_10policy_hubIdyN4cuda3std3__44plusIdEEE10Policy1000EN6thrust24THRUST_300001_SM_1000_NS6detail15normal_iteratorINSD_10device_ptrIdEEEEyS9_dNS7_10__identityEEEvT0_PT3_T1_NS0_13GridEvenShareISN_EET2_T4_E12temp_storage+24];
	add.f64 	%fd238, %fd343, %fd237;
	selp.f64 	%fd239, %fd238, %fd343, %p42;
	setp.gt.s32 	%p43, %r4, 64;
	ld.shared.f64 	%fd240, [_ZZN3cub18CUB_300001_SM_10006detail6reduce18DeviceReduceKernelINS2_10policy_hubIdyN4cuda3std3__44plusIdEEE10Policy1000EN6thrust24THRUST_300001_SM_1000_NS6detail15normal_iteratorINSD_10device_ptrIdEEEEyS9_dNS7_10__identityEEEvT0_PT3_T1_NS0_13GridEvenShareISN_EET2_T4_E12temp_storage+32];
	add.f64 	%fd241, %fd240, %fd239;
	selp.f64 	%fd242, %fd241, %fd239, %p43;
	setp.gt.s32 	%p44, %r4, 96;
	ld.shared.f64 	%fd243, [_ZZN3cub18CUB_300001_SM_10006detail6reduce18DeviceReduceKernelINS2_10policy_hubIdyN4cuda3std3__44plusIdEEE10Policy1000EN6thrust24THRUST_300001_SM_1000_NS6detail15normal_iteratorINSD_10device_ptrIdEEEEyS9_dNS7_10__identityEEEvT0_PT3_T1_NS0_13GridEvenShareISN_EET2_T4_E12temp_storage+40];
	add.f64 	%fd244, %fd243, %fd242;
	selp.f64 	%fd245, %fd244, %fd242, %p44;
	setp.gt.s32 	%p45, %r4, 128;
	ld.shared.f64 	%fd246, [_ZZN3cub18CUB_300001_SM_10006detail6reduce18DeviceReduceKernelINS2_10policy_hubIdyN4cuda3std3__44plusIdEEE10Policy1000EN6thrust24THRUST_300001_SM_1000_NS6detail15normal_iteratorINSD_10device_ptrIdEEEEyS9_dNS7_10__identityEEEvT0_PT3_T1_NS0_13GridEvenShareISN_EET2_T4_E12temp_storage+48];
	add.f64 	%fd247, %fd246, %fd245;
	selp.f64 	%fd248, %fd247, %fd245, %p45;
	setp.gt.s32 	%p46, %r4, 160;
	ld.shared.f64 	%fd249, [_ZZN3cub18CUB_300001_SM_10006detail6reduce18DeviceReduceKernelINS2_10policy_hubIdyN4cuda3std3__44plusIdEEE10Policy1000EN6thrust24THRUST_300001_SM_1000_NS6detail15normal_iteratorINSD_10device_ptrIdEEEEyS9_dNS7_10__identityEEEvT0_PT3_T1_NS0_13GridEvenShareISN_EET2_T4_E12temp_storage+56];
	add.f64 	%fd250, %fd249, %fd248;
	selp.f64 	%fd251, %fd250, %fd248, %p46;
	setp.gt.s32 	%p47, %r4, 192;
	ld.shared.f64 	%fd252, [_ZZN3cub18CUB_300001_SM_10006detail6reduce18DeviceReduceKernelINS2_10policy_hubIdyN4cuda3std3__44plusIdEEE10Policy1000EN6thrust24THRUST_300001_SM_1000_NS6detail15normal_iteratorINSD_10device_ptrIdEEEEyS9_dNS7_10__identityEEEvT0_PT3_T1_NS0_13GridEvenShareISN_EET2_T4_E12temp_storage+64];
	add.f64 	%fd253, %fd252, %fd251;
	selp.f64 	%fd254, %fd253, %fd251, %p47;
	setp.gt.s32 	%p48, %r4, 224;
	ld.shared.f64 	%fd255, [_ZZN3cub18CUB_300001_SM_10006detail6reduce18DeviceReduceKernelINS2_10policy_hubIdyN4cuda3std3__44plusIdEEE10Policy1000EN6thrust24THRUST_300001_SM_1000_NS6detail15normal_iteratorINSD_10device_ptrIdEEEEyS9_dNS7_10__identityEEEvT0_PT3_T1_NS0_13GridEvenShareISN_EET2_T4_E12temp_storage+72];
	add.f64 	%fd256, %fd255, %fd254;
	selp.f64 	%fd257, %fd256, %fd254, %p48;
	setp.gt.s32 	%p49, %r4, 256;
	ld.shared.f64 	%fd258, [_ZZN3cub18CUB_300001_SM_10006detail6reduce18DeviceReduceKernelINS2_10policy_hubIdyN4cuda3std3__44plusIdEEE10Policy1000EN6thrust24THRUST_300001_SM_1000_NS6detail15normal_iteratorINSD_10device_ptrIdEEEEyS9_dNS7_10__identityEEEvT0_PT3_T1_NS0_13GridEvenShareISN_EET2_T4_E12temp_storage+80];
	add.f64 	%fd259, %fd258, %fd257;
	selp.f64 	%fd260, %fd259, %fd257, %p49;
	setp.gt.s32 	%p50, %r4, 288;
	ld.shared.f64 	%fd261, [_ZZN3cub18CUB_300001_SM_10006detail6reduce18DeviceReduceKernelINS2_10policy_hubIdyN4cuda3std3__44plusIdEEE10Policy1000EN6thrust24THRUST_300001_SM_1000_NS6detail15normal_iteratorINSD_10device_ptrIdEEEEyS9_dNS7_10__identityEEEvT0_PT3_T1_NS0_13GridEvenShareISN_EET2_T4_E12temp_storage+88];
	add.f64 	%fd262, %fd261, %fd260;
	selp.f64 	%fd263, %fd262, %fd260, %p50;
	setp.gt.s32 	%p51, %r4, 320;
	ld.shared.f64 	%fd264, [_ZZN3cub18CUB_300001_SM_10006detail6reduce18DeviceReduceKernelINS2_10policy_hubIdyN4cuda3std3__44plusIdEEE10Policy1000EN6thrust24THRUST_300001_SM_1000_NS6detail15normal_iteratorINSD_10device_ptrIdEEEEyS9_dNS7_10__identityEEEvT0_PT3_T1_NS0_13GridEvenShareISN_EET2_T4_E12temp_storage+96];
	add.f64 	%fd265, %fd264, %fd263;
	selp.f64 	%fd266, %fd265, %fd263, %p51;
	setp.gt.s32 	%p52, %r4, 352;
	ld.shared.f64 	%fd267, [_ZZN3cub18CUB_300001_SM_10006detail6reduce18DeviceReduceKernelINS2_10policy_hubIdyN4cuda3std3__44plusIdEEE10Policy1000EN6thrust24THRUST_300001_SM_1000_NS6detail15normal_iteratorINSD_10device_ptrIdEEEEyS9_dNS7_10__identityEEEvT0_PT3_T1_NS0_13GridEvenShareISN_EET2_T4_E12temp_storage+104];
	add.f64 	%fd268, %fd267, %fd266;
	selp.f64 	%fd269, %fd268, %fd266, %p52;
	setp.gt.s32 	%p53, %r4, 384;
	ld.shared.f64 	%fd270, [_ZZN3cub18CUB_300001_SM_10006detail6reduce18DeviceReduceKernelINS2_10policy_hubIdyN4cuda3std3__44plusIdEEE10Policy1000EN6thrust24THRUST_300001_SM_1000_NS6detail15normal_iteratorINSD_10device_ptrIdEEEEyS9_dNS7_10__identityEEEvT0_PT3_T1_NS0_13GridEvenShareISN_EET2_T4_E12temp_storage+112];
	add.f64 	%fd271, %fd270, %fd269;
	selp.f64 	%fd272, %fd271, %fd269, %p53;
	setp.gt.s32 	%p54, %r4, 416;
	ld.shared.f64 	%fd273, [_ZZN3cub18CUB_300001_SM_10006detail6reduce18DeviceReduceKernelINS2_10policy_hubIdyN4cuda3std3__44plusIdEEE10Policy1000EN6thrust24THRUST_300001_SM_1000_NS6detail15normal_iteratorINSD_10device_ptrIdEEEEyS9_dNS7_10__identityEEEvT0_PT3_T1_NS0_13GridEvenShareISN_EET2_T4_E12temp_storage+120];
	add.f64 	%fd274, %fd273, %fd272;
	selp.f64 	%fd275, %fd274, %fd272, %p54;
	setp.gt.s32 	%p55, %r4, 448;
	ld.shared.f64 	%fd276, [_ZZN3cub18CUB_300001_SM_10006detail6reduce18DeviceReduceKernelINS2_10policy_hubIdyN4cuda3std3__44plusIdEEE10Policy1000EN6thrust24THRUST_300001_SM_1000_NS6detail15normal_iteratorINSD_10device_ptrIdEEEEyS9_dNS7_10__identityEEEvT0_PT3_T1_NS0_13GridEvenShareISN_EET2_T4_E12temp_storage+128];
	add.f64 	%fd277, %fd276, %fd275;
	selp.f64 	%fd278, %fd277, %fd275, %p55;
	setp.gt.s32 	%p56, %r4, 480;
	ld.shared.f64 	%fd279, [_ZZN3cub18CUB_300001_SM_10006detail6reduce18DeviceReduceKernelINS2_10policy_hubIdyN4cuda3std3__44plusIdEEE10Policy1000EN6thrust24THRUST_300001_SM_1000_NS6detail15normal_iteratorINSD_10device_ptrIdEEEEyS9_dNS7_10__identityEEEvT0_PT3_T1_NS0_13GridEvenShareISN_EET2_T4_E12temp_storage+136];
	add.f64 	%fd280, %fd279, %fd278;
	selp.f64 	%fd343, %fd280, %fd278, %p56;
	bra.uni 	$L__BB8_46;
$L__BB8_25:
	cvt.u32.u64 	%r52, %rd4;
	mov.u32 	%r27, %tid.x;
	add.s32 	%r53, %r52, %r27;
	mul.wide.u32 	%rd27, %r53, 8;
	add.s64 	%rd28, %rd2, %rd27;
	ld.global.f64 	%fd41, [%rd28];
	ld.global.f64 	%fd42, [%rd28+4096];
	ld.global.f64 	%fd43, [%rd28+8192];
	ld.global.f64 	%fd44, [%rd28+12288];
	ld.global.f64 	%fd45, [%rd28+16384];
	ld.global.f64 	%fd46, [%rd28+20480];
	ld.global.f64 	%fd47, [%rd28+24576];
	add.f64 	%fd48, %fd41, %fd42;
	add.f64 	%fd49, %fd48, %fd43;
	add.f64 	%fd50, %fd49, %fd44;
	add.f64 	%fd51, %fd50, %fd45;
	add.f64 	%fd52, %fd51, %fd46;
	add.f64 	%fd342, %fd52, %fd47;
	setp.lt.u64 	%p2, %rd5, %rd3;
	@%p2 bra 	$L__BB8_42;
	cvt.u32.u64 	%r55, %rd3;
	cvt.u64.u32 	%rd10, %r27;
	add.s64 	%rd103, %rd4, %rd3;
	cvt.u32.u64 	%r28, %rd1;
	not.b32 	%r57, %r27;
	add.s32 	%r58, %r57, %r28;
	sub.s32 	%r59, %r58, %r55;
	sub.s32 	%r272, %r59, %r52;
	add.s64 	%rd29, %rd103, %rd10;
	shl.b64 	%rd30, %rd29, 3;
	add.s64 	%rd31, %rd30, %rd2;
	add.s64 	%rd102, %rd31, 32768;
	mov.b32 	%r273, 0;
	mov.u64 	%rd104, %rd4;
$L__BB8_27:
	cvt.s64.s32 	%rd16, %r50;
	add.s64 	%rd104, %rd104, %rd16;
	add.s64 	%rd32, %rd1, -3584;
	setp.gt.u64 	%p3, %rd104, %rd32;
	@%p3 bra 	$L__BB8_29;
	mul.lo.s32 	%r61, %r1, 3584;
	cvt.s64.s32 	%rd33, %r61;
	add.s64 	%rd34, %rd104, %rd10;
	shl.b64 	%rd35, %rd34, 3;
	add.s64 	%rd36, %rd2, %rd35;
	ld.global.f64 	%fd53, [%rd36];
	ld.global.f64 	%fd54, [%rd36+4096];
	ld.global.f64 	%fd55, [%rd36+8192];
	ld.global.f64 	%fd56, [%rd36+12288];
	ld.global.f64 	%fd57, [%rd36+16384];
	ld.global.f64 	%fd58, [%rd36+20480];
	ld.global.f64 	%fd59, [%rd36+24576];
	add.f64 	%fd60, %fd342, %fd53;
	add.f64 	%fd61, %fd60, %fd54;
	add.f64 	%fd62, %fd61, %fd55;
	add.f64 	%fd63, %fd62, %fd56;
	add.f64 	%fd64, %fd63, %fd57;
	add.f64 	%fd65, %fd64, %fd58;
	add.f64 	%fd342, %fd65, %fd59;
	sub.s64 	%rd37, %rd1, %rd104;
	setp.lt.u64 	%p4, %rd37, %rd33;
	add.s32 	%r273, %r273, 1;
	add.s64 	%rd103, %rd103, %rd33;
	sub.s32 	%r272, %r272, %r61;
	mul.wide.s32 	%rd38, %r61, 8;
	add.s64 	%rd102, %rd102, %rd38;
	@%p4 bra 	$L__BB8_42;
	bra.uni 	$L__BB8_27;
$L__BB8_29:
	setp.le.u64 	%p5, %rd1, %rd104;
	cvt.u32.u64 	%r62, %rd104;
	cvt.u32.u64 	%r63, %rd1;
	sub.s32 	%r64, %r63, %r62;
	setp.ge.s32 	%p6, %r27, %r64;
	or.pred  	%p7, %p5, %p6;
	@%p7 bra 	$L__BB8_42;
	cvt.u32.u64 	%r66, %rd16;
	cvt.u32.u64 	%r67, %rd4;
	not.b32 	%r68, %r27;
	add.s32 	%r69, %r68, %r28;
	add.s32 	%r70, %r66, %r67;
	sub.s32 	%r71, %r69, %r70;
	mul.lo.s32 	%r72, %r1, %r273;
	mad.lo.s32 	%r73, %r72, -3584, %r71;
	shr.u32 	%r74, %r73, 9;
	add.s32 	%r34, %r74, 1;
	and.b32  	%r35, %r34, 15;
	setp.lt.u32 	%p8, %r73, 7680;
	mov.u32 	%r276, %r27;
	@%p8 bra 	$L__BB8_33;
	shr.u32 	%r75, %r272, 9;
	add.s32 	%r76, %r75, 1;
	and.b32  	%r77, %r76, 16777200;
	neg.s32 	%r274, %r77;
	mov.u32 	%r276, %r27;
$L__BB8_32:
	.pragma "nounroll";
	ld.global.f64 	%fd67, [%rd102+-32768];
	add.f64 	%fd68, %fd342, %fd67;
	ld.global.f64 	%fd69, [%rd102+-28672];
	add.f64 	%fd70, %fd68, %fd69;
	ld.global.f64 	%fd71, [%rd102+-24576];
	add.f64 	%fd72, %fd70, %fd71;
	ld.global.f64 	%fd73, [%rd102+-20480];
	add.f64 	%fd74, %fd72, %fd73;
	ld.global.f64 	%fd75, [%rd102+-16384];
	add.f64 	%fd76, %fd74, %fd75;
	ld.global.f64 	%fd77, [%rd102+-12288];
	add.f64 	%fd78, %fd76, %fd77;
	ld.global.f64 	%fd79, [%rd102+-8192];
	add.f64 	%fd80, %fd78, %fd79;
	ld.global.f64 	%fd81, [%rd102+-4096];
	add.f64 	%fd82, %fd80, %fd81;
	ld.global.f64 	%fd83, [%rd102];
	add.f64 	%fd84, %fd82, %fd83;
	ld.global.f64 	%fd85, [%rd102+4096];
	add.f64 	%fd86, %fd84, %fd85;
	ld.global.f64 	%fd87, [%rd102+8192];
	add.f64 	%fd88, %fd86, %fd87;
	ld.global.f64 	%fd89, [%rd102+12288];
	add.f64 	%fd90, %fd88, %fd89;
	ld.global.f64 	%fd91, [%rd102+16384];
	add.f64 	%fd92, %fd90, %fd91;
	ld.global.f64 	%fd93, [%rd102+20480];
	add.f64 	%fd94, %fd92, %fd93;
	ld.global.f64 	%fd95, [%rd102+24576];
	add.f64 	%fd96, %fd94, %fd95;
	ld.global.f64 	%fd97, [%rd102+28672];
	add.f64 	%fd342, %fd96, %fd97;
	add.s32 	%r276, %r276, 8192;
	add.s32 	%r274, %r274, 16;
	add.s64 	%rd102, %rd102, 65536;
	setp.ne.s32 	%p9, %r274, 0;
	@%p9 bra 	$L__BB8_32;
$L__BB8_33:
	setp.eq.s32 	%p10, %r35, 0;
	@%p10 bra 	$L__BB8_42;
	and.b32  	%r42, %r34, 7;
	setp.lt.u32 	%p11, %r35, 8;
	@%p11 bra 	$L__BB8_36;
	cvt.u64.u32 	%rd39, %r276;
	add.s64 	%rd40, %rd104, %rd39;
	shl.b64 	%rd41, %rd40, 3;
	add.s64 	%rd42, %rd2, %rd41;
	ld.global.f64 	%fd99, [%rd42];
	add.f64 	%fd100, %fd342, %fd99;
	ld.global.f64 	%fd101, [%rd42+4096];
	add.f64 	%fd102, %fd100, %fd101;
	ld.global.f64 	%fd103, [%rd42+8192];
	add.f64 	%fd104, %fd102, %fd103;
	ld.global.f64 	%fd105, [%rd42+12288];
	add.f64 	%fd106, %fd104, %fd105;
	ld.global.f64 	%fd107, [%rd42+16384];
	add.f64 	%fd108, %fd106, %fd107;
	ld.global.f64 	%fd109, [%rd42+20480];
	add.f64 	%fd110, %fd108, %fd109;
	ld.global.f64 	%fd111, [%rd42+24576];
	add.f64 	%fd112, %fd110, %fd111;
	ld.global.f64 	%fd113, [%rd42+28672];
	add.f64 	%fd342, %fd112, %fd113;
	add.s32 	%r276, %r276, 4096;
$L__BB8_36:
	setp.eq.s32 	%p12, %r42, 0;
	@%p12 bra 	$L__BB8_42;
	setp.lt.u32 	%p13, %r42, 4;
	@%p13 bra 	$L__BB8_39;
	cvt.u64.u32 	%rd43, %r276;
	add.s64 	%rd44, %rd104, %rd43;
	shl.b64 	%rd45, %rd44, 3;
	add.s64 	%rd46, %rd2, %rd45;
	ld.global.f64 	%fd115, [%rd46];
	add.f64 	%fd116, %fd342, %fd115;
	ld.global.f64 	%fd117, [%rd46+4096];
	add.f64 	%fd118, %fd116, %fd117;
	ld.global.f64 	%fd119, [%rd46+8192];
	add.f64 	%fd120, %fd118, %fd119;
	ld.global.f64 	%fd121, [%rd46+12288];
	add.f64 	%fd342, %fd120, %fd121;
	add.s32 	%r276, %r276, 2048;
$L__BB8_39:
	and.b32  	%r78, %r34, 3;
	setp.eq.s32 	%p14, %r78, 0;
	@%p14 bra 	$L__BB8_42;
	cvt.u64.u32 	%rd47, %r276;
	add.s64 	%rd48, %rd47, %rd103;
	shl.b64 	%rd49, %rd48, 3;
	add.s64 	%rd106, %rd2, %rd49;
	cvt.u16.u32 	%rs1, %r272;
	shr.u16 	%rs2, %rs1, 9;
	add.s16 	%rs3, %rs2, 1;
	cvt.u32.u16 	%r79, %rs3;
	and.b32  	%r80, %r79, 3;
	neg.s32 	%r279, %r80;
$L__BB8_41:
	.pragma "nounroll";
	ld.global.f64 	%fd122, [%rd106];
	add.f64 	%fd342, %fd342, %fd122;
	add.s64 	%rd106, %rd106, 4096;
	add.s32 	%r279, %r279, 1;
	setp.ne.s32 	%p15, %r279, 0;
	@%p15 bra 	$L__BB8_41;
$L__BB8_42:
	// begin inline asm
	mov.u32 %r81, %laneid;
	// end inline asm
	mov.b64 	%rd50, %fd342;
	mov.b64 	{%r83, %r88}, %rd50;
	mov.b32 	%r89, 1;
	mov.b32 	%r130, 31;
	mov.b32 	%r131, -1;
	// begin inline asm
	shfl.sync.down.b32 %r82, %r83, %r89, %r130, %r131;
	// end inline asm
	// begin inline asm
	shfl.sync.down.b32 %r87, %r88, %r89, %r130, %r131;
	// end inline asm
	mov.b64 	%rd51, {%r82, %r87};
	mov.b64 	%fd123, %rd51;
	setp.gt.s32 	%p16, %r81, 30;
	add.f64 	%fd124, %fd342, %fd123;
	selp.f64 	%fd125, %fd342, %fd124, %p16;
	mov.b64 	%rd52, %fd125;
	mov.b64 	{%r93, %r98}, %rd52;
	mov.b32 	%r99, 2;
	// begin inline asm
	shfl.sync.down.b32 %r92, %r93, %r99, %r130, %r131;
	// end inline asm
	// begin inline asm
	shfl.sync.down.b32 %r97, %r98, %r99, %r130, %r131;
	// end inline asm
	mov.b64 	%rd53, {%r92, %r97};
	mov.b64 	%fd126, %rd53;
	setp.gt.s32 	%p17, %r81, 29;
	add.f64 	%fd127, %fd125, %fd126;
	selp.f64 	%fd128, %fd125, %fd127, %p17;
	mov.b64 	%rd54, %fd128;
	mov.b64 	{%r103, %r108}, %rd54;
	mov.b32 	%r109, 4;
	// begin inline asm
	shfl.sync.down.b32 %r102, %r103, %r109, %r130, %r131;
	// end inline asm
	// begin inline asm
	shfl.sync.down.b32 %r107, %r108, %r109, %r130, %r131;
	// end inline asm
	mov.b64 	%rd55, {%r102, %r107};
	mov.b64 	%fd129, %rd55;
	setp.gt.s32 	%p18, %r81, 27;
	add.f64 	%fd130, %fd128, %fd129;
	selp.f64 	%fd131, %fd128, %fd130, %p18;
	mov.b64 	%rd56, %fd131;
	mov.b64 	{%r113, %r118}, %rd56;
	mov.b32 	%r119, 8;
	// begin inline asm
	shfl.sync.down.b32 %r112, %r113, %r119, %r130, %r131;
	// end inline asm
	// begin inline asm
	shfl.sync.down.b32 %r117, %r118, %r119, %r130, %r131;
	// end inline asm
	mov.b64 	%rd57, {%r112, %r117};
	mov.b64 	%fd132, %rd57;
	setp.gt.s32 	%p19, %r81, 23;
	add.f64 	%fd133, %fd131, %fd132;
	selp.f64 	%fd134, %fd131, %fd133, %p19;
	mov.b64 	%rd58, %fd134;
	mov.b64 	{%r123, %r128}, %rd58;
	mov.b32 	%r129, 16;
	// begin inline asm
	shfl.sync.down.b32 %r122, %r123, %r129, %r130, %r131;
	// end inline asm
	// begin inline asm
	shfl.sync.down.b32 %r127, %r128, %r129, %r130, %r131;
	// end inline asm
	mov.b64 	%rd59, {%r122, %r127};
	mov.b64 	%fd135, %rd59;
	setp.gt.s32 	%p20, %r81, 15;
	add.f64 	%fd37, %fd134, %fd135;
	selp.f64 	%fd343, %fd134, %fd37, %p20;
	setp.ne.s32 	%p21, %r81, 0;
	@%p21 bra 	$L__BB8_44;
	shr.u32 	%r132, %r27, 2;
	and.b32  	%r133, %r132, 248;
	mov.u32 	%r134, _ZZN3cub18CUB_300001_SM_10006detail6reduce18DeviceReduceKernelINS2_10policy_hubIdyN4cuda3std3__44plusIdEEE10Policy1000EN6thrust24THRUST_300001_SM_1000_NS6detail15normal_iteratorINSD_10device_ptrIdEEEEyS9_dNS7_10__identityEEEvT0_PT3_T1_NS0_13GridEvenShareISN_EET2_T4_E12temp_storage;
	add.s32 	%r135, %r134, %r133;
	st.shared.f64 	[%r135+16], %fd37;
$L__BB8_44:
	bar.sync 	0;
	setp.ne.s32 	%p22, %r27, 0;
	@%p22 bra 	$L__BB8_46;
	ld.shared.f64 	%fd136, [_ZZN3cub18CUB_300001_SM_10006detail6reduce18DeviceReduceKernelINS2_10policy_hubIdyN4cuda3std3__44plusIdEEE10Policy1000EN6thrust24THRUST_300001_SM_1000_NS6detail15normal_iteratorINSD_10device_ptrIdEEEEyS9_dNS7_10__identityEEEvT0_PT3_T1_NS0_13GridEvenShareISN_EET2_T4_E12temp_storage+24];
	add.f64 	%fd137, %fd343, %fd136;
	ld.shared.f64 	%fd138, [_ZZN3cub18CUB_300001_SM_10006detail6reduce18DeviceReduceKernelINS2_10policy_hubIdyN4cuda3std3__44plusIdEEE10Policy1000EN6thrust24THRUST_300001_SM_1000_NS6detail15normal_iteratorINSD_10device_ptrIdEEEEyS9_dNS7_10__identityEEEvT0_PT3_T1_NS0_13GridEvenShareISN_EET2_T4_E12temp_storage+32];
	add.f64 	%fd139, %fd137, %fd138;
	ld.shared.f64 	%fd140, [_ZZN3cub18CUB_300001_SM_10006detail6reduce18DeviceReduceKernelINS2_10policy_hubIdyN4cuda3std3__44plusIdEEE10Policy1000EN6thrust24THRUST_300001_SM_1000_NS6detail15normal_iteratorINSD_10device_ptrIdEEEEyS9_dNS7_10__identityEEEvT0_PT3_T1_NS0_13GridEvenShareISN_EET2_T4_E12temp_storage+40];
	add.f64 	%fd141, %fd139, %fd140;
	ld.shared.f64 	%fd142, [_ZZN3cub18CUB_300001_SM_10006detail6reduce18DeviceReduceKernelINS2_10policy_hubIdyN4cuda3std3__44plusIdEEE10Policy1000EN6thrust24THRUST_300001_SM_1000_NS6detail15normal_iteratorINSD_10device_ptrIdEEEEyS9_dNS7_10__identityEEEvT0_PT3_T1_NS0_13GridEvenShareISN_EET2_T4_E12temp_storage+48];
	add.f64 	%fd143, %fd141, %fd142;
	ld.shared.f64 	%fd144, [_ZZN3cub18CUB_300001_SM_10006detail6reduce18DeviceReduceKernelINS2_10policy_hubIdyN4cuda3std3__44plusIdEEE10Policy1000EN6thrust24THRUST_300001_SM_1000_NS6detail15normal_iteratorINSD_10device_ptrIdEEEEyS9_dNS7_10__identityEEEvT0_PT3_T1_NS0_13GridEvenShareISN_EET2_T4_E12temp_storage+56];
	add.f64 	%fd145, %fd143, %fd144;
	ld.shared.f64 	%fd146, [_ZZN3cub18CUB_300001_SM_10006detail6reduce18DeviceReduceKernelINS2_10policy_hubIdyN4cuda3std3__44plusIdEEE10Policy1000EN6thrust24THRUST_300001_SM_1000_NS6detail15normal_iteratorINSD_10device_ptrIdEEEEyS9_dNS7_10__identityEEEvT0_PT3_T1_NS0_13GridEvenShareISN_EET2_T4_E12temp_storage+64];
	add.f64 	%fd147, %fd145, %fd146;
	ld.shared.f64 	%fd148, [_ZZN3cub18CUB_300001_SM_10006detail6reduce18DeviceReduceKernelINS2_10policy_hubIdyN4cuda3std3__44plusIdEEE10Policy1000EN6thrust24THRUST_300001_SM_1000_NS6detail15normal_iteratorINSD_10device_ptrIdEEEEyS9_dNS7_10__identityEEEvT0_PT3_T1_NS0_13GridEvenShareISN_EET2_T4_E12temp_storage+72];
	add.f64 	%fd149, %fd147, %fd148;
	ld.shared.f64 	%fd150, [_ZZN3cub18CUB_300001_SM_10006detail6reduce18DeviceReduceKernelINS2_10policy_hubIdyN4cuda3std3__44plusIdEEE10Policy1000EN6thrust24THRUST_300001_SM_1000_NS6detail15normal_iteratorINSD_10device_ptrIdEEEEyS9_dNS7_10__identityEEEvT0_PT3_T1_NS0_13GridEvenShareISN_EET2_T4_E12temp_storage+80];
	add.f64 	%fd151, %fd149, %fd150;
	ld.shared.f64 	%fd152, [_ZZN3cub18CUB_300001_SM_10006detail6reduce18DeviceReduceKernelINS2_10policy_hubIdyN4cuda3std3__44plusIdEEE10Policy1000EN6thrust24THRUST_300001_SM_1000_NS6detail15normal_iteratorINSD_10device_ptrIdEEEEyS9_dNS7_10__identityEEEvT0_PT3_T1_NS0_13GridEvenShareISN_EET2_T4_E12temp_storage+88];
	add.f64 	%fd153, %fd151, %fd152;
	ld.shared.f64 	%fd154, [_ZZN3cub18CUB_300001_SM_10006detail6reduce18DeviceReduceKernelINS2_10policy_hubIdyN4cuda3std3__44plusIdEEE10Policy1000EN6thrust24THRUST_300001_SM_1000_NS6detail15normal_iteratorINSD_10device_ptrIdEEEEyS9_dNS7_10__identityEEEvT0_PT3_T1_NS0_13GridEvenShareISN_EET2_T4_E12temp_storage+96];
	add.f64 	%fd155, %fd153, %fd154;
	ld.shared.f64 	%fd156, [_ZZN3cub18CUB_300001_SM_10006detail6reduce18DeviceReduceKernelINS2_10policy_hubIdyN4cuda3std3__44plusIdEEE10Policy1000EN6thrust24THRUST_300001_SM_1000_NS6detail15normal_iteratorINSD_10device_ptrIdEEEEyS9_dNS7_10__identityEEEvT0_PT3_T1_NS0_13GridEvenShareISN_EET2_T4_E12temp_storage+104];
	add.f64 	%fd157, %fd155, %fd156;
	ld.shared.f64 	%fd158, [_ZZN3cub18CUB_300001_SM_10006detail6reduce18DeviceReduceKernelINS2_10policy_hubIdyN4cuda3std3__44plusIdEEE10Policy1000EN6thrust24THRUST_300001_SM_1000_NS6detail15normal_iteratorINSD_10device_ptrIdEEEEyS9_dNS7_10__identityEEEvT0_PT3_T1_NS0_13GridEvenShareISN_EET2_T4_E12temp_storage+112];
	add.f64 	%fd159, %fd157, %fd158;
	ld.shared.f64 	%fd160, [_ZZN3cub18CUB_300001_SM_10006detail6reduce18DeviceReduceKernelINS2_10policy_hubIdyN4cuda3std3__44plusIdEEE10Policy1000EN6thrust24THRUST_300001_SM_1000_NS6detail15normal_iteratorINSD_10device_ptrIdEEEEyS9_dNS7_10__identityEEEvT0_PT3_T1_NS0_13GridEvenShareISN_EET2_T4_E12temp_storage+120];
	add.f64 	%fd161, %fd159, %fd160;
	ld.shared.f64 	%fd162, [_ZZN3cub18CUB_300001_SM_10006detail6reduce18DeviceReduceKernelINS2_10policy_hubIdyN4cuda3std3__44plusIdEEE10Policy1000EN6thrust24THRUST_300001_SM_1000_NS6detail15normal_iteratorINSD_10device_ptrIdEEEEyS9_dNS7_10__identityEEEvT0_PT3_T1_NS0_13GridEvenShareISN_EET2_T4_E12temp_storage+128];
	add.f64 	%fd163, %fd161, %fd162;
	ld.shared.f64 	%fd164, [_ZZN3cub18CUB_300001_SM_10006detail6reduce18DeviceReduceKernelINS2_10policy_hubIdyN4cuda3std3__44plusIdEEE10Policy1000EN6thrust24THRUST_300001_SM_1000_NS6detail15normal_iteratorINSD_10device_ptrIdEEEEyS9_dNS7_10__identityEEEvT0_PT3_T1_NS0_13GridEvenShareISN_EET2_T4_E12temp_storage+136];
	add.f64 	%fd343, %fd163, %fd164;
$L__BB8_46:
	mov.u32 	%r263, %tid.x;
	setp.ne.s32 	%p64, %r263, 0;
	@%p64 bra 	$L__BB8_48;
	ld.param.u64 	%rd100, [_ZN3cub18CUB_300001_SM_10006detail6reduce18DeviceReduceKernelINS2_10policy_hubIdyN4cuda3std3__44plusIdEEE10Policy1000EN6thrust24THRUST_300001_SM_1000_NS6detail15normal_iteratorINSD_10device_ptrIdEEEEyS9_dNS7_10__identityEEEvT0_PT3_T1_NS0_13GridEvenShareISN_EET2_T4__param_1];
	cvta.to.global.u64 	%rd97, %rd100;
	mul.wide.u32 	%rd98, %r2, 8;
	add.s64 	%rd99, %rd97, %rd98;
	st.global.f64 	[%rd99], %fd343;
$L__BB8_48:
	ret;

}
	// .globl	_ZN3cub18CUB_300001_SM_10006detail6reduce28DeviceReduceSingleTileKernelINS2_10policy_hubIdyN4cuda3std3__44plusIdEEE10Policy1000EPdSC_iS9_ddNS7_10__identityEEEvT0_T1_T2_T3_T4_T6_
.visible .entry _ZN3cub18CUB_300001_SM_10006detail6reduce28DeviceReduceSingleTileKernelINS2_10policy_hubIdyN4cuda3std3__44plusIdEEE10Policy1000EPdSC_iS9_ddNS7_10__identityEEEvT0_T1_T2_T3_T4_T6_(
	.param .u64 .ptr .align 1 _ZN3cub18CUB_300001_SM_10006detail6reduce28DeviceReduceSingleTileKernelINS2_10policy_hubIdyN4cuda3std3__44plusIdEEE10Policy1000EPdSC_iS9_ddNS7_10__identityEEEvT0_T1_T2_T3_T4_T6__param_0,
	.param .u64 .ptr .align 1 _ZN3cub18CUB_300001_SM_10006detail6reduce28DeviceReduceSingleTileKernelINS2_10policy_hubIdyN4cuda3std3__44plusIdEEE10Policy1000EPdSC_iS9_ddNS7_10__identityEEEvT0_T1_T2_T3_T4_T6__param_1,
	.param .u32 _ZN3cub18CUB_300001_SM_10006detail6reduce28DeviceReduceSingleTileKernelINS2_10policy_hubIdyN4cuda3std3__44plusIdEEE10Policy1000EPdSC_iS9_ddNS7_10__identityEEEvT0_T1_T2_T3_T4_T6__param_2,
	.param .align 1 .b8 _ZN3cub18CUB_300001_SM_10006detail6reduce28DeviceReduceSingleTileKernelINS2_10policy_hubIdyN4cuda3std3__44plusIdEEE10Policy1000EPdSC_iS9_ddNS7_10__identityEEEvT0_T1_T2_T3_T4_T6__param_3[1],
	.param .f64 _ZN3cub18CUB_300001_SM_10006detail6reduce28DeviceReduceSingleTileKernelINS2_10policy_hubIdyN4cuda3std3__44plusIdEEE10Policy1000EPdSC_iS9_ddNS7_10__identityEEEvT0_T1_T2_T3_T4_T6__param_4,
	.param .align 1 .b8 _ZN3cub18CUB_300001_SM_10006detail6reduce28DeviceReduceSingleTileKernelINS2_10policy_hubIdyN4cuda3std3__44plusIdEEE10Policy1000EPdSC_iS9_ddNS7_10__identityEEEvT0_T1_T2_T3_T4_T6__param_5[1]
)
.maxntid 512
.minnctapersm 1
{
	.reg .pred 	%p<58>;
	.reg .b32 	%r<238>;
	.reg .b64 	%rd<104>;
	.reg .b64 	%fd<232>;
	// demoted variable
	.shared .align 8 .b8 _ZZN3cub18CUB_300001_SM_10006detail6reduce28DeviceReduceSingleTileKernelINS2_10policy_hubIdyN4cuda3std3__44plusIdEEE10Policy1000EPdSC_iS9_ddNS7_10__identityEEEvT0_T1_T2_T3_T4_T6_E12temp_storage[152];
	ld.param.u64 	%rd8, [_ZN3cub18CUB_300001_SM_10006detail6reduce28DeviceReduceSingleTileKernelINS2_10policy_hubIdyN4cuda3std3__44plusIdEEE10Policy1000EPdSC_iS9_ddNS7_10__identityEEEvT0_T1_T2_T3_T4_T6__param_0];
	ld.param.u64 	%rd9, [_ZN3cub18CUB_300001_SM_10006detail6reduce28DeviceReduceSingleTileKernelINS2_10policy_hubIdyN4cuda3std3__44plusIdEEE10Policy1000EPdSC_iS9_ddNS7_10__identityEEEvT0_T1_T2_T3_T4_T6__param_1];
	ld.param.u32 	%r34, [_ZN3cub18CUB_300001_SM_10006detail6reduce28DeviceReduceSingleTileKernelINS2_10policy_hubIdyN4cuda3std3__44plusIdEEE10Policy1000EPdSC_iS9_ddNS7_10__identityEEEvT0_T1_T2_T3_T4_T6__param_2];
	ld.param.f64 	%fd30, [_ZN3cub18CUB_300001_SM_10006detail6reduce28DeviceReduceSingleTileKernelINS2_10policy_hubIdyN4cuda3std3__44plusIdEEE10Policy1000EPdSC_iS9_ddNS7_10__identityEEEvT0_T1_T2_T3_T4_T6__param_4];
	cvta.to.global.u64 	%rd1, %rd9;
	setp.ne.s32 	%p1, %r34, 0;
	@%p1 bra 	$L__BB9_3;
	mov.u32 	%r224, %tid.x;
	setp.ne.s32 	%p57, %r224, 0;
	@%p57 bra 	$L__BB9_39;
	st.global.f64 	[%rd1], %fd30;
	bra.uni 	$L__BB9_39;
$L__BB9_3:
	setp.gt.s32 	%p2, %r34, 3583;
	@%p2 bra 	$L__BB9_21;
	mov.u32 	%r1, %tid.x;
	setp.ge.s32 	%p19, %r1, %r34;
	mov.f64 	%fd223, 0d0000000000000000;
	mov.u32 	%r228, %r1;
	@%p19 bra 	$L__BB9_6;
	mul.wide.u32 	%rd69, %r1, 8;
	add.s64 	%rd68, %rd8, %rd69;
	// begin inline asm
	ld.global.nc.u64 %rd67, [%rd68];
	// end inline asm
	mov.b64 	%fd223, %rd67;
	add.s32 	%r228, %r1, 512;
$L__BB9_6:
	setp.ge.s32 	%p20, %r228, %r34;
	@%p20 bra 	$L__BB9_12;
	not.b32 	%r100, %r228;
	add.s32 	%r4, %r34, %r100;
	and.b32  	%r101, %r4, 1536;
	setp.eq.s32 	%p21, %r101, 1536;
	@%p21 bra 	$L__BB9_10;
	mul.wide.u32 	%rd70, %r228, 8;
	add.s64 	%rd102, %rd8, %rd70;
	shr.u32 	%r102, %r4, 9;
	add.s32 	%r103, %r102, 1;
	and.b32  	%r104, %r103, 3;
	neg.s32 	%r226, %r104;
$L__BB9_9:
	.pragma "nounroll";
	// begin inline asm
	ld.global.nc.u64 %rd71, [%rd102];
	// end inline asm
	mov.b64 	%fd109, %rd71;
	add.f64 	%fd223, %fd223, %fd109;
	add.s32 	%r228, %r228, 512;
	add.s64 	%rd102, %rd102, 4096;
	add.s32 	%r226, %r226, 1;
	setp.ne.s32 	%p22, %r226, 0;
	@%p22 bra 	$L__BB9_9;
$L__BB9_10:
	setp.lt.u32 	%p23, %r4, 1536;
	@%p23 bra 	$L__BB9_12;
$L__BB9_11:
	mul.wide.s32 	%rd81, %r228, 8;
	add.s64 	%rd74, %rd8, %rd81;
	// begin inline asm
	ld.global.nc.u64 %rd73, [%rd74];
	// end inline asm
	mov.b64 	%fd110, %rd73;
	add.f64 	%fd111, %fd223, %fd110;
	add.s64 	%rd76, %rd74, 4096;
	// begin inline asm
	ld.global.nc.u64 %rd75, [%rd76];
	// end inline asm
	mov.b64 	%fd112, %rd75;
	add.f64 	%fd113, %fd111, %fd112;
	add.s64 	%rd78, %rd74, 8192;
	// begin inline asm
	ld.global.nc.u64 %rd77, [%rd78];
	// end inline asm
	mov.b64 	%fd114, %rd77;
	add.f64 	%fd115, %fd113, %fd114;
	add.s64 	%rd80, %rd74, 12288;
	// begin inline asm
	ld.global.nc.u64 %rd79, [%rd80];
	// end inline asm
	mov.b64 	%fd116, %rd79;
	add.f64 	%fd223, %fd115, %fd116;
	add.s32 	%r228, %r228, 2048;
	setp.lt.s32 	%p24, %r228, %r34;
	@%p24 bra 	$L__BB9_11;
$L__BB9_12:
	setp.lt.s32 	%p25, %r34, 512;
	@%p25 bra 	$L__BB9_17;
	// begin inline asm
	mov.u32 %r168, %laneid;
	// end inline asm
	mov.b64 	%rd92, %fd223;
	mov.b64 	{%r170, %r175}, %rd92;
	mov.b32 	%r176, 1;
	mov.b32 	%r217, 31;
	mov.b32 	%r218, -1;
	// begin inline asm
	shfl.sync.down.b32 %r169, %r170, %r176, %r217, %r218;
	// end inline asm
	// begin inline asm
	shfl.sync.down.b32 %r174, %r175, %r176, %r217, %r218;
	// end inline asm
	mov.b64 	%rd93, {%r169, %r174};
	mov.b64 	%fd175, %rd93;
	setp.gt.s32 	%p49, %r168, 30;
	add.f64 	%fd176, %fd223, %fd175;
	selp.f64 	%fd177, %fd223, %fd176, %p49;
	mov.b64 	%rd94, %fd177;
	mov.b64 	{%r180, %r185}, %rd94;
	mov.b32 	%r186, 2;
	// begin inline asm
	shfl.sync.down.b32 %r179, %r180, %r186, %r217, %r218;
	// end inline asm
	// begin inline asm
	shfl.sync.down.b32 %r184, %r185, %r186, %r217, %r218;
	// end inline asm
	mov.b64 	%rd95, {%r179, %r184};
	mov.b64 	%fd178, %rd95;
	setp.gt.s32 	%p50, %r168, 29;
	add.f64 	%fd179, %fd177, %fd178;
	selp.f64 	%fd180, %fd177, %fd179, %p50;
	mov.b64 	%rd96, %fd180;
	mov.b64 	{%r190, %r195}, %rd96;
	mov.b32 	%r196, 4;
	// begin inline asm
	shfl.sync.down.b32 %r189, %r190, %r196, %r217, %r218;
	// end inline asm
	// begin inline asm
	shfl.sync.down.b32 %r194, %r195, %r196, %r217, %r218;
	// end inline asm
	mov.b64 	%rd97, {%r189, %r194};
	mov.b64 	%fd181, %rd97;
	setp.gt.s32 	%p51, %r168, 27;
	add.f64 	%fd182, %fd180, %fd181;
	selp.f64 	%fd183, %fd180, %fd182, %p51;
	mov.b64 	%rd98, %fd183;
	mov.b64 	{%r200, %r205}, %rd98;
	mov.b32 	%r206, 8;
	// begin inline asm
	shfl.sync.down.b32 %r199, %r200, %r206, %r217, %r218;
	// end inline asm
	// begin inline asm
	shfl.sync.down.b32 %r204, %r205, %r206, %r217, %r218;
	// end inline asm
	mov.b64 	%rd99, {%r199, %r204};
	mov.b64 	%fd184, %rd99;
	setp.gt.s32 	%p52, %r168, 23;
	add.f64 	%fd185, %fd183, %fd184;
	selp.f64 	%fd186, %fd183, %fd185, %p52;
	mov.b64 	%rd100, %fd186;
	mov.b64 	{%r210, %r215}, %rd100;
	mov.b32 	%r216, 16;
	// begin inline asm
	shfl.sync.down.b32 %r209, %r210, %r216, %r217, %r218;
	// end inline asm
	// begin inline asm
	shfl.sync.down.b32 %r214, %r215, %r216, %r217, %r218;
	// end inline asm
	mov.b64 	%rd101, {%r209, %r214};
	mov.b64 	%fd187, %rd101;
	setp.gt.s32 	%p53, %r168, 15;
	add.f64 	%fd10, %fd186, %fd187;
	selp.f64 	%fd231, %fd186, %fd10, %p53;
	setp.ne.s32 	%p54, %r168, 0;
	@%p54 bra 	$L__BB9_15;
	shr.u32 	%r219, %r1, 2;
	and.b32  	%r220, %r219, 248;
	mov.u32 	%r221, _ZZN3cub18CUB_300001_SM_10006detail6reduce28DeviceReduceSingleTileKernelINS2_10policy_hubIdyN4cuda3std3__44plusIdEEE10Policy1000EPdSC_iS9_ddNS7_10__identityEEEvT0_T1_T2_T3_T4_T6_E12temp_storage;
	add.s32 	%r222, %r221, %r220;
	st.shared.f64 	[%r222+16], %fd10;
$L__BB9_15:
	bar.sync 	0;
	setp.ne.s32 	%p55, %r1, 0;
	@%p55 bra 	$L__BB9_37;
	ld.shared.f64 	%fd188, [_ZZN3cub18CUB_300001_SM_10006detail6reduce28DeviceReduceSingleTileKernelINS2_10policy_hubIdyN4cuda3std3__44plusIdEEE10Policy1000EPdSC_iS9_ddNS7_10__identityEEEvT0_T1_T2_T3_T4_T6_E12temp_storage+24];
	add.f64 	%fd189, %fd231, %fd188;
	ld.shared.f64 	%fd190, [_ZZN3cub18CUB_300001_SM_10006detail6reduce28DeviceReduceSingleTileKernelINS2_10policy_hubIdyN4cuda3std3__44plusIdEEE10Policy1000EPdSC_iS9_ddNS7_10__identityEEEvT0_T1_T2_T3_T4_T6_E12temp_storage+32];
	add.f64 	%fd191, %fd189, %fd190;
	ld.shared.f64 	%fd192, [_ZZN3cub18CUB_300001_SM_10006detail6reduce28DeviceReduceSingleTileKernelINS2_10policy_hubIdyN4cuda3std3__44plusIdEEE10Policy1000EPdSC_iS9_ddNS7_10__identityEEEvT0_T1_T2_T3_T4_T6_E12temp_storage+40];
	add.f64 	%fd193, %fd191, %fd192;
	ld.shared.f64 	%fd194, [_ZZN3cub18CUB_300001_SM_10006detail6reduce28DeviceReduceSingleTileKernelINS2_10policy_hubIdyN4cuda3std3__44plusIdEEE10Policy1000EPdSC_iS9_ddNS7_10__identityEEEvT0_T1_T2_T3_T4_T6_E12temp_storage+48];
	add.f64 	%fd195, %fd193, %fd194;
	ld.shared.f64 	%fd196, [_ZZN3cub18CUB_300001_SM_10006detail6reduce28DeviceReduceSingleTileKernelINS2_10policy_hubIdyN4cuda3std3__44plusIdEEE10Policy1000EPdSC_iS9_ddNS7_10__identityEEEvT0_T1_T2_T3_T4_T6_E12temp_storage+56];
	add.f64 	%fd197, %fd195, %fd196;
	ld.shared.f64 	%fd198, [_ZZN3cub18CUB_300001_SM_10006detail6reduce28DeviceReduceSingleTileKernelINS2_10policy_hubIdyN4cuda3std3__44plusIdEEE10Policy1000EPdSC_iS9_ddNS7_10__identityEEEvT0_T1_T2_T3_T4_T6_E12temp_storage+64];
	add.f64 	%fd199, %fd197, %fd198;
	ld.shared.f64 	%fd200, [_ZZN3cub18CUB_300001_SM_10006detail6reduce28DeviceReduceSingleTileKernelINS2_10policy_hubIdyN4cuda3std3__44plusIdEEE10Policy1000EPdSC_iS9_ddNS7_10__identityEEEvT0_T1_T2_T3_T4_T6_E12temp_storage+72];
	add.f64 	%fd201, %fd199, %fd200;
	ld.shared.f64 	%fd202, [_ZZN3cub18CUB_300001_SM_10006detail6reduce28DeviceReduceSingleTileKernelINS2_10policy_hubIdyN4cuda3std3__44plusIdEEE10Policy1000EPdSC_iS9_ddNS7_10__identityEEEvT0_T1_T2_T3_T4_T6_E12temp_storage+80];
	add.f64 	%fd203, %fd201, %fd202;
	ld.shared.f64 	%fd204, [_ZZN3cub18CUB_300001_SM_10006detail6reduce28DeviceReduceSingleTileKernelINS2_10policy_hubIdyN4cuda3std3__44plusIdEEE10Policy1000EPdSC_iS9_ddNS7_10__identityEEEvT0_T1_T2_T3_T4_T6_E12temp_storage+88];
	add.f64 	%fd205, %fd203, %fd204;
	ld.shared.f64 	%fd206, [_ZZN3cub18CUB_300001_SM_10006detail6reduce28DeviceReduceSingleTileKernelINS2_10policy_hubIdyN4cuda3std3__44plusIdEEE10Policy1000EPdSC_iS9_ddNS7_10__identityEEEvT0_T1_T2_T3_T4_T6_E12temp_storage+96];
	add.f64 	%fd207, %fd205, %fd206;
	ld.shared.f64 	%fd208, [_ZZN3cub18CUB_300001_SM_10006detail6reduce28DeviceReduceSingleTileKernelINS2_10policy_hubIdyN4cuda3std3__44plusIdEEE10Policy1000EPdSC_iS9_ddNS7_10__identityEEEvT0_T1_T2_T3_T4_T6_E12temp_storage+104];
	add.f64 	%fd209, %fd207, %fd208;
	ld.shared.f64 	%fd210, [_ZZN3cub18CUB_300001_SM_10006detail6reduce28DeviceReduceSingleTileKernelINS2_10policy_hubIdyN4cuda3std3__44plusIdEEE10Policy1000EPdSC_iS9_ddNS7_10__identityEEEvT0_T1_T2_T3_T4_T6_E12temp_storage+112];
	add.f64 	%fd211, %fd209, %fd210;
	ld.shared.f64 	%fd212, [_ZZN3cub18CUB_300001_SM_10006detail6reduce28DeviceReduceSingleTileKernelINS2_10policy_hubIdyN4cuda3std3__44plusIdEEE10Policy1000EPdSC_iS9_ddNS7_10__identityEEEvT0_T1_T2_T3_T4_T6_E12temp_storage+120];
	add.f64 	%fd213, %fd211, %fd212;
	ld.shared.f64 	%fd214, [_ZZN3cub18CUB_300001_SM_10006detail6reduce28DeviceReduceSingleTileKernelINS2_10policy_hubIdyN4cuda3std3__44plusIdEEE10Policy1000EPdSC_iS9_ddNS7_10__identityEEEvT0_T1_T2_T3_T4_T6_E12temp_storage+128];
	add.f64 	%fd215, %fd213, %fd214;
	ld.shared.f64 	%fd216, [_ZZN3cub18CUB_300001_SM_10006detail6reduce28DeviceReduceSingleTileKernelINS2_10policy_hubIdyN4cuda3std3__44plusIdEEE10Policy1000EPdSC_iS9_ddNS7_10__identityEEEvT0_T1_T2_T3_T4_T6_E12temp_storage+136];
	add.f64 	%fd231, %fd215, %fd216;
	bra.uni 	$L__BB9_37;
$L__BB9_17:
	// begin inline asm
	mov.u32 %r105, %laneid;
	// end inline asm
	and.b32  	%r156, %r1, 992;
	add.s32 	%r157, %r156, 32;
	setp.gt.s32 	%p26, %r157, %r34;
	not.b32 	%r158, %r156;
	add.s32 	%r159, %r34, %r158;
	selp.b32 	%r154, %r159, 31, %p26;
	mov.b64 	%rd82, %fd223;
	mov.b64 	{%r107, %r112}, %rd82;
	mov.b32 	%r113, 1;
	mov.b32 	%r155, -1;
	// begin inline asm
	shfl.sync.down.b32 %r106, %r107, %r113, %r154, %r155;
	// end inline asm
	// begin inline asm
	shfl.sync.down.b32 %r111, %r112, %r113, %r154, %r155;
	// end inline asm
	mov.b64 	%rd83, {%r106, %r111};
	mov.b64 	%fd117, %rd83;
	setp.lt.s32 	%p27, %r105, %r154;
	add.f64 	%fd118, %fd223, %fd117;
	selp.f64 	%fd119, %fd118, %fd223, %p27;
	mov.b64 	%rd84, %fd119;
	mov.b64 	{%r117, %r122}, %rd84;
	mov.b32 	%r123, 2;
	// begin inline asm
	shfl.sync.down.b32 %r116, %r117, %r123, %r154, %r155;
	// end inline asm
	// begin inline asm
	shfl.sync.down.b32 %r121, %r122, %r123, %r154, %r155;
	// end inline asm
	mov.b64 	%rd85, {%r116, %r121};
	mov.b64 	%fd120, %rd85;
	add.s32 	%r160, %r105, 2;
	setp.gt.s32 	%p28, %r160, %r154;
	add.f64 	%fd121, %fd119, %fd120;
	selp.f64 	%fd122, %fd119, %fd121, %p28;
	mov.b64 	%rd86, %fd122;
	mov.b64 	{%r127, %r132}, %rd86;
	mov.b32 	%r133, 4;
	// begin inline asm
	shfl.sync.down.b32 %r126, %r127, %r133, %r154, %r155;
	// end inline asm
	// begin inline asm
	shfl.sync.down.b32 %r131, %r132, %r133, %r154, %r155;
	// end inline asm
	mov.b64 	%rd87, {%r126, %r131};
	mov.b64 	%fd123, %rd87;
	add.s32 	%r161, %r105, 4;
	setp.gt.s32 	%p29, %r161, %r154;
	add.f64 	%fd124, %fd122, %fd123;
	selp.f64 	%fd125, %fd122, %fd124, %p29;
	mov.b64 	%rd88, %fd125;
	mov.b64 	{%r137, %r142}, %rd88;
	mov.b32 	%r143, 8;
	// begin inline asm
	shfl.sync.down.b32 %r136, %r137, %r143, %r154, %r155;
	// end inline asm
	// begin inline asm
	shfl.sync.down.b32 %r141, %r142, %r143, %r154, %r155;
	// end inline asm
	mov.b64 	%rd89, {%r136, %r141};
	mov.b64 	%fd126, %rd89;
	add.s32 	%r162, %r105, 8;
	setp.gt.s32 	%p30, %r162, %r154;
	add.f64 	%fd127, %fd125, %fd126;
	selp.f64 	%fd128, %fd125, %fd127, %p30;
	mov.b64 	%rd90, %fd128;
	mov.b64 	{%r147, %r152}, %rd90;
	mov.b32 	%r153, 16;
	// begin inline asm
	shfl.sync.down.b32 %r146, %r147, %r153, %r154, %r155;
	// end inline asm
	// begin inline asm
	shfl.sync.down.b32 %r151, %r152, %r153, %r154, %r155;
	// end inline asm
	mov.b64 	%rd91, {%r146, %r151};
	mov.b64 	%fd129, %rd91;
	add.s32 	%r163, %r105, 16;
	setp.gt.s32 	%p31, %r163, %r154;
	add.f64 	%fd130, %fd128, %fd129;
	selp.f64 	%fd231, %fd128, %fd130, %p31;
	setp.ne.s32 	%p32, %r105, 0;
	@%p32 bra 	$L__BB9_19;
	shr.u32 	%r164, %r1, 2;
	and.b32  	%r165, %r164, 248;
	mov.u32 	%r166, _ZZN3cub18CUB_300001_SM_10006detail6reduce28DeviceReduceSingleTileKernelINS2_10policy_hubIdyN4cuda3std3__44plusIdEEE10Policy1000EPdSC_iS9_ddNS7_10__identityEEEvT0_T1_T2_T3_T4_T6_E12temp_storage;
	add.s32 	%r167, %r166, %r165;
	st.shared.f64 	[%r167+16], %fd231;
$L__BB9_19:
	bar.sync 	0;
	setp.ne.s32 	%p33, %r1, 0;
	@%p33 bra 	$L__BB9_37;
	setp.gt.s32 	%p34, %r34, 32;
	ld.shared.f64 	%fd131, [_ZZN3cub18CUB_300001_SM_10006detail6reduce28DeviceReduceSingleTileKernelINS2_10policy_hubIdyN4cuda3std3__44plusIdEEE10Policy1000EPdSC_iS9_ddNS7_10__identityEEEvT0_T1_T2_T3_T4_T6_E12temp_storage+24];
	add.f64 	%fd132, %fd231, %fd131;
	selp.f64 	%fd133, %fd132, %fd231, %p34;
	setp.gt.s32 	%p35, %r34, 64;
	ld.shared.f64 	%fd134, [_ZZN3cub18CUB_300001_SM_10006detail6reduce28DeviceReduceSingleTileKernelINS2_10policy_hubIdyN4cuda3std3__44plusIdEEE10Policy1000EPdSC_iS9_ddNS7_10__identityEEEvT0_T1_T2_T3_T4_T6_E12temp_storage+32];
	add.f64 	%fd135, %fd134, %fd133;
	selp.f64 	%fd136, %fd135, %fd133, %p35;
	setp.gt.s32 	%p36, %r34, 96;
	ld.shared.f64 	%fd137, [_ZZN3cub18CUB_300001_SM_10006detail6reduce28DeviceReduceSingleTileKernelINS2_10policy_hubIdyN4cuda3std3__44plusIdEEE10Policy1000EPdSC_iS9_ddNS7_10__identityEEEvT0_T1_T2_T3_T4_T6_E12temp_storage+40];
	add.f64 	%fd138, %fd137, %fd136;
	selp.f64 	%fd139, %fd138, %fd136, %p36;
	setp.gt.s32 	%p37, %r34, 128;
	ld.shared.f64 	%fd140, [_ZZN3cub18CUB_300001_SM_10006detail6reduce28DeviceReduceSingleTileKernelINS2_10policy_hubIdyN4cuda3std3__44plusIdEEE10Policy1000EPdSC_iS9_ddNS7_10__identityEEEvT0_T1_T2_T3_T4_T6_E12temp_storage+48];
	add.f64 	%fd141, %fd140, %fd139;
	selp.f64 	%fd142, %fd141, %fd139, %p37;
	setp.gt.s32 	%p38, %r34, 160;
	ld.shared.f64 	%fd143, [_ZZN3cub18CUB_300001_SM_10006detail6reduce28DeviceReduceSingleTileKernelINS2_10policy_hubIdyN4cuda3std3__44plusIdEEE10Policy1000EPdSC_iS9_ddNS7_10__identityEEEvT0_T1_T2_T3_T4_T6_E12temp_storage+56];
	add.f64 	%fd144, %fd143, %fd142;
	selp.f64 	%fd145, %fd144, %fd142, %p38;
	setp.gt.s32 	%p39, %r34, 192;
	ld.shared.f64 	%fd146, [_ZZN3cub18CUB_300001_SM_10006detail6reduce28DeviceReduceSingleTileKernelINS2_10policy_hubIdyN4cuda3std3__44plusIdEEE10Policy1000EPdSC_iS9_ddNS7_10__identityEEEvT0_T1_T2_T3_T4_T6_E12temp_storage+64];
	add.f64 	%fd147, %fd146, %fd145;
	selp.f64 	%fd148, %fd147, %fd145, %p39;
	setp.gt.s32 	%p40, %r34, 224;
	ld.shared.f64 	%fd149, [_ZZN3cub18CUB_300001_SM_10006detail6reduce28DeviceReduceSingleTileKernelINS2_10policy_hubIdyN4cuda3std3__44plusIdEEE10Policy1000EPdSC_iS9_ddNS7_10__identityEEEvT0_T1_T2_T3_T4_T6_E12temp_storage+72];
	add.f64 	%fd150, %fd149, %fd148;
	selp.f64 	%fd151, %fd150, %fd148, %p40;
	setp.gt.s32 	%p41, %r34, 256;
	ld.shared.f64 	%fd152, [_ZZN3cub18CUB_300001_SM_10006detail6reduce28DeviceReduceSingleTileKernelINS2_10policy_hubIdyN4cuda3std3__44plusIdEEE10Policy1000EPdSC_iS9_ddNS7_10__identityEEEvT0_T1_T2_T3_T4_T6_E12temp_storage+80];
	add.f64 	%fd153, %fd152, %fd151;
	selp.f64 	%fd154, %fd153, %fd151, %p41;
	setp.gt.s32 	%p42, %r34, 288;
	ld.shared.f64 	%fd155, [_ZZN3cub18CUB_300001_SM_10006detail6reduce28DeviceReduceSingleTileKernelINS2_10policy_hubIdyN4cuda3std3__44plusIdEEE10Policy1000EPdSC_iS9_ddNS7_10__identityEEEvT0_T1_T2_T3_T4_T6_E12temp_storage+88];
	add.f64 	%fd156, %fd155, %fd154;
	selp.f64 	%fd157, %fd156, %fd154, %p42;
	setp.gt.s32 	%p43, %r34, 320;
	ld.shared.f64 	%fd158, [_ZZN3cub18CUB_300001_SM_10006detail6reduce28DeviceReduceSingleTileKernelINS2_10policy_hubIdyN4cuda3std3__44plusIdEEE10Policy1000EPdSC_iS9_ddNS7_10__identityEEEvT0_T1_T2_T3_T4_T6_E12temp_storage+96];
	add.f64 	%fd159, %fd158, %fd157;
	selp.f64 	%fd160, %fd159, %fd157, %p43;
	setp.gt.s32 	%p44, %r34, 352;
	ld.shared.f64 	%fd161, [_ZZN3cub18CUB_300001_SM_10006detail6reduce28DeviceReduceSingleTileKernelINS2_10policy_hubIdyN4cuda3std3__44plusIdEEE10Policy1000EPdSC_iS9_ddNS7_10__identityEEEvT0_T1_T2_T3_T4_T6_E12temp_storage+104];
	add.f64 	%fd162, %fd161, %fd160;
	selp.f64 	%fd163, %fd162, %fd160, %p44;
	setp.gt.s32 	%p45, %r34, 384;
	ld.shared.f64 	%fd164, [_ZZN3cub18CUB_300001_SM_10006detail6reduce28DeviceReduceSingleTileKernelINS2_10policy_hubIdyN4cuda3std3__44plusIdEEE10Policy1000EPdSC_iS9_ddNS7_10__identityEEEvT0_T1_T2_T3_T4_T6_E12temp_storage+112];
	add.f64 	%fd165, %fd164, %fd163;
	selp.f64 	%fd166, %fd165, %fd163, %p45;
	setp.gt.s32 	%p46, %r34, 416;
	ld.shared.f64 	%fd167, [_ZZN3cub18CUB_300001_SM_10006detail6reduce28DeviceReduceSingleTileKernelINS2_10policy_hubIdyN4cuda3std3__44plusIdEEE10Policy1000EPdSC_iS9_ddNS7_10__identityEEEvT0_T1_T2_T3_T4_T6_E12temp_storage+120];
	add.f64 	%fd168, %fd167, %fd166;
	selp.f64 	%fd169, %fd168, %fd166, %p46;
	setp.gt.s32 	%p47, %r34, 448;
	ld.shared.f64 	%fd170, [_ZZN3cub18CUB_300001_SM_10006detail6reduce28DeviceReduceSingleTileKernelINS2_10policy_hubIdyN4cuda3std3__44plusIdEEE10Policy1000EPdSC_iS9_ddNS7_10__identityEEEvT0_T1_T2_T3_T4_T6_E12temp_storage+128];
	add.f64 	%fd171, %fd170, %fd169;
	selp.f64 	%fd172, %fd171, %fd169, %p47;
	setp.gt.s32 	%p48, %r34, 480;
	ld.shared.f64 	%fd173, [_ZZN3cub18CUB_300001_SM_10006detail6reduce28DeviceReduceSingleTileKernelINS2_10policy_hubIdyN4cuda3std3__44plusIdEEE10Policy1000EPdSC_iS9_ddNS7_10__identityEEEvT0_T1_T2_T3_T4_T6_E12temp_storage+136];
	add.f64 	%fd174, %fd173, %fd172;
	selp.f64 	%fd231, %fd174, %fd172, %p48;
	bra.uni 	$L__BB9_37;
$L__BB9_21:
	mov.u32 	%r13, %tid.x;
	mul.wide.u32 	%rd24, %r13, 8;
	add.s64 	%rd11, %rd8, %rd24;
	// begin inline asm
	ld.global.nc.u64 %rd10, [%rd11];
	// end inline asm
	mov.b64 	%fd31, %rd10;
	add.s64 	%rd13, %rd11, 4096;
	// begin inline asm
	ld.global.nc.u64 %rd12, [%rd13];
	// end inline asm
	mov.b64 	%fd32, %rd12;
	add.s64 	%rd15, %rd11, 8192;
	// begin inline asm
	ld.global.nc.u64 %rd14, [%rd15];
	// end inline asm
	mov.b64 	%fd33, %rd14;
	add.s64 	%rd17, %rd11, 12288;
	// begin inline asm
	ld.global.nc.u64 %rd16, [%rd17];
	// end inline asm
	mov.b64 	%fd34, %rd16;
	add.s64 	%rd19, %rd11, 16384;
	// begin inline asm
	ld.global.nc.u64 %rd18, [%rd19];
	// end inline asm
	mov.b64 	%fd35, %rd18;
	add.s64 	%rd21, %rd11, 20480;
	// begin inline asm
	ld.global.nc.u64 %rd20, [%rd21];
	// end inline asm
	mov.b64 	%fd36, %rd20;
	add.s64 	%rd23, %rd11, 24576;
	// begin inline asm
	ld.global.nc.u64 %rd22, [%rd23];
	// end inline asm
	mov.b64 	%fd37, %rd22;
	add.f64 	%fd38, %fd31, %fd32;
	add.f64 	%fd39, %fd38, %fd33;
	add.f64 	%fd40, %fd39, %fd34;
	add.f64 	%fd41, %fd40, %fd35;
	add.f64 	%fd42, %fd41, %fd36;
	add.f64 	%fd230, %fd42, %fd37;
	setp.lt.u32 	%p3, %r34, 7168;
	mov.b32 	%r231, 3584;
	@%p3 bra 	$L__BB9_25;
	add.s32 	%r14, %r34, -3584;
	mov.b32 	%r231, 3584;
$L__BB9_23:
	add.s32 	%r37, %r231, %r13;
	mul.wide.u32 	%rd39, %r37, 8;
	add.s64 	%rd26, %rd8, %rd39;
	// begin inline asm
	ld.global.nc.u64 %rd25, [%rd26];
	// end inline asm
	mov.b64 	%fd43, %rd25;
	add.s64 	%rd28, %rd26, 4096;
	// begin inline asm
	ld.global.nc.u64 %rd27, [%rd28];
	// end inline asm
	mov.b64 	%fd44, %rd27;
	add.s64 	%rd30, %rd26, 8192;
	// begin inline asm
	ld.global.nc.u64 %rd29, [%rd30];
	// end inline asm
	mov.b64 	%fd45, %rd29;
	add.s64 	%rd32, %rd26, 12288;
	// begin inline asm
	ld.global.nc.u64 %rd31, [%rd32];
	// end inline asm
	mov.b64 	%fd46, %rd31;
	add.s64 	%rd34, %rd26, 16384;
	// begin inline asm
	ld.global.nc.u64 %rd33, [%rd34];
	// end inline asm
	mov.b64 	%fd47, %rd33;
	add.s64 	%rd36, %rd26, 20480;
	// begin inline asm
	ld.global.nc.u64 %rd35, [%rd36];
	// end inline asm
	mov.b64 	%fd48, %rd35;
	add.s64 	%rd38, %rd26, 24576;
	// begin inline asm
	ld.global.nc.u64 %rd37, [%rd38];
	// end inline asm
	mov.b64 	%fd49, %rd37;
	add.f64 	%fd50, %fd230, %fd43;
	add.f64 	%fd51, %fd50, %fd44;
	add.f64 	%fd52, %fd51, %fd45;
	add.f64 	%fd53, %fd52, %fd46;
	add.f64 	%fd54, %fd53, %fd47;
	add.f64 	%fd55, %fd54, %fd48;
	add.f64 	%fd230, %fd55, %fd49;
	sub.s32 	%r38, %r34, %r231;
	setp.lt.s32 	%p4, %r38, 3584;
	@%p4 bra 	$L__BB9_33;
	add.s32 	%r231, %r231, 3584;
	setp.le.s32 	%p5, %r231, %r14;
	@%p5 bra 	$L__BB9_23;
$L__BB9_25:
	setp.le.s32 	%p6, %r34, %r231;
	@%p6 bra 	$L__BB9_33;
	sub.s32 	%r18, %r34, %r231;
	setp.ge.s32 	%p7, %r13, %r18;
	@%p7 bra 	$L__BB9_33;
	not.b32 	%r39, %r13;
	add.s32 	%r40, %r34, %r39;
	sub.s32 	%r19, %r40, %r231;
	and.b32  	%r41, %r19, 1536;
	setp.eq.s32 	%p8, %r41, 1536;
	mov.u32 	%r235, %r13;
	@%p8 bra 	$L__BB9_30;
	add.s32 	%r233, %r13, %r231;
	shr.u32 	%r42, %r19, 9;
	add.s32 	%r43, %r42, 1;
	and.b32  	%r44, %r43, 3;
	neg.s32 	%r232, %r44;
	mov.u32 	%r235, %r13;
$L__BB9_29:
	.pragma "nounroll";
	mul.wide.u32 	%rd42, %r233, 8;
	add.s64 	%rd41, %rd8, %rd42;
	// begin inline asm
	ld.global.nc.u64 %rd40, [%rd41];
	// end inline asm
	mov.b64 	%fd57, %rd40;
	add.f64 	%fd230, %fd230, %fd57;
	add.s32 	%r235, %r235, 512;
	add.s32 	%r233, %r233, 512;
	add.s32 	%r232, %r232, 1;
	setp.ne.s32 	%p9, %r232, 0;
	@%p9 bra 	$L__BB9_29;
$L__BB9_30:
	setp.lt.u32 	%p10, %r19, 1536;
	@%p10 bra 	$L__BB9_33;
	cvt.u64.u32 	%rd43, %r235;
	cvt.u64.u32 	%rd44, %r231;
	add.s64 	%rd45, %rd43, %rd44;
	shl.b64 	%rd46, %rd45, 3;
	add.s64 	%rd47, %rd46, %rd8;
	add.s64 	%rd103, %rd47, 8192;
	add.s32 	%r236, %r235, %r231;
$L__BB9_32:
	mul.wide.u32 	%rd56, %r236, 8;
	add.s64 	%rd49, %rd8, %rd56;
	// begin inline asm
	ld.global.nc.u64 %rd48, [%rd49];
	// end inline asm
	mov.b64 	%fd58, %rd48;
	add.f64 	%fd59, %fd230, %fd58;
	add.s64 	%rd51, %rd103, -4096;
	// begin inline asm
	ld.global.nc.u64 %rd50, [%rd51];
	// end inline asm
	mov.b64 	%fd60, %rd50;
	add.f64 	%fd61, %fd59, %fd60;
	// begin inline asm
	ld.global.nc.u64 %rd52, [%rd103];
	// end inline asm
	mov.b64 	%fd62, %rd52;
	add.f64 	%fd63, %fd61, %fd62;
	add.s64 	%rd55, %rd103, 4096;
	// begin inline asm
	ld.global.nc.u64 %rd54, [%rd55];
	// end inline asm
	mov.b64 	%fd64, %rd54;
	add.f64 	%fd230, %fd63, %fd64;
	add.s32 	%r235, %r235, 2048;
	add.s64 	%rd103, %rd103, 16384;
	add.s32 	%r236, %r236, 2048;
	setp.lt.s32 	%p11, %r235, %r18;
	@%p11 bra 	$L__BB9_32;
$L__BB9_33:
	// begin inline asm
	mov.u32 %r45, %laneid;
	// end inline asm
	mov.b64 	%rd57, %fd230;
	mov.b64 	{%r47, %r52}, %rd57;
	mov.b32 	%r53, 1;
	mov.b32 	%r94, 31;
	mov.b32 	%r95, -1;
	// begin inline asm
	shfl.sync.down.b32 %r46, %r47, %r53, %r94, %r95;
	// end inline asm
	// begin inline asm
	shfl.sync.down.b32 %r51, %r52, %r53, %r94, %r95;
	// end inline asm
	mov.b64 	%rd58, {%r46, %r51};
	mov.b64 	%fd65, %rd58;
	setp.gt.s32 	%p12, %r45, 30;
	add.f64 	%fd66, %fd230, %fd65;
	selp.f64 	%fd67, %fd230, %fd66, %p12;
	mov.b64 	%rd59, %fd67;
	mov.b64 	{%r57, %r62}, %rd59;
	mov.b32 	%r63, 2;
	// begin inline asm
	shfl.sync.down.b32 %r56, %r57, %r63, %r94, %r95;
	// end inline asm
	// begin inline asm
	shfl.sync.down.b32 %r61, %r62, %r63, %r94, %r95;
	// end inline asm
	mov.b64 	%rd60, {%r56, %r61};
	mov.b64 	%fd68, %rd60;
	setp.gt.s32 	%p13, %r45, 29;
	add.f64 	%fd69, %fd67, %fd68;
	selp.f64 	%fd70, %fd67, %fd69, %p13;
	mov.b64 	%rd61, %fd70;
	mov.b64 	{%r67, %r72}, %rd61;
	mov.b32 	%r73, 4;
	// begin inline asm
	shfl.sync.down.b32 %r66, %r67, %r73, %r94, %r95;
	// end inline asm
	// begin inline asm
	shfl.sync.down.b32 %r71, %r72, %r73, %r94, %r95;
	// end inline asm
	mov.b64 	%rd62, {%r66, %r71};
	mov.b64 	%fd71, %rd62;
	setp.gt.s32 	%p14, %r45, 27;
	add.f64 	%fd72, %fd70, %fd71;
	selp.f64 	%fd73, %fd70, %fd72, %p14;
	mov.b64 	%rd63, %fd73;
	mov.b64 	{%r77, %r82}, %rd63;
	mov.b32 	%r83, 8;
	// begin inline asm
	shfl.sync.down.b32 %r76, %r77, %r83, %r94, %r95;
	// end inline asm
	// begin inline asm
	shfl.sync.down.b32 %r81, %r82, %r83, %r94, %r95;
	// end inline asm
	mov.b64 	%rd64, {%r76, %r81};
	mov.b64 	%fd74, %rd64;
	setp.gt.s32 	%p15, %r45, 23;
	add.f64 	%fd75, %fd73, %fd74;
	selp.f64 	%fd76, %fd73, %fd75, %p15;
	mov.b64 	%rd65, %fd76;
	mov.b64 	{%r87, %r92}, %rd65;
	mov.b32 	%r93, 16;
	// begin inline asm
	shfl.sync.down.b32 %r86, %r87, %r93, %r94, %r95;
	// end inline asm
	// begin inline asm
	shfl.sync.down.b32 %r91, %r92, %r93, %r94, %r95;
	// end inline asm
	mov.b64 	%rd66, {%r86, %r91};
	mov.b64 	%fd77, %rd66;
	setp.gt.s32 	%p16, %r45, 15;
	add.f64 	%fd26, %fd76, %fd77;
	selp.f64 	%fd231, %fd76, %fd26, %p16;
	setp.ne.s32 	%p17, %r45, 0;
	@%p17 bra 	$L__BB9_35;
	shr.u32 	%r96, %r13, 2;
	and.b32  	%r97, %r96, 248;
	mov.u32 	%r98, _ZZN3cub18CUB_300001_SM_10006detail6reduce28DeviceReduceSingleTileKernelINS2_10policy_hubIdyN4cuda3std3__44plusIdEEE10Policy1000EPdSC_iS9_ddNS7_10__identityEEEvT0_T1_T2_T3_T4_T6_E12temp_storage;
	add.s32 	%r99, %r98, %r97;
	st.shared.f64 	[%r99+16], %fd26;
$L__BB9_35:
	bar.sync 	0;
	setp.ne.s32 	%p18, %r13, 0;
	@%p18 bra 	$L__BB9_37;
	ld.shared.f64 	%fd78, [_ZZN3cub18CUB_300001_SM_10006detail6reduce28DeviceReduceSingleTileKernelINS2_10policy_hubIdyN4cuda3std3__44plusIdEEE10Policy1000EPdSC_iS9_ddNS7_10__identityEEEvT0_T1_T2_T3_T4_T6_E12temp_storage+24];
	add.f64 	%fd79, %fd231, %fd78;
	ld.shared.f64 	%fd80, [_ZZN3cub18CUB_300001_SM_10006detail6reduce28DeviceReduceSingleTileKernelINS2_10policy_hubIdyN4cuda3std3__44plusIdEEE10Policy1000EPdSC_iS9_ddNS7_10__identityEEEvT0_T1_T2_T3_T4_T6_E12temp_storage+32];
	add.f64 	%fd81, %fd79, %fd80;
	ld.shared.f64 	%fd82, [_ZZN3cub18CUB_300001_SM_10006detail6reduce28DeviceReduceSingleTileKernelINS2_10policy_hubIdyN4cuda3std3__44plusIdEEE10Policy1000EPdSC_iS9_ddNS7_10__identityEEEvT0_T1_T2_T3_T4_T6_E12temp_storage+40];
	add.f64 	%fd83, %fd81, %fd82;
	ld.shared.f64 	%fd84, [_ZZN3cub18CUB_300001_SM_10006detail6reduce28DeviceReduceSingleTileKernelINS2_10policy_hubIdyN4cuda3std3__44plusIdEEE10Policy1000EPdSC_iS9_ddNS7_10__identityEEEvT0_T1_T2_T3_T4_T6_E12temp_storage+48];
	add.f64 	%fd85, %fd83, %fd84;
	ld.shared.f64 	%fd86, [_ZZN3cub18CUB_300001_SM_10006detail6reduce28DeviceReduceSingleTileKernelINS2_10policy_hubIdyN4cuda3std3__44plusIdEEE10Policy1000EPdSC_iS9_ddNS7_10__identityEEEvT0_T1_T2_T3_T4_T6_E12temp_storage+56];
	add.f64 	%fd87, %fd85, %fd86;
	ld.shared.f64 	%fd88, [_ZZN3cub18CUB_300001_SM_10006detail6reduce28DeviceReduceSingleTileKernelINS2_10policy_hubIdyN4cuda3std3__44plusIdEEE10Policy1000EPdSC_iS9_ddNS7_10__identityEEEvT0_T1_T2_T3_T4_T6_E12temp_storage+64];
	add.f64 	%fd89, %fd87, %fd88;
	ld.shared.f64 	%fd90, [_ZZN3cub18CUB_300001_SM_10006detail6reduce28DeviceReduceSingleTileKernelINS2_10policy_hubIdyN4cuda3std3__44plusIdEEE10Policy1000EPdSC_iS9_ddNS7_10__identityEEEvT0_T1_T2_T3_T4_T6_E12temp_storage+72];
	add.f64 	%fd91, %fd89, %fd90;
	ld.shared.f64 	%fd92, [_ZZN3cub18CUB_300001_SM_10006detail6reduce28DeviceReduceSingleTileKernelINS2_10policy_hubIdyN4cuda3std3__44plusIdEEE10Policy1000EPdSC_iS9_ddNS7_10__identityEEEvT0_T1_T2_T3_T4_T6_E12temp_storage+80];
	add.f64 	%fd93, %fd91, %fd92;
	ld.shared.f64 	%fd94, [_ZZN3cub18CUB_300001_SM_10006detail6reduce28DeviceReduceSingleTileKernelINS2_10policy_hubIdyN4cuda3std3__44plusIdEEE10Policy1000EPdSC_iS9_ddNS7_10__identityEEEvT0_T1_T2_T3_T4_T6_E12temp_storage+88];
	add.f64 	%fd95, %fd93, %fd94;
	ld.shared.f64 	%fd96, [_ZZN3cub18CUB_300001_SM_10006detail6reduce28DeviceReduceSingleTileKernelINS2_10policy_hubIdyN4cuda3std3__44plusIdEEE10Policy1000EPdSC_iS9_ddNS7_10__identityEEEvT0_T1_T2_T3_T4_T6_E12temp_storage+96];
	add.f64 	%fd97, %fd95, %fd96;
	ld.shared.f64 	%fd98, [_ZZN3cub18CUB_300001_SM_10006detail6reduce28DeviceReduceSingleTileKernelINS2_10policy_hubIdyN4cuda3std3__44plusIdEEE10Policy1000EPdSC_iS9_ddNS7_10__identityEEEvT0_T1_T2_T3_T4_T6_E12temp_storage+104];
	add.f64 	%fd99, %fd97, %fd98;
	ld.shared.f64 	%fd100, [_ZZN3cub18CUB_300001_SM_10006detail6reduce28DeviceReduceSingleTileKernelINS2_10policy_hubIdyN4cuda3std3__44plusIdEEE10Policy1000EPdSC_iS9_ddNS7_10__identityEEEvT0_T1_T2_T3_T4_T6_E12temp_storage+112];
	add.f64 	%fd101, %fd99, %fd100;
	ld.shared.f64 	%fd102, [_ZZN3cub18CUB_300001_SM_10006detail6reduce28DeviceReduceSingleTileKernelINS2_10policy_hubIdyN4cuda3std3__44plusIdEEE10Policy1000EPdSC_iS9_ddNS7_10__identityEEEvT0_T1_T2_T3_T4_T6_E12temp_storage+120];
	add.f64 	%fd103, %fd101, %fd102;
	ld.shared.f64 	%fd104, [_ZZN3cub18CUB_300001_SM_10006detail6reduce28DeviceReduceSingleTileKernelINS2_10policy_hubIdyN4cuda3std3__44plusIdEEE10Policy1000EPdSC_iS9_ddNS7_10__identityEEEvT0_T1_T2_T3_T4_T6_E12temp_storage+128];
	add.f64 	%fd105, %fd103, %fd104;
	ld.shared.f64 	%fd106, [_ZZN3cub18CUB_300001_SM_10006detail6reduce28DeviceReduceSingleTileKernelINS2_10policy_hubIdyN4cuda3std3__44plusIdEEE10Policy1000EPdSC_iS9_ddNS7_10__identityEEEvT0_T1_T2_T3_T4_T6_E12temp_storage+136];
	add.f64 	%fd231, %fd105, %fd106;
$L__BB9_37:
	mov.u32 	%r223, %tid.x;
	setp.ne.s32 	%p56, %r223, 0;
	@%p56 bra 	$L__BB9_39;
	add.f64 	%fd217, %fd30, %fd231;
	st.global.f64 	[%rd1], %fd217;
$L__BB9_39:
	ret;

}


// ===== COMPILED SASS (sm_100) =====

	.target	sm_100

	.elftype	@"ET_EXEC"


//--------------------- .note.nv.tkinfo           --------------------------
	.section	.note.nv.tkinfo,"",@"SHT_NOTE"
	.sectionflags	@"SHF_NOTE_NV_TKINFO"
	.tkinfo
        /*0018*/ 	.word	0x00000002
        /*0030*/ 	.string	""
        /*0030*/ 	.string	"ptxas"
        /*0030*/ 	.string	"Cuda compilation tools, release 13.0, V13.0.88"
        /*0030*/ 	.string	"Build cuda_13.0.r13.0/compiler.36424714_0"
        /*0030*/ 	.string	"-arch sm_100 -m 64 "



//--------------------- .note.nv.cuinfo           --------------------------
	.section	.note.nv.cuinfo,"",@"SHT_NOTE"
	.sectionflags	@"SHF_NOTE_NV_CUINFO"
        /*0018*/ 	.short	0x0002
        /*001a*/ 	.short	0x0064
        /*001c*/ 	.short	0x0082
	.zero		2


//--------------------- .nv.info                  --------------------------
	.section	.nv.info,"",@"SHT_CUDA_INFO"
	.align	4


	//----- nvinfo : EIATTR_REGCOUNT
	.align		4
        /*0000*/ 	.byte	0x04, 0x2f
        /*0002*/ 	.short	(.L_44 - .L_43)
	.align		4
.L_43:
        /*0004*/ 	.word	index@(_ZN3cub18CUB_300001_SM_10006detail11EmptyKernelIvEEvv)
        /*0008*/ 	.word	0x00000004


	//----- nvinfo : EIATTR_FRAME_SIZE
	.align		4
.L_44:
        /*000c*/ 	.byte	0x04, 0x11
        /*000e*/ 	.short	(.L_46 - .L_45)
	.align		4
.L_45:
        /*0010*/ 	.word	index@(_ZN3cub18CUB_300001_SM_10006detail11EmptyKernelIvEEvv)
        /*0014*/ 	.word	0x00000000


	//----- nvinfo : EIATTR_REGCOUNT
	.align		4
.L_46:
        /*0018*/ 	.byte	0x04, 0x2f
        /*001a*/ 	.short	(.L_48 - .L_47)
	.align		4
.L_47:
        /*001c*/ 	.word	index@(_ZN3cub18CUB_300001_SM_10006detail8for_each13static_kernelINS2_12policy_hub_t12policy_500_tEmN6thrust24THRUST_300001_SM_1000_NS8cuda_cub20__uninitialized_fill7functorINS7_10device_ptrIdEEdEEEEvT0_T1_)
        /*0020*/ 	.word	0x00000009


	//----- nvinfo : EIATTR_FRAME_SIZE
	.align		4
.L_48:
        /*0024*/ 	.byte	0x04, 0x11
        /*0026*/ 	.short	(.L_50 - .L_49)
	.align		4
.L_49:
        /*0028*/ 	.word	index@(_ZN3cub18CUB_300001_SM_10006detail8for_each13static_kernelINS2_12policy_hub_t12policy_500_tEmN6thrust24THRUST_300001_SM_1000_NS8cuda_cub20__uninitialized_fill7functorINS7_10device_ptrIdEEdEEEEvT0_T1_)
        /*002c*/ 	.word	0x00000000


	//----- nvinfo : EIATTR_REGCOUNT
	.align		4
.L_50:
        /*0030*/ 	.byte	0x04, 0x2f
        /*0032*/ 	.short	(.L_52 - .L_51)
	.align		4
.L_51:
        /*0034*/ 	.word	index@(_ZN3cub18CUB_300001_SM_10006detail9transform16transform_kernelINS2_10policy_hubILb1EN4cuda3std3__45tupleIJN6thrust24THRUST_300001_SM_1000_NS6detail15normal_iteratorINSA_10device_ptrIdEEEEEEEE10policy1000Ei3varSF_JPdEEEvT0_iT1_T2_DpNS2_10kernel_argIT3_EE)
        /*0038*/ 	.word	0x00000026


	//----- nvinfo : EIATTR_FRAME_SIZE
	.align		4
.L_52:
        /*003c*/ 	.byte	0x04, 0x11
        /*003e*/ 	.short	(.L_54 - .L_53)
	.align		4
.L_53:
        /*0040*/ 	.word	index@($__internal_1_$__cuda_sm20_div_rn_f64_full)
        /*0044*/ 	.word	0x00000000


	//----- nvinfo : EIATTR_FRAME_SIZE
	.align		4
.L_54:
        /*0048*/ 	.byte	0x04, 0x11
        /*004a*/ 	.short	(.L_56 - .L_55)
	.align		4
.L_55:
        /*004c*/ 	.word	index@(_ZN3cub18CUB_300001_SM_10006detail9transform16transform_kernelINS2_10policy_hubILb1EN4cuda3std3__45tupleIJN6thrust24THRUST_300001_SM_1000_NS6detail15normal_iteratorINSA_10device_ptrIdEEEEEEEE10policy1000Ei3varSF_JPdEEEvT0_iT1_T2_DpNS2_10kernel_argIT3_EE)
        /*0050*/ 	.word	0x00000000


	//----- nvinfo : EIATTR_REGCOUNT
	.align		4
.L_56:
        /*0054*/ 	.byte	0x04, 0x2f
        /*0056*/ 	.short	(.L_58 - .L_57)
	.align		4
.L_57:
        /*0058*/ 	.word	index@(_ZN3cub18CUB_300001_SM_10006detail9transform16transform_kernelINS2_10policy_hubILb1EN4cuda3std3__45tupleIJN6thrust24THRUST_300001_SM_1000_NS6detail15normal_iteratorINSA_10device_ptrIdEEEEEEEE10policy1000El3varSF_JPdEEEvT0_iT1_T2_DpNS2_10kernel_argIT3_EE)
        /*005c*/ 	.word	0x00000026


	//----- nvinfo : EIATTR_FRAME_SIZE
	.align		4
.L_58:
        /*0060*/ 	.byte	0x04, 0x11
        /*0062*/ 	.short	(.L_60 - .L_59)
	.align		4
.L_59:
        /*0064*/ 	.word	index@($__internal_0_$__cuda_sm20_div_rn_f64_full)
        /*0068*/ 	.word	0x00000000


	//----- nvinfo : EIATTR_FRAME_SIZE
	.align		4
.L_60:
        /*006c*/ 	.byte	0x04, 0x11
        /*006e*/ 	.short	(.L_62 - .L_61)
	.align		4
.L_61:
        /*0070*/ 	.word	index@(_ZN3cub18CUB_300001_SM_10006detail9transform16transform_kernelINS2_10policy_hubILb1EN4cuda3std3__45tupleIJN6thrust24THRUST_300001_SM_1000_NS6detail15normal_iteratorINSA_10device_ptrIdEEEEEEEE10policy1000El3varSF_JPdEEEvT0_iT1_T2_DpNS2_10kernel_argIT3_EE)
        /*0074*/ 	.word	0x00000000


	//----- nvinfo : EIATTR_REGCOUNT
	.align		4
.L_62:
        /*0078*/ 	.byte	0x04, 0x2f
        /*007a*/ 	.short	(.L_64 - .L_63)
	.align		4
.L_63:
        /*007c*/ 	.word	index@(_ZN3cub18CUB_300001_SM_10006detail6reduce28DeviceReduceSingleTileKernelINS2_10policy_hubIdjN4cuda3std3__44plusIdEEE10Policy1000EN6thrust24THRUST_300001_SM_1000_NS6detail15normal_iteratorINSD_10device_ptrIdEEEEPdjS9_ddNS7_10__identityEEEvT0_T1_T2_T3_T4_T6_)
        /*0080*/ 	.word	0x0000002d


	//----- nvinfo : EIATTR_FRAME_SIZE
	.align		4
.L_64:
        /*0084*/ 	.byte	0x04, 0x11
        /*0086*/ 	.short	(.L_66 - .L_65)
	.align		4
.L_65:
        /*0088*/ 	.word	index@(_ZN3cub18CUB_300001_SM_10006detail6reduce28DeviceReduceSingleTileKernelINS2_10policy_hubIdjN4cuda3std3__44plusIdEEE10Policy1000EN6thrust24THRUST_300001_SM_1000_NS6detail15normal_iteratorINSD_10device_ptrIdEEEEPdjS9_ddNS7_10__identityEEEvT0_T1_T2_T3_T4_T6_)
        /*008c*/ 	.word	0x00000000


	//----- nvinfo : EIATTR_REGCOUNT
	.align		4
.L_66:
        /*0090*/ 	.byte	0x04, 0x2f
        /*0092*/ 	.short	(.L_68 - .L_67)
	.align		4
.L_67:
        /*0094*/ 	.word	index@(_ZN3cub18CUB_300001_SM_10006detail6reduce18DeviceReduceKernelINS2_10policy_hubIdjN4cuda3std3__44plusIdEEE10Policy1000EN6thrust24THRUST_300001_SM_1000_NS6detail15normal_iteratorINSD_10device_ptrIdEEEEjS9_dNS7_10__identityEEEvT0_PT3_T1_NS0_13GridEvenShareISN_EET2_T4_)
        /*0098*/ 	.word	0x00000020


	//----- nvinfo : EIATTR_FRAME_SIZE
	.align		4
.L_68:
        /*009c*/ 	.byte	0x04, 0x11
        /*009e*/ 	.short	(.L_70 - .L_69)
	.align		4
.L_69:
        /*00a0*/ 	.word	index@(_ZN3cub18CUB_300001_SM_10006detail6reduce18DeviceReduceKernelINS2_10policy_hubIdjN4cuda3std3__44plusIdEEE10Policy1000EN6thrust24THRUST_300001_SM_1000_NS6detail15normal_iteratorINSD_10device_ptrIdEEEEjS9_dNS7_10__identityEEEvT0_PT3_T1_NS0_13GridEvenShareISN_EET2_T4_)
        /*00a4*/ 	.word	0x00000000


	//----- nvinfo : EIATTR_REGCOUNT
	.align		4
.L_70:
        /*00a8*/ 	.byte	0x04, 0x2f
        /*00aa*/ 	.short	(.L_72 - .L_71)
	.align		4
.L_71:
        /*00ac*/ 	.word	index@(_ZN3cub18CUB_300001_SM_10006detail6reduce28DeviceReduceSingleTileKernelINS2_10policy_hubIdjN4cuda3std3__44plusIdEEE10Policy1000EPdSC_iS9_ddNS7_10__identityEEEvT0_T1_T2_T3_T4_T6_)
        /*00b0*/ 	.word	0x00000030


	//----- nvinfo : EIATTR_FRAME_SIZE
	.align		4
.L_72:
        /*00b4*/ 	.byte	0x04, 0x11
        /*00b6*/ 	.short	(.L_74 - .L_73)
	.align		4
.L_73:
        /*00b8*/ 	.word	index@(_ZN3cub18CUB_300001_SM_10006detail6reduce28DeviceReduceSingleTileKernelINS2_10policy_hubIdjN4cuda3std3__44plusIdEEE10Policy1000EPdSC_iS9_ddNS7_10__identityEEEvT0_T1_T2_T3_T4_T6_)
        /*00bc*/ 	.word	0x00000000


	//----- nvinfo : EIATTR_REGCOUNT
	.align		4
.L_74:
        /*00c0*/ 	.byte	0x04, 0x2f
        /*00c2*/ 	.short	(.L_76 - .L_75)
	.align		4
.L_75:
        /*00c4*/ 	.word	index@(_ZN3cub18CUB_300001_SM_10006detail6reduce28DeviceReduceSingleTileKernelINS2_10policy_hubIdyN4cuda3std3__44plusIdEEE10Policy1000EN6thrust24THRUST_300001_SM_1000_NS6detail15normal_iteratorINSD_10device_ptrIdEEEEPdyS9_ddNS7_10__identityEEEvT0_T1_T2_T3_T4_T6_)
        /*00c8*/ 	.word	0x0000002e


	//----- nvinfo : EIATTR_FRAME_SIZE
	.align		4
.L_76:
        /*00cc*/ 	.byte	0x04, 0x11
        /*00ce*/ 	.short	(.L_78 - .L_77)
	.align		4
.L_77:
        /*00d0*/ 	.word	index@(_ZN3cub18CUB_300001_SM_10006detail6reduce28DeviceReduceSingleTileKernelINS2_10policy_hubIdyN4cuda3std3__44plusIdEEE10Policy1000EN6thrust24THRUST_300001_SM_1000_NS6detail15normal_iteratorINSD_10device_ptrIdEEEEPdyS9_ddNS7_10__identityEEEvT0_T1_T2_T3_T4_T6_)
        /*00d4*/ 	.word	0x00000000


	//----- nvinfo : EIATTR_REGCOUNT
	.align		4
.L_78:
        /*00d8*/ 	.byte	0x04, 0x2f
        /*00da*/ 	.short	(.L_80 - .L_79)
	.align		4
.L_79:
        /*00dc*/ 	.word	index@(_ZN3cub18CUB_300001_SM_10006detail6reduce18DeviceReduceKernelINS2_10policy_hubIdyN4cuda3std3__44plusIdEEE10Policy1000EN6thrust24THRUST_300001_SM_1000_NS6detail15normal_iteratorINSD_10device_ptrIdEEEEyS9_dNS7_10__identityEEEvT0_PT3_T1_NS0_13GridEvenShareISN_EET2_T4_)
        /*00e0*/ 	.word	0x0000001d


	//----- nvinfo : EIATTR_FRAME_SIZE
	.align		4
.L_80:
        /*00e4*/ 	.byte	0x04, 0x11
        /*00e6*/ 	.short	(.L_82 - .L_81)
	.align		4
.L_81:
        /*00e8*/ 	.word	index@(_ZN3cub18CUB_300001_SM_10006detail6reduce18DeviceReduceKernelINS2_10policy_hubIdyN4cuda3std3__44plusIdEEE10Policy1000EN6thrust24THRUST_300001_SM_1000_NS6detail15normal_iteratorINSD_10device_ptrIdEEEEyS9_dNS7_10__identityEEEvT0_PT3_T1_NS0_13GridEvenShareISN_EET2_T4_)
        /*00ec*/ 	.word	0x00000000


	//----- nvinfo : EIATTR_REGCOUNT
	.align		4
.L_82:
        /*00f0*/ 	.byte	0x04, 0x2f
        /*00f2*/ 	.short	(.L_84 - .L_83)
	.align		4
.L_83:
        /*00f4*/ 	.word	index@(_ZN3cub18CUB_300001_SM_10006detail6reduce28DeviceReduceSingleTileKernelINS2_10policy_hubIdyN4cuda3std3__44plusIdEEE10Policy1000EPdSC_iS9_ddNS7_10__identityEEEvT0_T1_T2_T3_T4_T6_)
        /*00f8*/ 	.word	0x00000030


	//----- nvinfo : EIATTR_FRAME_SIZE
	.align		4
.L_84:
        /*00fc*/ 	.byte	0x04, 0x11
        /*00fe*/ 	.short	(.L_86 - .L_85)
	.align		4
.L_85:
        /*0100*/ 	.word	index@(_ZN3cub18CUB_300001_SM_10006detail6reduce28DeviceReduceSingleTileKernelINS2_10policy_hubIdyN4cuda3std3__44plusIdEEE10Policy1000EPdSC_iS9_ddNS7_10__identityEEEvT0_T1_T2_T3_T4_T6_)
        /*0104*/ 	.word	0x00000000


	//----- nvinfo : EIATTR_MIN_STACK_SIZE
	.align		4
.L_86:
        /*0108*/ 	.byte	0x04, 0x12
        /*010a*/ 	.short	(.L_88 - .L_87)
	.align		4
.L_87:
        /*010c*/ 	.word	index@(_ZN3cub18CUB_300001_SM_10006detail6reduce28DeviceReduceSingleTileKernelINS2_10policy_hubIdyN4cuda3std3__44plusIdEEE10Policy1000EPdSC_iS9_ddNS7_10__identityEEEvT0_T1_T2_T3_T4_T6_)
        /*0110*/ 	.word	0x00000000


	//----- nvinfo : EIATTR_MIN_STACK_SIZE
	.align		4
.L_88:
        /*0114*/ 	.byte	0x04, 0x12
        /*0116*/ 	.short	(.L_90 - .L_89)
	.align		4
.L_89:
        /*0118*/ 	.word	index@(_ZN3cub18CUB_300001_SM_10006detail6reduce18DeviceReduceKernelINS2_10policy_hubIdyN4cuda3std3__44plusIdEEE10Policy1000EN6thrust24THRUST_300001_SM_1000_NS6detail15normal_iteratorINSD_10device_ptrIdEEEEyS9_dNS7_10__identityEEEvT0_PT3_T1_NS0_13GridEvenShareISN_EET2_T4_)
        /*011c*/ 	.word	0x00000000


	//----- nvinfo : EIATTR_MIN_STACK_SIZE
	.align		4
.L_90:
        /*0120*/ 	.byte	0x04, 0x12
        /*0122*/ 	.short	(.L_92 - .L_91)
	.align		4
.L_91:
        /*0124*/ 	.word	index@(_ZN3cub18CUB_300001_SM_10006detail6reduce28DeviceReduceSingleTileKernelINS2_10policy_hubIdyN4cuda3std3__44plusIdEEE10Policy1000EN6thrust24THRUST_300001_SM_1000_NS6detail15normal_iteratorINSD_10device_ptrIdEEEEPdyS9_ddNS7_10__identityEEEvT0_T1_T2_T3_T4_T6_)
        /*0128*/ 	.word	0x00000000


	//----- nvinfo : EIATTR_MIN_STACK_SIZE
	.align		4
.L_92:
        /*012c*/ 	.byte	0x04, 0x12
        /*012e*/ 	.short	(.L_94 - .L_93)
	.align		4
.L_93:
        /*0130*/ 	.word	index@(_ZN3cub18CUB_300001_SM_10006detail6reduce28DeviceReduceSingleTileKernelINS2_10policy_hubIdjN4cuda3std3__44plusIdEEE10Policy1000EPdSC_iS9_ddNS7_10__identityEEEvT0_T1_T2_T3_T4_T6_)
        /*0134*/ 	.word	0x00000000


	//----- nvinfo : EIATTR_MIN_STACK_SIZE
	.align		4
.L_94:
        /*0138*/ 	.byte	0x04, 0x12
        /*013a*/ 	.short	(.L_96 - .L_95)
	.align		4
.L_95:
        /*013c*/ 	.word	index@(_ZN3cub18CUB_300001_SM_10006detail6reduce18DeviceReduceKernelINS2_10policy_hubIdjN4cuda3std3__44plusIdEEE10Policy1000EN6thrust24THRUST_300001_SM_1000_NS6detail15normal_iteratorINSD_10device_ptrIdEEEEjS9_dNS7_10__identityEEEvT0_PT3_T1_NS0_13GridEvenShareISN_EET2_T4_)
        /*0140*/ 	.word	0x00000000


	//----- nvinfo : EIATTR_MIN_STACK_SIZE
	.align		4
.L_96:
        /*0144*/ 	.byte	0x04, 0x12
        /*0146*/ 	.short	(.L_98 - .L_97)
	.align		4
.L_97:
        /*0148*/ 	.word	index@(_ZN3cub18CUB_300001_SM_10006detail6reduce28DeviceReduceSingleTileKernelINS2_10policy_hubIdjN4cuda3std3__44plusIdEEE10Policy1000EN6thrust24THRUST_300001_SM_1000_NS6detail15normal_iteratorINSD_10device_ptrIdEEEEPdjS9_ddNS7_10__identityEEEvT0_T1_T2_T3_T4_T6_)
        /*014c*/ 	.word	0x00000000


	//----- nvinfo : EIATTR_MIN_STACK_SIZE
	.align		4
.L_98:
        /*0150*/ 	.byte	0x04, 0x12
        /*0152*/ 	.short	(.L_100 - .L_99)
	.align		4
.L_99:
        /*0154*/ 	.word	index@(_ZN3cub18CUB_300001_SM_10006detail9transform16transform_kernelINS2_10policy_hubILb1EN4cuda3std3__45tupleIJN6thrust24THRUST_300001_SM_1000_NS6detail15normal_iteratorINSA_10device_ptrIdEEEEEEEE10policy1000El3varSF_JPdEEEvT0_iT1_T2_DpNS2_10kernel_argIT3_EE)
        /*0158*/ 	.word	0x00000000


	//----- nvinfo : EIATTR_MIN_STACK_SIZE
	.align		4
.L_100:
        /*015c*/ 	.byte	0x04, 0x12
        /*015e*/ 	.short	(.L_102 - .L_101)
	.align		4
.L_101:
        /*0160*/ 	.word	index@(_ZN3cub18CUB_300001_SM_10006detail9transform16transform_kernelINS2_10policy_hubILb1EN4cuda3std3__45tupleIJN6thrust24THRUST_300001_SM_1000_NS6detail15normal_iteratorINSA_10device_ptrIdEEEEEEEE10policy1000Ei3varSF_JPdEEEvT0_iT1_T2_DpNS2_10kernel_argIT3_EE)
        /*0164*/ 	.word	0x00000000


	//----- nvinfo : EIATTR_MIN_STACK_SIZE
	.align		4
.L_102:
        /*0168*/ 	.byte	0x04, 0x12
        /*016a*/ 	.short	(.L_104 - .L_103)
	.align		4
.L_103:
        /*016c*/ 	.word	index@(_ZN3cub18CUB_300001_SM_10006detail8for_each13static_kernelINS2_12policy_hub_t12policy_500_tEmN6thrust24THRUST_300001_SM_1000_NS8cuda_cub20__uninitialized_fill7functorINS7_10device_ptrIdEEdEEEEvT0_T1_)
        /*0170*/ 	.word	0x00000000


	//----- nvinfo : EIATTR_MIN_STACK_SIZE
	.align		4
.L_104:
        /*0174*/ 	.byte	0x04, 0x12
        /*0176*/ 	.short	(.L_106 - .L_105)
	.align		4
.L_105:
        /*0178*/ 	.word	index@(_ZN3cub18CUB_300001_SM_10006detail11EmptyKernelIvEEvv)
        /*017c*/ 	.word	0x00000000
.L_106:


//--------------------- .nv.compat                --------------------------
	.section	.nv.compat,"",@"SHT_CUDA_COMPAT_INFO"
	.align	4
        /*0000*/ 	.byte	0x02, 0x09, 0x00, 0x00, 0x02, 0x02, 0x01, 0x00, 0x02, 0x05, 0x05, 0x00, 0x03, 0x07, 0x01, 0x01
        /*0010*/ 	.byte	0x02, 0x03, 0x00, 0x00, 0x02, 0x06, 0x01, 0x00, 0x04, 0x0b, 0x08, 0x00, 0x01, 0x00, 0x00, 0x00
        /*0020*/ 	.byte	0x00, 0x00, 0x00, 0x00


//--------------------- .nv.info._ZN3cub18CUB_300001_SM_10006detail6reduce28DeviceReduceSingleTileKernelINS2_10policy_hubIdyN4cuda3std3__44plusIdEEE10Policy1000EPdSC_iS9_ddNS7_10__identityEEEvT0_T1_T2_T3_T4_T6_ --------------------------
	.section	.nv.info._ZN3cub18CUB_300001_SM_10006detail6reduce28DeviceReduceSingleTileKernelINS2_10policy_hubIdyN4cuda3std3__44plusIdEEE10Policy1000EPdSC_iS9_ddNS7_10__identityEEEvT0_T1_T2_T3_T4_T6_,"",@"SHT_CUDA_INFO"
	.sectionflags	@""
	.align	4


	//----- nvinfo : EIATTR_CUDA_API_VERSION
	.align		4
        /*0000*/ 	.byte	0x04, 0x37
        /*0002*/ 	.short	(.L_108 - .L_107)
.L_107:
        /*0004*/ 	.word	0x00000082


	//----- nvinfo : EIATTR_KPARAM_INFO
	.align		4
.L_108:
        /*0008*/ 	.byte	0x04, 0x17
        /*000a*/ 	.short	(.L_110 - .L_109)
.L_109:
        /*000c*/ 	.word	0x00000000
        /*0010*/ 	.short	0x0005
        /*0012*/ 	.short	0x0020
        /*0014*/ 	.byte	0x00, 0xf0, 0x05, 0x00


	//----- nvinfo : EIATTR_KPARAM_INFO
	.align		4
.L_110:
        /*0018*/ 	.byte	0x04, 0x17
        /*001a*/ 	.short	(.L_112 - .L_111)
.L_111:
        /*001c*/ 	.word	0x00000000
        /*0020*/ 	.short	0x0004
        /*0022*/ 	.short	0x0018
        /*0024*/ 	.byte	0x00, 0xf0, 0x21, 0x00


	//----- nvinfo : EIATTR_KPARAM_INFO
	.align		4
.L_112:
        /*0028*/ 	.byte	0x04, 0x17
        /*002a*/ 	.short	(.L_114 - .L_113)
.L_113:
        /*002c*/ 	.word	0x00000000
        /*0030*/ 	.short	0x0003
        /*0032*/ 	.short	0x0014
        /*0034*/ 	.byte	0x00, 0xf0, 0x05, 0x00


	//----- nvinfo : EIATTR_KPARAM_INFO
	.align		4
.L_114:
        /*0038*/ 	.byte	0x04, 0x17
        /*003a*/ 	.short	(.L_116 - .L_115)
.L_115:
        /*003c*/ 	.word	0x00000000
        /*0040*/ 	.short	0x0002
        /*0042*/ 	.short	0x0010
        /*0044*/ 	.byte	0x00, 0xf0, 0x11, 0x00


	//----- nvinfo : EIATTR_KPARAM_INFO
	.align		4
.L_116:
        /*0048*/ 	.byte	0x04, 0x17
        /*004a*/ 	.short	(.L_118 - .L_117)
.L_117:
        /*004c*/ 	.word	0x00000000
        /*0050*/ 	.short	0x0001
        /*0052*/ 	.short	0x0008
        /*0054*/ 	.byte	0x00, 0xf5, 0x21, 0x00


	//----- nvinfo : EIATTR_KPARAM_INFO
	.align		4
.L_118:
        /*0058*/ 	.byte	0x04, 0x17
        /*005a*/ 	.short	(.L_120 - .L_119)
.L_119:
        /*005c*/ 	.word	0x00000000
        /*0060*/ 	.short	0x0000
        /*0062*/ 	.short	0x0000
        /*0064*/ 	.byte	0x00, 0xf5, 0x21, 0x00


	//----- nvinfo : EIATTR_SPARSE_MMA_MASK
	.align		4
.L_120:
        /*0068*/ 	.byte	0x03, 0x50
        /*006a*/ 	.short	0x0000


	//----- nvinfo : EIATTR_MAXREG_COUNT
	.align		4
        /*006c*/ 	.byte	0x03, 0x1b
        /*006e*/ 	.short	0x0080


	//----- nvinfo : EIATTR_NUM_BARRIERS
	.align		4
        /*0070*/ 	.byte	0x02, 0x4c
        /*0072*/ 	.byte	0x01
	.zero		1


	//----- nvinfo : EIATTR_MERCURY_ISA_VERSION
	.align		4
        /*0074*/ 	.byte	0x03, 0x5f
        /*0076*/ 	.short	0x0101


	//----- nvinfo : EIATTR_COOP_GROUP_MASK_REGIDS
	.align		4
        /*0078*/ 	.byte	0x04, 0x29
        /*007a*/ 	.short	(.L_122 - .L_121)


	//   ....[0]....
.L_121:
        /*007c*/ 	.word	0xffffffff


	//   ....[1]....
        /*0080*/ 	.word	0xffffffff


	//   ....[2]....
        /*0084*/ 	.word	0xffffffff


	//   ....[3]....
        /*0088*/ 	.word	0xffffffff


	//   ....[4]....
        /*008c*/ 	.word	0xffffffff


	//   ....[5]....
        /*0090*/ 	.word	0xffffffff


	//   ....[6]....
        /*0094*/ 	.word	0xffffffff


	//   ....[7]....
        /*0098*/ 	.word	0xffffffff


	//   ....[8]....
        /*009c*/ 	.word	0xffffffff


	//   ....[9]....
        /*00a0*/ 	.word	0xffffffff


	//   ....[10]....
        /*00a4*/ 	.word	0xffffffff


	//   ....[11]....
        /*00a8*/ 	.word	0xffffffff


	//   ....[12]....
        /*00ac*/ 	.word	0xffffffff


	//   ....[13]....
        /*00b0*/ 	.word	0xffffffff


	//   ....[14]....
        /*00b4*/ 	.word	0xffffffff


	//   ....[15]....
        /*00b8*/ 	.word	0xffffffff


	//   ....[16]....
        /*00bc*/ 	.word	0xffffffff


	//   ....[17]....
        /*00c0*/ 	.word	0xffffffff


	//   ....[18]....
        /*00c4*/ 	.word	0xffffffff


	//   ....[19]....
        /*00c8*/ 	.word	0xffffffff


	//   ....[20]....
        /*00cc*/ 	.word	0xffffffff


	//   ....[21]....
        /*00d0*/ 	.word	0xffffffff


	//   ....[22]....
        /*00d4*/ 	.word	0xffffffff


	//   ....[23]....
        /*00d8*/ 	.word	0xffffffff


	//   ....[24]....
        /*00dc*/ 	.word	0xffffffff


	//   ....[25]....
        /*00e0*/ 	.word	0xffffffff


	//   ....[26]....
        /*00e4*/ 	.word	0xffffffff


	//   ....[27]....
        /*00e8*/ 	.word	0xffffffff


	//   ....[28]....
        /*00ec*/ 	.word	0xffffffff


	//   ....[29]....
        /*00f0*/ 	.word	0xffffffff


	//----- nvinfo : EIATTR_COOP_GROUP_INSTR_OFFSETS
	.align		4
.L_122:
        /*00f4*/ 	.byte	0x04, 0x28
        /*00f6*/ 	.short	(.L_124 - .L_123)


	//   ....[0]....
.L_123:
        /*00f8*/ 	.word	0x00000960


	//   ....[1]....
        /*00fc*/ 	.word	0x00000970


	//   ....[2]....
        /*0100*/ 	.word	0x000009e0


	//   ....[3]....
        /*0104*/ 	.word	0x00000a10


	//   ....[4]....
        /*0108*/ 	.word	0x00000a70


	//   ....[5]....
        /*010c*/ 	.word	0x00000a80


	//   ....[6]....
        /*0110*/ 	.word	0x00000ae0


	//   ....[7]....
        /*0114*/ 	.word	0x00000af0


	//   ....[8]....
        /*0118*/ 	.word	0x00000b40


	//   ....[9]....
        /*011c*/ 	.word	0x00000b60


	//   ....[10]....
        /*0120*/ 	.word	0x00000e10


	//   ....[11]....
        /*0124*/ 	.word	0x00000e20


	//   ....[12]....
        /*0128*/ 	.word	0x00000eb0


	//   ....[13]....
        /*012c*/ 	.word	0x00000ed0


	//   ....[14]....
        /*0130*/ 	.word	0x00000f20


	//   ....[15]....
        /*0134*/ 	.word	0x00000f40


	//   ....[16]....
        /*0138*/ 	.word	0x00000f90


	//   ....[17]....
        /*013c*/ 	.word	0x00000fb0


	//   ....[18]....
        /*0140*/ 	.word	0x00001000


	//   ....[19]....
        /*0144*/ 	.word	0x00001030


	//   ....[20]....
        /*0148*/ 	.word	0x000020b0


	//   ....[21]....
        /*014c*/ 	.word	0x000020c0


	//   ....[22]....
        /*0150*/ 	.word	0x00002130


	//   ....[23]....
        /*0154*/ 	.word	0x00002140


	//   ....[24]....
        /*0158*/ 	.word	0x000021a0


	//   ....[25]....
        /*015c*/ 	.word	0x000021b0


	//   ....[26]....
        /*0160*/ 	.word	0x00002200


	//   ....[27]....
        /*0164*/ 	.word	0x00002220


	//   ....[28]....
        /*0168*/ 	.word	0x00002280


	//   ....[29]....
        /*016c*/ 	.word	0x000022b0


	//----- nvinfo : EIATTR_VRC_CTA_INIT_COUNT
	.align		4
.L_124:
        /*0170*/ 	.byte	0x02, 0x4a
	.zero		1
	.zero		1


	//----- nvinfo : EIATTR_EXIT_INSTR_OFFSETS
	.align		4
        /*0174*/ 	.byte	0x04, 0x1c
        /*0176*/ 	.short	(.L_126 - .L_125)


	//   ....[0]....
.L_125:
        /*0178*/ 	.word	0x00000080


	//   ....[1]....
        /*017c*/ 	.word	0x000000c0


	//   ....[2]....
        /*0180*/ 	.word	0x00002510


	//   ....[3]....
        /*0184*/ 	.word	0x00002560


	//----- nvinfo : EIATTR_MAX_THREADS
	.align		4
.L_126:
        /*0188*/ 	.byte	0x04, 0x05
        /*018a*/ 	.short	(.L_128 - .L_127)
.L_127:
        /*018c*/ 	.word	0x00000200
        /*0190*/ 	.word	0x00000001
        /*0194*/ 	.word	0x00000001


	//----- nvinfo : EIATTR_CRS_STACK_SIZE
	.align		4
.L_128:
        /*0198*/ 	.byte	0x04, 0x1e
        /*019a*/ 	.short	(.L_130 - .L_129)
.L_129:
        /*019c*/ 	.word	0x00000000


	//----- nvinfo : EIATTR_CBANK_PARAM_SIZE
	.align		4
.L_130:
        /*01a0*/ 	.byte	0x03, 0x19
        /*01a2*/ 	.short	0x0021


	//----- nvinfo : EIATTR_PARAM_CBANK
	.align		4
        /*01a4*/ 	.byte	0x04, 0x0a
        /*01a6*/ 	.short	(.L_132 - .L_131)
	.align		4
.L_131:
        /*01a8*/ 	.word	index@(.nv.constant0._ZN3cub18CUB_300001_SM_10006detail6reduce28DeviceReduceSingleTileKernelINS2_10policy_hubIdyN4cuda3std3__44plusIdEEE10Policy1000EPdSC_iS9_ddNS7_10__identityEEEvT0_T1_T2_T3_T4_T6_)
        /*01ac*/ 	.short	0x0380
        /*01ae*/ 	.short	0x0021


	//----- nvinfo : EIATTR_SW_WAR
	.align		4
.L_132:
        /*01b0*/ 	.byte	0x04, 0x36
        /*01b2*/ 	.short	(.L_134 - .L_133)
.L_133:
        /*01b4*/ 	.word	0x00000008
.L_134:


//--------------------- .nv.info._ZN3cub18CUB_300001_SM_10006detail6reduce18DeviceReduceKernelINS2_10policy_hubIdyN4cuda3std3__44plusIdEEE10Policy1000EN6thrust24THRUST_300001_SM_1000_NS6detail15normal_iteratorINSD_10device_ptrIdEEEEyS9_dNS7_10__identityEEEvT0_PT3_T1_NS0_13GridEvenShareISN_EET2_T4_ --------------------------
	.section	.nv.info._ZN3cub18CUB_300001_SM_10006detail6reduce18DeviceReduceKernelINS2_10policy_hubIdyN4cuda3std3__44plusIdEEE10Policy1000EN6thrust24THRUST_300001_SM_1000_NS6detail15normal_iteratorINSD_10device_ptrIdEEEEyS9_dNS7_10__identityEEEvT0_PT3_T1_NS0_13GridEvenShareISN_EET2_T4_,"",@"SHT_CUDA_INFO"
	.sectionflags	@""
	.align	4


	//----- nvinfo : EIATTR_CUDA_API_VERSION
	.align		4
        /*0000*/ 	.byte	0x04, 0x37
        /*0002*/ 	.short	(.L_136 - .L_135)
.L_135:
        /*0004*/ 	.word	0x00000082


	//----- nvinfo : EIATTR_KPARAM_INFO
	.align		4
.L_136:
        /*0008*/ 	.byte	0x04, 0x17
        /*000a*/ 	.short	(.L_138 - .L_137)
.L_137:
        /*000c*/ 	.word	0x00000000
        /*0010*/ 	.short	0x0005
        /*0012*/ 	.short	0x0061
        /*0014*/ 	.byte	0x00, 0xf0, 0x05, 0x00


	//----- nvinfo : EIATTR_KPARAM_INFO
	.align		4
.L_138:
        /*0018*/ 	.byte	0x04, 0x17
        /*001a*/ 	.short	(.L_140 - .L_139)
.L_139:
        /*001c*/ 	.word	0x00000000
        /*0020*/ 	.short	0x0004
        /*0022*/ 	.short	0x0060
        /*0024*/ 	.byte	0x00, 0xf0, 0x05, 0x00


	//----- nvinfo : EIATTR_KPARAM_INFO
	.align		4
.L_140:
        /*0028*/ 	.byte	0x04, 0x17
        /*002a*/ 	.short	(.L_142 - .L_141)
.L_141:
        /*002c*/ 	.word	0x00000000
        /*0030*/ 	.short	0x0003
        /*0032*/ 	.short	0x0018
        /*0034*/ 	.byte	0x00, 0xf0, 0x21, 0x01


	//----- nvinfo : EIATTR_KPARAM_INFO
	.align		4
.L_142:
        /*0038*/ 	.byte	0x04, 0x17
        /*003a*/ 	.short	(.L_144 - .L_143)
.L_143:
        /*003c*/ 	.word	0x00000000
        /*0040*/ 	.short	0x0002
        /*0042*/ 	.short	0x0010
        /*0044*/ 	.byte	0x00, 0xf0, 0x21, 0x00


	//----- nvinfo : EIATTR_KPARAM_INFO
	.align		4
.L_144:
        /*0048*/ 	.byte	0x04, 0x17
        /*004a*/ 	.short	(.L_146 - .L_145)
.L_145:
        /*004c*/ 	.word	0x00000000
        /*0050*/ 	.short	0x0001
        /*0052*/ 	.short	0x0008
        /*0054*/ 	.byte	0x00, 0xf5, 0x21, 0x00


	//----- nvinfo : EIATTR_KPARAM_INFO
	.align		4
.L_146:
        /*0058*/ 	.byte	0x04, 0x17
        /*005a*/ 	.short	(.L_148 - .L_147)
.L_147:
        /*005c*/ 	.word	0x00000000
        /*0060*/ 	.short	0x0000
        /*0062*/ 	.short	0x0000
        /*0064*/ 	.byte	0x00, 0xf0, 0x21, 0x00


	//----- nvinfo : EIATTR_SPARSE_MMA_MASK
	.align		4
.L_148:
        /*0068*/ 	.byte	0x03, 0x50
        /*006a*/ 	.short	0x0000


	//----- nvinfo : EIATTR_MAXREG_COUNT
	.align		4
        /*006c*/ 	.byte	0x03, 0x1b
        /*006e*/ 	.short	0x0080


	//----- nvinfo : EIATTR_NUM_BARRIERS
	.align		4
        /*0070*/ 	.byte	0x02, 0x4c
        /*0072*/ 	.byte	0x01
	.zero		1


	//----- nvinfo : EIATTR_MERCURY_ISA_VERSION
	.align		4
        /*0074*/ 	.byte	0x03, 0x5f
        /*0076*/ 	.short	0x0101


	//----- nvinfo : EIATTR_COOP_GROUP_MASK_REGIDS
	.align		4
        /*0078*/ 	.byte	0x04, 0x29
        /*007a*/ 	.short	(.L_150 - .L_149)


	//   ....[0]....
.L_149:
        /*007c*/ 	.word	0xffffffff


	//   ....[1]....
        /*0080*/ 	.word	0xffffffff


	//   ....[2]....
        /*0084*/ 	.word	0xffffffff


	//   ....[3]....
        /*0088*/ 	.word	0xffffffff


	//   ....[4]....
        /*008c*/ 	.word	0xffffffff


	//   ....[5]....
        /*0090*/ 	.word	0xffffffff


	//   ....[6]....
        /*0094*/ 	.word	0xffffffff


	//   ....[7]....
        /*0098*/ 	.word	0xffffffff


	//   ....[8]....
        /*009c*/ 	.word	0xffffffff


	//   ....[9]....
        /*00a0*/ 	.word	0xffffffff


	//   ....[10]....
        /*00a4*/ 	.word	0xffffffff


	//   ....[11]....
        /*00a8*/ 	.word	0xffffffff


	//   ....[12]....
        /*00ac*/ 	.word	0xffffffff


	//   ....[13]....
        /*00b0*/ 	.word	0xffffffff


	//   ....[14]....
        /*00b4*/ 	.word	0xffffffff


	//   ....[15]....
        /*00b8*/ 	.word	0xffffffff


	//   ....[16]....
        /*00bc*/ 	.word	0xffffffff


	//   ....[17]....
        /*00c0*/ 	.word	0xffffffff


	//   ....[18]....
        /*00c4*/ 	.word	0xffffffff


	//   ....[19]....
        /*00c8*/ 	.word	0xffffffff


	//   ....[20]....
        /*00cc*/ 	.word	0xffffffff


	//   ....[21]....
        /*00d0*/ 	.word	0xffffffff


	//   ....[22]....
        /*00d4*/ 	.word	0xffffffff


	//   ....[23]....
        /*00d8*/ 	.word	0xffffffff


	//   ....[24]....
        /*00dc*/ 	.word	0xffffffff


	//   ....[25]....
        /*00e0*/ 	.word	0xffffffff


	//   ....[26]....
        /*00e4*/ 	.word	0xffffffff


	//   ....[27]....
        /*00e8*/ 	.word	0xffffffff


	//   ....[28]....
        /*00ec*/ 	.word	0xffffffff


	//   ....[29]....
        /*00f0*/ 	.word	0xffffffff


	//----- nvinfo : EIATTR_COOP_GROUP_INSTR_OFFSETS
	.align		4
.L_150:
        /*00f4*/ 	.byte	0x04, 0x28
        /*00f6*/ 	.short	(.L_152 - .L_151)


	//   ....[0]....
.L_151:
        /*00f8*/ 	.word	0x000009a0


	//   ....[1]....
        /*00fc*/ 	.word	0x000009b0


	//   ....[2]....
        /*0100*/ 	.word	0x00000a20


	//   ....[3]....
        /*0104*/ 	.word	0x00000a40


	//   ....[4]....
        /*0108*/ 	.word	0x00000ab0


	//   ....[5]....
        /*010c*/ 	.word	0x00000ac0


	//   ....[6]....
        /*0110*/ 	.word	0x00000b10


	//   ....[7]....
        /*0114*/ 	.word	0x00000b30


	//   ....[8]....
        /*0118*/ 	.word	0x00000ba0


	//   ....[9]....
        /*011c*/ 	.word	0x00000bb0


	//   ....[10]....
        /*0120*/ 	.word	0x00000e50


	//   ....[11]....
        /*0124*/ 	.word	0x00000e60


	//   ....[12]....
        /*0128*/ 	.word	0x00000ee0


	//   ....[13]....
        /*012c*/ 	.word	0x00000f00


	//   ....[14]....
        /*0130*/ 	.word	0x00000f50


	//   ....[15]....
        /*0134*/ 	.word	0x00000f80


	//   ....[16]....
        /*0138*/ 	.word	0x00000fd0


	//   ....[17]....
        /*013c*/ 	.word	0x00000ff0


	//   ....[18]....
        /*0140*/ 	.word	0x00001060


	//   ....[19]....
        /*0144*/ 	.word	0x00001090


	//   ....[20]....
        /*0148*/ 	.word	0x00002360


	//   ....[21]....
        /*014c*/ 	.word	0x00002370


	//   ....[22]....
        /*0150*/ 	.word	0x000023f0


	//   ....[23]....
        /*0154*/ 	.word	0x00002400


	//   ....[24]....
        /*0158*/ 	.word	0x00002460


	//   ....[25]....
        /*015c*/ 	.word	0x00002470


	//   ....[26]....
        /*0160*/ 	.word	0x000024c0


	//   ....[27]....
        /*0164*/ 	.word	0x000024f0


	//   ....[28]....
        /*0168*/ 	.word	0x00002570


	//   ....[29]....
        /*016c*/ 	.word	0x00002580


	//----- nvinfo : EIATTR_VRC_CTA_INIT_COUNT
	.align		4
.L_152:
        /*0170*/ 	.byte	0x02, 0x4a
	.zero		1
	.zero		1


	//----- nvinfo : EIATTR_EXIT_INSTR_OFFSETS
	.align		4
        /*0174*/ 	.byte	0x04, 0x1c
        /*0176*/ 	.short	(.L_154 - .L_153)


	//   ....[0]....
.L_153:
        /*0178*/ 	.word	0x000027b0


	//   ....[1]....
        /*017c*/ 	.word	0x00002810


	//----- nvinfo : EIATTR_MAX_THREADS
	.align		4
.L_154:
        /*0180*/ 	.byte	0x04, 0x05
        /*0182*/ 	.short	(.L_156 - .L_155)
.L_155:
        /*0184*/ 	.word	0x00000200
        /*0188*/ 	.word	0x00000001
        /*018c*/ 	.word	0x00000001


	//----- nvinfo : EIATTR_CRS_STACK_SIZE
	.align		4
.L_156:
        /*0190*/ 	.byte	0x04, 0x1e
        /*0192*/ 	.short	(.L_158 - .L_157)
.L_157:
        /*0194*/ 	.word	0x00000000


	//----- nvinfo : EIATTR_CBANK_PARAM_SIZE
	.align		4
.L_158:
        /*0198*/ 	.byte	0x03, 0x19
        /*019a*/ 	.short	0x0062


	//----- nvinfo : EIATTR_PARAM_CBANK
	.align		4
        /*019c*/ 	.byte	0x04, 0x0a
        /*019e*/ 	.short	(.L_160 - .L_159)
	.align		4
.L_159:
        /*01a0*/ 	.word	index@(.nv.constant0._ZN3cub18CUB_300001_SM_10006detail6reduce18DeviceReduceKernelINS2_10policy_hubIdyN4cuda3std3__44plusIdEEE10Policy1000EN6thrust24THRUST_300001_SM_1000_NS6detail15normal_iteratorINSD_10device_ptrIdEEEEyS9_dNS7_10__identityEEEvT0_PT3_T1_NS0_13GridEvenShareISN_EET2_T4_)
        /*01a4*/ 	.short	0x0380
        /*01a6*/ 	.short	0x0062


	//----- nvinfo : EIATTR_SW_WAR
	.align		4
.L_160:
        /*01a8*/ 	.byte	0x04, 0x36
        /*01aa*/ 	.short	(.L_162 - .L_161)
.L_161:
        /*01ac*/ 	.word	0x00000008
.L_162:


//--------------------- .nv.info._ZN3cub18CUB_300001_SM_10006detail6reduce28DeviceReduceSingleTileKernelINS2_10policy_hubIdyN4cuda3std3__44plusIdEEE10Policy1000EN6thrust24THRUST_300001_SM_1000_NS6detail15normal_iteratorINSD_10device_ptrIdEEEEPdyS9_ddNS7_10__identityEEEvT0_T1_T2_T3_T4_T6_ --------------------------
	.section	.nv.info._ZN3cub18CUB_300001_SM_10006detail6reduce28DeviceReduceSingleTileKernelINS2_10policy_hubIdyN4cuda3std3__44plusIdEEE10Policy1000EN6thrust24THRUST_300001_SM_1000_NS6detail15normal_iteratorINSD_10device_ptrIdEEEEPdyS9_ddNS7_10__identityEEEvT0_T1_T2_T3_T4_T6_,"",@"SHT_CUDA_INFO"
	.sectionflags	@""
	.align	4


	//----- nvinfo : EIATTR_CUDA_API_VERSION
	.align		4
        /*0000*/ 	.byte	0x04, 0x37
        /*0002*/ 	.short	(.L_164 - .L_163)
.L_163:
        /*0004*/ 	.word	0x00000082


	//----- nvinfo : EIATTR_KPARAM_INFO
	.align		4
.L_164:
        /*0008*/ 	.byte	0x04, 0x17
        /*000a*/ 	.short	(.L_166 - .L_165)
.L_165:
        /*000c*/ 	.word	0x00000000
        /*0010*/ 	.short	0x0005
        /*0012*/ 	.short	0x0028
        /*0014*/ 	.byte	0x00, 0xf0, 0x05, 0x00


	//----- nvinfo : EIATTR_KPARAM_INFO
	.align		4
.L_166:
        /*0018*/ 	.byte	0x04, 0x17
        /*001a*/ 	.short	(.L_168 - .L_167)
.L_167:
        /*001c*/ 	.word	0x00000000
        /*0020*/ 	.short	0x0004
        /*0022*/ 	.short	0x0020
        /*0024*/ 	.byte	0x00, 0xf0, 0x21, 0x00


	//----- nvinfo : EIATTR_KPARAM_INFO
	.align		4
.L_168:
        /*0028*/ 	.byte	0x04, 0x17
        /*002a*/ 	.short	(.L_170 - .L_169)
.L_169:
        /*002c*/ 	.word	0x00000000
        /*0030*/ 	.short	0x0003
        /*0032*/ 	.short	0x0018
        /*0034*/ 	.byte	0x00, 0xf0, 0x05, 0x00


	//----- nvinfo : EIATTR_KPARAM_INFO
	.align		4
.L_170:
        /*0038*/ 	.byte	0x04, 0x17
        /*003a*/ 	.short	(.L_172 - .L_171)
.L_171:
        /*003c*/ 	.word	0x00000000
        /*0040*/ 	.short	0x0002
        /*0042*/ 	.short	0x0010
        /*0044*/ 	.byte	0x00, 0xf0, 0x21, 0x00


	//----- nvinfo : EIATTR_KPARAM_INFO
	.align		4
.L_172:
        /*0048*/ 	.byte	0x04, 0x17
        /*004a*/ 	.short	(.L_174 - .L_173)
.L_173:
        /*004c*/ 	.word	0x00000000
        /*0050*/ 	.short	0x0001
        /*0052*/ 	.short	0x0008
        /*0054*/ 	.byte	0x00, 0xf5, 0x21, 0x00


	//----- nvinfo : EIATTR_KPARAM_INFO
	.align		4
.L_174:
        /*0058*/ 	.byte	0x04, 0x17
        /*005a*/ 	.short	(.L_176 - .L_175)
.L_175:
        /*005c*/ 	.word	0x00000000
        /*0060*/ 	.short	0x0000
        /*0062*/ 	.short	0x0000
        /*0064*/ 	.byte	0x00, 0xf0, 0x21, 0x00


	//----- nvinfo : EIATTR_SPARSE_MMA_MASK
	.align		4
.L_176:
        /*0068*/ 	.byte	0x03, 0x50
        /*006a*/ 	.short	0x0000


	//----- nvinfo : EIATTR_MAXREG_COUNT
	.align		4
        /*006c*/ 	.byte	0x03, 0x1b
        /*006e*/ 	.short	0x0080


	//----- nvinfo : EIATTR_NUM_BARRIERS
	.align		4
        /*0070*/ 	.byte	0x02, 0x4c
        /*0072*/ 	.byte	0x01
	.zero		1


	//----- nvinfo : EIATTR_MERCURY_ISA_VERSION
	.align		4
        /*0074*/ 	.byte	0x03, 0x5f
        /*0076*/ 	.short	0x0101


	//----- nvinfo : EIATTR_COOP_GROUP_MASK_REGIDS
	.align		4
        /*0078*/ 	.byte	0x04, 0x29
        /*007a*/ 	.short	(.L_178 - .L_177)


	//   ....[0]....
.L_177:
        /*007c*/ 	.word	0xffffffff


	//   ....[1]....
        /*0080*/ 	.word	0xffffffff


	//   ....[2]....
        /*0084*/ 	.word	0xffffffff


	//   ....[3]....
        /*0088*/ 	.word	0xffffffff


	//   ....[4]....
        /*008c*/ 	.word	0xffffffff


	//   ....[5]....
        /*0090*/ 	.word	0xffffffff


	//   ....[6]....
        /*0094*/ 	.word	0xffffffff


	//   ....[7]....
        /*0098*/ 	.word	0xffffffff


	//   ....[8]....
        /*009c*/ 	.word	0xffffffff


	//   ....[9]....
        /*00a0*/ 	.word	0xffffffff


	//   ....[10]....
        /*00a4*/ 	.word	0xffffffff


	//   ....[11]....
        /*00a8*/ 	.word	0xffffffff


	//   ....[12]....
        /*00ac*/ 	.word	0xffffffff


	//   ....[13]....
        /*00b0*/ 	.word	0xffffffff


	//   ....[14]....
        /*00b4*/ 	.word	0xffffffff


	//   ....[15]....
        /*00b8*/ 	.word	0xffffffff


	//   ....[16]....
        /*00bc*/ 	.word	0xffffffff


	//   ....[17]....
        /*00c0*/ 	.word	0xffffffff


	//   ....[18]....
        /*00c4*/ 	.word	0xffffffff


	//   ....[19]....
        /*00c8*/ 	.word	0xffffffff


	//   ....[20]....
        /*00cc*/ 	.word	0xffffffff


	//   ....[21]....
        /*00d0*/ 	.word	0xffffffff


	//   ....[22]....
        /*00d4*/ 	.word	0xffffffff


	//   ....[23]....
        /*00d8*/ 	.word	0xffffffff


	//   ....[24]....
        /*00dc*/ 	.word	0xffffffff


	//   ....[25]....
        /*00e0*/ 	.word	0xffffffff


	//   ....[26]....
        /*00e4*/ 	.word	0xffffffff


	//   ....[27]....
        /*00e8*/ 	.word	0xffffffff


	//   ....[28]....
        /*00ec*/ 	.word	0xffffffff


	//   ....[29]....
        /*00f0*/ 	.word	0xffffffff


	//----- nvinfo : EIATTR_COOP_GROUP_INSTR_OFFSETS
	.align		4
.L_178:
        /*00f4*/ 	.byte	0x04, 0x28
        /*00f6*/ 	.short	(.L_180 - .L_179)


	//   ....[0]....
.L_179:
        /*00f8*/ 	.word	0x00000910


	//   ....[1]....
        /*00fc*/ 	.word	0x00000920


	//   ....[2]....
        /*0100*/ 	.word	0x00000990


	//   ....[3]....
        /*0104*/ 	.word	0x000009a0


	//   ....[4]....
        /*0108*/ 	.word	0x00000a00


	//   ....[5]....
        /*010c*/ 	.word	0x00000a10


	//   ....[6]....
        /*0110*/ 	.word	0x00000a60


	//   ....[7]....
        /*0114*/ 	.word	0x00000a80


	//   ....[8]....
        /*0118*/ 	.word	0x00000ae0


	//   ....[9]....
        /*011c*/ 	.word	0x00000b10


	//   ....[10]....
        /*0120*/ 	.word	0x00000dc0


	//   ....[11]....
        /*0124*/ 	.word	0x00000dd0


	//   ....[12]....
        /*0128*/ 	.word	0x00000e60


	//   ....[13]....
        /*012c*/ 	.word	0x00000e70


	//   ....[14]....
        /*0130*/ 	.word	0x00000ed0


	//   ....[15]....
        /*0134*/ 	.word	0x00000ee0


	//   ....[16]....
        /*0138*/ 	.word	0x00000f30


	//   ....[17]....
        /*013c*/ 	.word	0x00000f50


	//   ....[18]....
        /*0140*/ 	.word	0x00000fc0


	//   ....[19]....
        /*0144*/ 	.word	0x00000ff0


	//   ....[20]....
        /*0148*/ 	.word	0x00002180


	//   ....[21]....
        /*014c*/ 	.word	0x00002190


	//   ....[22]....
        /*0150*/ 	.word	0x00002200


	//   ....[23]....
        /*0154*/ 	.word	0x00002210


	//   ....[24]....
        /*0158*/ 	.word	0x00002270


	//   ....[25]....
        /*015c*/ 	.word	0x00002280


	//   ....[26]....
        /*0160*/ 	.word	0x000022d0


	//   ....[27]....
        /*0164*/ 	.word	0x000022f0


	//   ....[28]....
        /*0168*/ 	.word	0x00002350


	//   ....[29]....
        /*016c*/ 	.word	0x00002380


	//----- nvinfo : EIATTR_VRC_CTA_INIT_COUNT
	.align		4
.L_180:
        /*0170*/ 	.byte	0x02, 0x4a
	.zero		1
	.zero		1


	//----- nvinfo : EIATTR_EXIT_INSTR_OFFSETS
	.align		4
        /*0174*/ 	.byte	0x04, 0x1c
        /*0176*/ 	.short	(.L_182 - .L_181)


	//   ....[0]....
.L_181:
        /*0178*/ 	.word	0x000000a0


	//   ....[1]....
        /*017c*/ 	.word	0x000000e0


	//   ....[2]....
        /*0180*/ 	.word	0x000025e0


	//   ....[3]....
        /*0184*/ 	.word	0x00002630


	//----- nvinfo : EIATTR_MAX_THREADS
	.align		4
.L_182:
        /*0188*/ 	.byte	0x04, 0x05
        /*018a*/ 	.short	(.L_184 - .L_183)
.L_183:
        /*018c*/ 	.word	0x00000200
        /*0190*/ 	.word	0x00000001
        /*0194*/ 	.word	0x00000001


	//----- nvinfo : EIATTR_CRS_STACK_SIZE
	.align		4
.L_184:
        /*0198*/ 	.byte	0x04, 0x1e
        /*019a*/ 	.short	(.L_186 - .L_185)
.L_185:
        /*019c*/ 	.word	0x00000000


	//----- nvinfo : EIATTR_CBANK_PARAM_SIZE
	.align		4
.L_186:
        /*01a0*/ 	.byte	0x03, 0x19
        /*01a2*/ 	.short	0x0029


	//----- nvinfo : EIATTR_PARAM_CBANK
	.align		4
        /*01a4*/ 	.byte	0x04, 0x0a
        /*01a6*/ 	.short	(.L_188 - .L_187)
	.align		4
.L_187:
        /*01a8*/ 	.word	index@(.nv.constant0._ZN3cub18CUB_300001_SM_10006detail6reduce28DeviceReduceSingleTileKernelINS2_10policy_hubIdyN4cuda3std3__44plusIdEEE10Policy1000EN6thrust24THRUST_300001_SM_1000_NS6detail15normal_iteratorINSD_10device_ptrIdEEEEPdyS9_ddNS7_10__identityEEEvT0_T1_T2_T3_T4_T6_)
        /*01ac*/ 	.short	0x0380
        /*01ae*/ 	.short	0x0029


	//----- nvinfo : EIATTR_SW_WAR
	.align		4
.L_188:
        /*01b0*/ 	.byte	0x04, 0x36
        /*01b2*/ 	.short	(.L_190 - .L_189)
.L_189:
        /*01b4*/ 	.word	0x00000008
.L_190:


//--------------------- .nv.info._ZN3cub18CUB_300001_SM_10006detail6reduce28DeviceReduceSingleTileKernelINS2_10policy_hubIdjN4cuda3std3__44plusIdEEE10Policy1000EPdSC_iS9_ddNS7_10__identityEEEvT0_T1_T2_T3_T4_T6_ --------------------------
	.section	.nv.info._ZN3cub18CUB_300001_SM_10006detail6reduce28DeviceReduceSingleTileKernelINS2_10policy_hubIdjN4cuda3std3__44plusIdEEE10Policy1000EPdSC_iS9_ddNS7_10__identityEEEvT0_T1_T2_T3_T4_T6_,"",@"SHT_CUDA_INFO"
	.sectionflags	@""
	.align	4


	//----- nvinfo : EIATTR_CUDA_API_VERSION
	.align		4
        /*0000*/ 	.byte	0x04, 0x37
        /*0002*/ 	.short	(.L_192 - .L_191)
.L_191:
        /*0004*/ 	.word	0x00000082


	//----- nvinfo : EIATTR_KPARAM_INFO
	.align		4
.L_192:
        /*0008*/ 	.byte	0x04, 0x17
        /*000a*/ 	.short	(.L_194 - .L_193)
.L_193:
        /*000c*/ 	.word	0x00000000
        /*0010*/ 	.short	0x0005
        /*0012*/ 	.short	0x0020
        /*0014*/ 	.byte	0x00, 0xf0, 0x05, 0x00


	//----- nvinfo : EIATTR_KPARAM_INFO
	.align		4
.L_194:
        /*0018*/ 	.byte	0x04, 0x17
        /*001a*/ 	.short	(.L_196 - .L_195)
.L_195:
        /*001c*/ 	.word	0x00000000
        /*0020*/ 	.short	0x0004
        /*0022*/ 	.short	0x0018
        /*0024*/ 	.byte	0x00, 0xf0, 0x21, 0x00


	//----- nvinfo : EIATTR_KPARAM_INFO
	.align		4
.L_196:
        /*0028*/ 	.byte	0x04, 0x17
        /*002a*/ 	.short	(.L_198 - .L_197)
.L_197:
        /*002c*/ 	.word	0x00000000
        /*0030*/ 	.short	0x0003
        /*0032*/ 	.short	0x0014
        /*0034*/ 	.byte	0x00, 0xf0, 0x05, 0x00


	//----- nvinfo : EIATTR_KPARAM_INFO
	.align		4
.L_198:
        /*0038*/ 	.byte	0x04, 0x17
        /*003a*/ 	.short	(.L_200 - .L_199)
.L_199:
        /*003c*/ 	.word	0x00000000
        /*0040*/ 	.short	0x0002
        /*0042*/ 	.short	0x0010
        /*0044*/ 	.byte	0x00, 0xf0, 0x11, 0x00


	//----- nvinfo : EIATTR_KPARAM_INFO
	.align		4
.L_200:
        /*0048*/ 	.byte	0x04, 0x17
        /*004a*/ 	.short	(.L_202 - .L_201)
.L_201:
        /*004c*/ 	.word	0x00000000
        /*0050*/ 	.short	0x0001
        /*0052*/ 	.short	0x0008
        /*0054*/ 	.byte	0x00, 0xf5, 0x21, 0x00


	//----- nvinfo : EIATTR_KPARAM_INFO
	.align		4
.L_202:
        /*0058*/ 	.byte	0x04, 0x17
        /*005a*/ 	.short	(.L_204 - .L_203)
.L_203:
        /*005c*/ 	.word	0x00000000
        /*0060*/ 	.short	0x0000
        /*0062*/ 	.short	0x0000
        /*0064*/ 	.byte	0x00, 0xf5, 0x21, 0x00


	//----- nvinfo : EIATTR_SPARSE_MMA_MASK
	.align		4
.L_204:
        /*0068*/ 	.byte	0x03, 0x50
        /*006a*/ 	.short	0x0000


	//----- nvinfo : EIATTR_MAXREG_COUNT
	.align		4
        /*006c*/ 	.byte	0x03, 0x1b
        /*006e*/ 	.short	0x0060


	//----- nvinfo : EIATTR_NUM_BARRIERS
	.align		4
        /*0070*/ 	.byte	0x02, 0x4c
        /*0072*/ 	.byte	0x01
	.zero		1


	//----- nvinfo : EIATTR_MERCURY_ISA_VERSION
	.align		4
        /*0074*/ 	.byte	0x03, 0x5f
        /*0076*/ 	.short	0x0101


	//----- nvinfo : EIATTR_COOP_GROUP_MASK_REGIDS
	.align		4
        /*0078*/ 	.byte	0x04, 0x29
        /*007a*/ 	.short	(.L_206 - .L_205)


	//   ....[0]....
.L_205:
        /*007c*/ 	.word	0xffffffff


	//   ....[1]....
        /*0080*/ 	.word	0xffffffff


	//   ....[2]....
        /*0084*/ 	.word	0xffffffff


	//   ....[3]....
        /*0088*/ 	.word	0xffffffff


	//   ....[4]....
        /*008c*/ 	.word	0xffffffff


	//   ....[5]....
        /*0090*/ 	.word	0xffffffff


	//   ....[6]....
        /*0094*/ 	.word	0xffffffff


	//   ....[7]....
        /*0098*/ 	.word	0xffffffff


	//   ....[8]....
        /*009c*/ 	.word	0xffffffff


	//   ....[9]....
        /*00a0*/ 	.word	0xffffffff


	//   ....[10]....
        /*00a4*/ 	.word	0xffffffff


	//   ....[11]....
        /*00a8*/ 	.word	0xffffffff


	//   ....[12]....
        /*00ac*/ 	.word	0xffffffff


	//   ....[13]....
        /*00b0*/ 	.word	0xffffffff


	//   ....[14]....
        /*00b4*/ 	.word	0xffffffff


	//   ....[15]....
        /*00b8*/ 	.word	0xffffffff


	//   ....[16]....
        /*00bc*/ 	.word	0xffffffff


	//   ....[17]....
        /*00c0*/ 	.word	0xffffffff


	//   ....[18]....
        /*00c4*/ 	.word	0xffffffff


	//   ....[19]....
        /*00c8*/ 	.word	0xffffffff


	//   ....[20]....
        /*00cc*/ 	.word	0xffffffff


	//   ....[21]....
        /*00d0*/ 	.word	0xffffffff


	//   ....[22]....
        /*00d4*/ 	.word	0xffffffff


	//   ....[23]....
        /*00d8*/ 	.word	0xffffffff


	//   ....[24]....
        /*00dc*/ 	.word	0xffffffff


	//   ....[25]....
        /*00e0*/ 	.word	0xffffffff


	//   ....[26]....
        /*00e4*/ 	.word	0xffffffff


	//   ....[27]....
        /*00e8*/ 	.word	0xffffffff


	//   ....[28]....
        /*00ec*/ 	.word	0xffffffff


	//   ....[29]....
        /*00f0*/ 	.word	0xffffffff


	//----- nvinfo : EIATTR_COOP_GROUP_INSTR_OFFSETS
	.align		4
.L_206:
        /*00f4*/ 	.byte	0x04, 0x28
        /*00f6*/ 	.short	(.L_208 - .L_207)


	//   ....[0]....
.L_207:
        /*00f8*/ 	.word	0x00000980


	//   ....[1]....
        /*00fc*/ 	.word	0x00000990


	//   ....[2]....
        /*0100*/ 	.word	0x00000a00


	//   ....[3]....
        /*0104*/ 	.word	0x00000a30


	//   ....[4]....
        /*0108*/ 	.word	0x00000aa0


	//   ....[5]....
        /*010c*/ 	.word	0x00000ab0


	//   ....[6]....
        /*0110*/ 	.word	0x00000b00


	//   ....[7]....
        /*0114*/ 	.word	0x00000b10


	//   ....[8]....
        /*0118*/ 	.word	0x00000b60


	//   ....[9]....
        /*011c*/ 	.word	0x00000b80


	//   ....[10]....
        /*0120*/ 	.word	0x00000e90


	//   ....[11]....
        /*0124*/ 	.word	0x00000ea0


	//   ....[12]....
        /*0128*/ 	.word	0x00000f30


	//   ....[13]....
        /*012c*/ 	.word	0x00000f50


	//   ....[14]....
        /*0130*/ 	.word	0x00000fa0


	//   ....[15]....
        /*0134*/ 	.word	0x00000fc0


	//   ....[16]....
        /*0138*/ 	.word	0x00001010


	//   ....[17]....
        /*013c*/ 	.word	0x00001040


	//   ....[18]....
        /*0140*/ 	.word	0x000010a0


	//   ....[19]....
        /*0144*/ 	.word	0x000010d0


	//   ....[20]....
        /*0148*/ 	.word	0x000022b0


	//   ....[21]....
        /*014c*/ 	.word	0x000022c0


	//   ....[22]....
        /*0150*/ 	.word	0x00002330


	//   ....[23]....
        /*0154*/ 	.word	0x00002340


	//   ....[24]....
        /*0158*/ 	.word	0x000023a0


	//   ....[25]....
        /*015c*/ 	.word	0x000023d0


	//   ....[26]....
        /*0160*/ 	.word	0x00002450


	//   ....[27]....
        /*0164*/ 	.word	0x00002460


	//   ....[28]....
        /*0168*/ 	.word	0x000024b0


	//   ....[29]....
        /*016c*/ 	.word	0x000024c0


	//----- nvinfo : EIATTR_VRC_CTA_INIT_COUNT
	.align		4
.L_208:
        /*0170*/ 	.byte	0x02, 0x4a
	.zero		1
	.zero		1


	//----- nvinfo : EIATTR_EXIT_INSTR_OFFSETS
	.align		4
        /*0174*/ 	.byte	0x04, 0x1c
        /*0176*/ 	.short	(.L_210 - .L_209)


	//   ....[0]....
.L_209:
        /*0178*/ 	.word	0x00000080


	//   ....[1]....
        /*017c*/ 	.word	0x000000c0


	//   ....[2]....
        /*0180*/ 	.word	0x00002750


	//   ....[3]....
        /*0184*/ 	.word	0x000027a0


	//----- nvinfo : EIATTR_MAX_THREADS
	.align		4
.L_210:
        /*0188*/ 	.byte	0x04, 0x05
        /*018a*/ 	.short	(.L_212 - .L_211)
.L_211:
        /*018c*/ 	.word	0x00000280
        /*0190*/ 	.word	0x00000001
        /*0194*/ 	.word	0x00000001


	//----- nvinfo : EIATTR_CRS_STACK_SIZE
	.align		4
.L_212:
        /*0198*/ 	.byte	0x04, 0x1e
        /*019a*/ 	.short	(.L_214 - .L_213)
.L_213:
        /*019c*/ 	.word	0x00000000


	//----- nvinfo : EIATTR_CBANK_PARAM_SIZE
	.align		4
.L_214:
        /*01a0*/ 	.byte	0x03, 0x19
        /*01a2*/ 	.short	0x0021


	//----- nvinfo : EIATTR_PARAM_CBANK
	.align		4
        /*01a4*/ 	.byte	0x04, 0x0a
        /*01a6*/ 	.short	(.L_216 - .L_215)
	.align		4
.L_215:
        /*01a8*/ 	.word	index@(.nv.constant0._ZN3cub18CUB_300001_SM_10006detail6reduce28DeviceReduceSingleTileKernelINS2_10policy_hubIdjN4cuda3std3__44plusIdEEE10Policy1000EPdSC_iS9_ddNS7_10__identityEEEvT0_T1_T2_T3_T4_T6_)
        /*01ac*/ 	.short	0x0380
        /*01ae*/ 	.short	0x0021


	//----- nvinfo : EIATTR_SW_WAR
	.align		4
.L_216:
        /*01b0*/ 	.byte	0x04, 0x36
        /*01b2*/ 	.short	(.L_218 - .L_217)
.L_217:
        /*01b4*/ 	.word	0x00000008
.L_218:


//--------------------- .nv.info._ZN3cub18CUB_300001_SM_10006detail6reduce18DeviceReduceKernelINS2_10policy_hubIdjN4cuda3std3__44plusIdEEE10Policy1000EN6thrust24THRUST_300001_SM_1000_NS6detail15normal_iteratorINSD_10device_ptrIdEEEEjS9_dNS7_10__identityEEEvT0_PT3_T1_NS0_13GridEvenShareISN_EET2_T4_ --------------------------
	.section	.nv.info._ZN3cub18CUB_300001_SM_10006detail6reduce18DeviceReduceKernelINS2_10policy_hubIdjN4cuda3std3__44plusIdEEE10Policy1000EN6thrust24THRUST_300001_SM_1000_NS6detail15normal_iteratorINSD_10device_ptrIdEEEEjS9_dNS7_10__identityEEEvT0_PT3_T1_NS0_13GridEvenShareISN_EET2_T4_,"",@"SHT_CUDA_INFO"
	.sectionflags	@""
	.align	4


	//----- nvinfo : EIATTR_CUDA_API_VERSION
	.align		4
        /*0000*/ 	.byte	0x04, 0x37
        /*0002*/ 	.short	(.L_220 - .L_219)
.L_219:
        /*0004*/ 	.word	0x00000082


	//----- nvinfo : EIATTR_KPARAM_INFO
	.align		4
.L_220:
        /*0008*/ 	.byte	0x04, 0x17
        /*000a*/ 	.short	(.L_222 - .L_221)
.L_221:
        /*000c*/ 	.word	0x00000000
        /*0010*/ 	.short	0x0005
        /*0012*/ 	.short	0x003d
        /*0014*/ 	.byte	0x00, 0xf0, 0x05, 0x00


	//----- nvinfo : EIATTR_KPARAM_INFO
	.align		4
.L_222:
        /*0018*/ 	.byte	0x04, 0x17
        /*001a*/ 	.short	(.L_224 - .L_223)
.L_223:
        /*001c*/ 	.word	0x00000000
        /*0020*/ 	.short	0x0004
        /*0022*/ 	.short	0x003c
        /*0024*/ 	.byte	0x00, 0xf0, 0x05, 0x00


	//----- nvinfo : EIATTR_KPARAM_INFO
	.align		4
.L_224:
        /*0028*/ 	.byte	0x04, 0x17
        /*002a*/ 	.short	(.L_226 - .L_225)
.L_225:
        /*002c*/ 	.word	0x00000000
        /*0030*/ 	.short	0x0003
        /*0032*/ 	.short	0x0014
        /*0034*/ 	.byte	0x00, 0xf0, 0xa1, 0x00


	//----- nvinfo : EIATTR_KPARAM_INFO
	.align		4
.L_226:
        /*0038*/ 	.byte	0x04, 0x17
        /*003a*/ 	.short	(.L_228 - .L_227)
.L_227:
        /*003c*/ 	.word	0x00000000
        /*0040*/ 	.short	0x0002
        /*0042*/ 	.short	0x0010
        /*0044*/ 	.byte	0x00, 0xf0, 0x11, 0x00


	//----- nvinfo : EIATTR_KPARAM_INFO
	.align		4
.L_228:
        /*0048*/ 	.byte	0x04, 0x17
        /*004a*/ 	.short	(.L_230 - .L_229)
.L_229:
        /*004c*/ 	.word	0x00000000
        /*0050*/ 	.short	0x0001
        /*0052*/ 	.short	0x0008
        /*0054*/ 	.byte	0x00, 0xf5, 0x21, 0x00


	//----- nvinfo : EIATTR_KPARAM_INFO
	.align		4
.L_230:
        /*0058*/ 	.byte	0x04, 0x17
        /*005a*/ 	.short	(.L_232 - .L_231)
.L_231:
        /*005c*/ 	.word	0x00000000
        /*0060*/ 	.short	0x0000
        /*0062*/ 	.short	0x0000
        /*0064*/ 	.byte	0x00, 0xf0, 0x21, 0x00


	//----- nvinfo : EIATTR_SPARSE_MMA_MASK
	.align		4
.L_232:
        /*0068*/ 	.byte	0x03, 0x50
        /*006a*/ 	.short	0x0000


	//----- nvinfo : EIATTR_MAXREG_COUNT
	.align		4
        /*006c*/ 	.byte	0x03, 0x1b
        /*006e*/ 	.short	0x0060


	//----- nvinfo : EIATTR_NUM_BARRIERS
	.align		4
        /*0070*/ 	.byte	0x02, 0x4c
        /*0072*/ 	.byte	0x01
	.zero		1


	//----- nvinfo : EIATTR_MERCURY_ISA_VERSION
	.align		4
        /*0074*/ 	.byte	0x03, 0x5f
        /*0076*/ 	.short	0x0101


	//----- nvinfo : EIATTR_COOP_GROUP_MASK_REGIDS
	.align		4
        /*0078*/ 	.byte	0x04, 0x29
        /*007a*/ 	.short	(.L_234 - .L_233)


	//   ....[0]....
.L_233:
        /*007c*/ 	.word	0xffffffff


	//   ....[1]....
        /*0080*/ 	.word	0xffffffff


	//   ....[2]....
        /*0084*/ 	.word	0xffffffff


	//   ....[3]....
        /*0088*/ 	.word	0xffffffff


	//   ....[4]....
        /*008c*/ 	.word	0xffffffff


	//   ....[5]....
        /*0090*/ 	.word	0xffffffff


	//   ....[6]....
        /*0094*/ 	.word	0xffffffff


	//   ....[7]....
        /*0098*/ 	.word	0xffffffff


	//   ....[8]....
        /*009c*/ 	.word	0xffffffff


	//   ....[9]....
        /*00a0*/ 	.word	0xffffffff


	//   ....[10]....
        /*00a4*/ 	.word	0xffffffff


	//   ....[11]....
        /*00a8*/ 	.word	0xffffffff


	//   ....[12]....
        /*00ac*/ 	.word	0xffffffff


	//   ....[13]....
        /*00b0*/ 	.word	0xffffffff


	//   ....[14]....
        /*00b4*/ 	.word	0xffffffff


	//   ....[15]....
        /*00b8*/ 	.word	0xffffffff


	//   ....[16]....
        /*00bc*/ 	.word	0xffffffff


	//   ....[17]....
        /*00c0*/ 	.word	0xffffffff


	//   ....[18]....
        /*00c4*/ 	.word	0xffffffff


	//   ....[19]....
        /*00c8*/ 	.word	0xffffffff


	//   ....[20]....
        /*00cc*/ 	.word	0xffffffff


	//   ....[21]....
        /*00d0*/ 	.word	0xffffffff


	//   ....[22]....
        /*00d4*/ 	.word	0xffffffff


	//   ....[23]....
        /*00d8*/ 	.word	0xffffffff


	//   ....[24]....
        /*00dc*/ 	.word	0xffffffff


	//   ....[25]....
        /*00e0*/ 	.word	0xffffffff


	//   ....[26]....
        /*00e4*/ 	.word	0xffffffff


	//   ....[27]....
        /*00e8*/ 	.word	0xffffffff


	//   ....[28]....
        /*00ec*/ 	.word	0xffffffff


	//   ....[29]....
        /*00f0*/ 	.word	0xffffffff


	//----- nvinfo : EIATTR_COOP_GROUP_INSTR_OFFSETS
	.align		4
.L_234:
        /*00f4*/ 	.byte	0x04, 0x28
        /*00f6*/ 	.short	(.L_236 - .L_235)


	//   ....[0]....
.L_235:
        /*00f8*/ 	.word	0x00000c10


	//   ....[1]....
        /*00fc*/ 	.word	0x00000c20


	//   ....[2]....
        /*0100*/ 	.word	0x00000c90


	//   ....[3]....
        /*0104*/ 	.word	0x00000cb0


	//   ....[4]....
        /*0108*/ 	.word	0x00000d20


	//   ....[5]....
        /*010c*/ 	.word	0x00000d30


	//   ....[6]....
        /*0110*/ 	.word	0x00000d80


	//   ....[7]....
        /*0114*/ 	.word	0x00000da0


	//   ....[8]....
        /*0118*/ 	.word	0x00000df0


	//   ....[9]....
        /*011c*/ 	.word	0x00000e10


	//   ....[10]....
        /*0120*/ 	.word	0x00001120


	//   ....[11]....
        /*0124*/ 	.word	0x00001130


	//   ....[12]....
        /*0128*/ 	.word	0x000011a0


	//   ....[13]....
        /*012c*/ 	.word	0x000011c0


	//   ....[14]....
        /*0130*/ 	.word	0x00001210


	//   ....[15]....
        /*0134*/ 	.word	0x00001230


	//   ....[16]....
        /*0138*/ 	.word	0x00001290


	//   ....[17]....
        /*013c*/ 	.word	0x000012b0


	//   ....[18]....
        /*0140*/ 	.word	0x00001330


	//   ....[19]....
        /*0144*/ 	.word	0x00001360


	//   ....[20]....
        /*0148*/ 	.word	0x000028d0


	//   ....[21]....
        /*014c*/ 	.word	0x000028e0


	//   ....[22]....
        /*0150*/ 	.word	0x00002960


	//   ....[23]....
        /*0154*/ 	.word	0x00002970


	//   ....[24]....
        /*0158*/ 	.word	0x000029d0


	//   ....[25]....
        /*015c*/ 	.word	0x000029e0


	//   ....[26]....
        /*0160*/ 	.word	0x00002a30


	//   ....[27]....
        /*0164*/ 	.word	0x00002a60


	//   ....[28]....
        /*0168*/ 	.word	0x00002ae0


	//   ....[29]....
        /*016c*/ 	.word	0x00002af0


	//----- nvinfo : EIATTR_VRC_CTA_INIT_COUNT
	.align		4
.L_236:
        /*0170*/ 	.byte	0x02, 0x4a
	.zero		1
	.zero		1


	//----- nvinfo : EIATTR_EXIT_INSTR_OFFSETS
	.align		4
        /*0174*/ 	.byte	0x04, 0x1c
        /*0176*/ 	.short	(.L_238 - .L_237)


	//   ....[0]....
.L_237:
        /*0178*/ 	.word	0x00002d80


	//   ....[1]....
        /*017c*/ 	.word	0x00002de0


	//----- nvinfo : EIATTR_MAX_THREADS
	.align		4
.L_238:
        /*0180*/ 	.byte	0x04, 0x05
        /*0182*/ 	.short	(.L_240 - .L_239)
.L_239:
        /*0184*/ 	.word	0x00000280
        /*0188*/ 	.word	0x00000001
        /*018c*/ 	.word	0x00000001


	//----- nvinfo : EIATTR_CRS_STACK_SIZE
	.align		4
.L_240:
        /*0190*/ 	.byte	0x04, 0x1e
        /*0192*/ 	.short	(.L_242 - .L_241)
.L_241:
        /*0194*/ 	.word	0x00000000


	//----- nvinfo : EIATTR_CBANK_PARAM_SIZE
	.align		4
.L_242:
        /*0198*/ 	.byte	0x03, 0x19
        /*019a*/ 	.short	0x003e


	//----- nvinfo : EIATTR_PARAM_CBANK
	.align		4
        /*019c*/ 	.byte	0x04, 0x0a
        /*019e*/ 	.short	(.L_244 - .L_243)
	.align		4
.L_243:
        /*01a0*/ 	.word	index@(.nv.constant0._ZN3cub18CUB_300001_SM_10006detail6reduce18DeviceReduceKernelINS2_10policy_hubIdjN4cuda3std3__44plusIdEEE10Policy1000EN6thrust24THRUST_300001_SM_1000_NS6detail15normal_iteratorINSD_10device_ptrIdEEEEjS9_dNS7_10__identityEEEvT0_PT3_T1_NS0_13GridEvenShareISN_EET2_T4_)
        /*01a4*/ 	.short	0x0380
        /*01a6*/ 	.short	0x003e


	//----- nvinfo : EIATTR_SW_WAR
	.align		4
.L_244:
        /*01a8*/ 	.byte	0x04, 0x36
        /*01aa*/ 	.short	(.L_246 - .L_245)
.L_245:
        /*01ac*/ 	.word	0x00000008
.L_246:


//--------------------- .nv.info._ZN3cub18CUB_300001_SM_10006detail6reduce28DeviceReduceSingleTileKernelINS2_10policy_hubIdjN4cuda3std3__44plusIdEEE10Policy1000EN6thrust24THRUST_300001_SM_1000_NS6detail15normal_iteratorINSD_10device_ptrIdEEEEPdjS9_ddNS7_10__identityEEEvT0_T1_T2_T3_T4_T6_ --------------------------
	.section	.nv.info._ZN3cub18CUB_300001_SM_10006detail6reduce28DeviceReduceSingleTileKernelINS2_10policy_hubIdjN4cuda3std3__44plusIdEEE10Policy1000EN6thrust24THRUST_300001_SM_1000_NS6detail15normal_iteratorINSD_10device_ptrIdEEEEPdjS9_ddNS7_10__identityEEEvT0_T1_T2_T3_T4_T6_,"",@"SHT_CUDA_INFO"
	.sectionflags	@""
	.align	4


	//----- nvinfo : EIATTR_CUDA_API_VERSION
	.align		4
        /*0000*/ 	.byte	0x04, 0x37
        /*0002*/ 	.short	(.L_248 - .L_247)
.L_247:
        /*0004*/ 	.word	0x00000082


	//----- nvinfo : EIATTR_KPARAM_INFO
	.align		4
.L_248:
        /*0008*/ 	.byte	0x04, 0x17
        /*000a*/ 	.short	(.L_250 - .L_249)
.L_249:
        /*000c*/ 	.word	0x00000000
        /*0010*/ 	.short	0x0005
        /*0012*/ 	.short	0x0020
        /*0014*/ 	.byte	0x00, 0xf0, 0x05, 0x00


	//----- nvinfo : EIATTR_KPARAM_INFO
	.align		4
.L_250:
        /*0018*/ 	.byte	0x04, 0x17
        /*001a*/ 	.short	(.L_252 - .L_251)
.L_251:
        /*001c*/ 	.word	0x00000000
        /*0020*/ 	.short	0x0004
        /*0022*/ 	.short	0x0018
        /*0024*/ 	.byte	0x00, 0xf0, 0x21, 0x00


	//----- nvinfo : EIATTR_KPARAM_INFO
	.align		4
.L_252:
        /*0028*/ 	.byte	0x04, 0x17
        /*002a*/ 	.short	(.L_254 - .L_253)
.L_253:
        /*002c*/ 	.word	0x00000000
        /*0030*/ 	.short	0x0003
        /*0032*/ 	.short	0x0014
        /*0034*/ 	.byte	0x00, 0xf0, 0x05, 0x00


	//----- nvinfo : EIATTR_KPARAM_INFO
	.align		4
.L_254:
        /*0038*/ 	.byte	0x04, 0x17
        /*003a*/ 	.short	(.L_256 - .L_255)
.L_255:
        /*003c*/ 	.word	0x00000000
        /*0040*/ 	.short	0x0002
        /*0042*/ 	.short	0x0010
        /*0044*/ 	.byte	0x00, 0xf0, 0x11, 0x00


	//----- nvinfo : EIATTR_KPARAM_INFO
	.align		4
.L_256:
        /*0048*/ 	.byte	0x04, 0x17
        /*004a*/ 	.short	(.L_258 - .L_257)
.L_257:
        /*004c*/ 	.word	0x00000000
        /*0050*/ 	.short	0x0001
        /*0052*/ 	.short	0x0008
        /*0054*/ 	.byte	0x00, 0xf5, 0x21, 0x00


	//----- nvinfo : EIATTR_KPARAM_INFO
	.align		4
.L_258:
        /*0058*/ 	.byte	0x04, 0x17
        /*005a*/ 	.short	(.L_260 - .L_259)
.L_259:
        /*005c*/ 	.word	0x00000000
        /*0060*/ 	.short	0x0000
        /*0062*/ 	.short	0x0000
        /*0064*/ 	.byte	0x00, 0xf0, 0x21, 0x00


	//----- nvinfo : EIATTR_SPARSE_MMA_MASK
	.align		4
.L_260:
        /*0068*/ 	.byte	0x03, 0x50
        /*006a*/ 	.short	0x0000


	//----- nvinfo : EIATTR_MAXREG_COUNT
	.align		4
        /*006c*/ 	.byte	0x03, 0x1b
        /*006e*/ 	.short	0x0060


	//----- nvinfo : EIATTR_NUM_BARRIERS
	.align		4
        /*0070*/ 	.byte	0x02, 0x4c
        /*0072*/ 	.byte	0x01
	.zero		1


	//----- nvinfo : EIATTR_MERCURY_ISA_VERSION
	.align		4
        /*0074*/ 	.byte	0x03, 0x5f
        /*0076*/ 	.short	0x0101


	//----- nvinfo : EIATTR_COOP_GROUP_MASK_REGIDS
	.align		4
        /*0078*/ 	.byte	0x04, 0x29
        /*007a*/ 	.short	(.L_262 - .L_261)


	//   ....[0]....
.L_261:
        /*007c*/ 	.word	0xffffffff


	//   ....[1]....
        /*0080*/ 	.word	0xffffffff


	//   ....[2]....
        /*0084*/ 	.word	0xffffffff


	//   ....[3]....
        /*0088*/ 	.word	0xffffffff


	//   ....[4]....
        /*008c*/ 	.word	0xffffffff


	//   ....[5]....
        /*0090*/ 	.word	0xffffffff


	//   ....[6]....
        /*0094*/ 	.word	0xffffffff


	//   ....[7]....
        /*0098*/ 	.word	0xffffffff


	//   ....[8]....
        /*009c*/ 	.word	0xffffffff


	//   ....[9]....
        /*00a0*/ 	.word	0xffffffff


	//   ....[10]....
        /*00a4*/ 	.word	0xffffffff


	//   ....[11]....
        /*00a8*/ 	.word	0xffffffff


	//   ....[12]....
        /*00ac*/ 	.word	0xffffffff


	//   ....[13]....
        /*00b0*/ 	.word	0xffffffff


	//   ....[14]....
        /*00b4*/ 	.word	0xffffffff


	//   ....[15]....
        /*00b8*/ 	.word	0xffffffff


	//   ....[16]....
        /*00bc*/ 	.word	0xffffffff


	//   ....[17]....
        /*00c0*/ 	.word	0xffffffff


	//   ....[18]....
        /*00c4*/ 	.word	0xffffffff


	//   ....[19]....
        /*00c8*/ 	.word	0xffffffff


	//   ....[20]....
        /*00cc*/ 	.word	0xffffffff


	//   ....[21]....
        /*00d0*/ 	.word	0xffffffff


	//   ....[22]....
        /*00d4*/ 	.word	0xffffffff


	//   ....[23]....
        /*00d8*/ 	.word	0xffffffff


	//   ....[24]....
        /*00dc*/ 	.word	0xffffffff


	//   ....[25]....
        /*00e0*/ 	.word	0xffffffff


	//   ....[26]....
        /*00e4*/ 	.word	0xffffffff


	//   ....[27]....
        /*00e8*/ 	.word	0xffffffff


	//   ....[28]....
        /*00ec*/ 	.word	0xffffffff


	//   ....[29]....
        /*00f0*/ 	.word	0xffffffff


	//----- nvinfo : EIATTR_COOP_GROUP_INSTR_OFFSETS
	.align		4
.L_262:
        /*00f4*/ 	.byte	0x04, 0x28
        /*00f6*/ 	.short	(.L_264 - .L_263)


	//   ....[0]....
.L_263:
        /*00f8*/ 	.word	0x00000930


	//   ....[1]....
        /*00fc*/ 	.word	0x00000940


	//   ....[2]....
        /*0100*/ 	.word	0x000009b0


	//   ....[3]....
        /*0104*/ 	.word	0x000009e0


	//   ....[4]....
        /*0108*/ 	.word	0x00000a50


	//   ....[5]....
        /*010c*/ 	.word	0x00000a60


	//   ....[6]....
        /*0110*/ 	.word	0x00000ab0


	//   ....[7]....
        /*0114*/ 	.word	0x00000ad0


	//   ....[8]....
        /*0118*/ 	.word	0x00000b30


	//   ....[9]....
        /*011c*/ 	.word	0x00000b40


	//   ....[10]....
        /*0120*/ 	.word	0x00000e40


	//   ....[11]....
        /*0124*/ 	.word	0x00000e50


	//   ....[12]....
        /*0128*/ 	.word	0x00000ed0


	//   ....[13]....
        /*012c*/ 	.word	0x00000ef0


	//   ....[14]....
        /*0130*/ 	.word	0x00000f40


	//   ....[15]....
        /*0134*/ 	.word	0x00000f60


	//   ....[16]....
        /*0138*/ 	.word	0x00000fd0


	//   ....[17]....
        /*013c*/ 	.word	0x00000fe0


	//   ....[18]....
        /*0140*/ 	.word	0x00001030


	//   ....[19]....
        /*0144*/ 	.word	0x00001060


	//   ....[20]....
        /*0148*/ 	.word	0x00002450


	//   ....[21]....
        /*014c*/ 	.word	0x00002460


	//   ....[22]....
        /*0150*/ 	.word	0x000024d0


	//   ....[23]....
        /*0154*/ 	.word	0x000024e0


	//   ....[24]....
        /*0158*/ 	.word	0x00002540


	//   ....[25]....
        /*015c*/ 	.word	0x00002550


	//   ....[26]....
        /*0160*/ 	.word	0x000025a0


	//   ....[27]....
        /*0164*/ 	.word	0x000025d0


	//   ....[28]....
        /*0168*/ 	.word	0x00002650


	//   ....[29]....
        /*016c*/ 	.word	0x00002660


	//----- nvinfo : EIATTR_VRC_CTA_INIT_COUNT
	.align		4
.L_264:
        /*0170*/ 	.byte	0x02, 0x4a
	.zero		1
	.zero		1


	//----- nvinfo : EIATTR_EXIT_INSTR_OFFSETS
	.align		4
        /*0174*/ 	.byte	0x04, 0x1c
        /*0176*/ 	.short	(.L_266 - .L_265)


	//   ....[0]....
.L_265:
        /*0178*/ 	.word	0x00000080


	//   ....[1]....
        /*017c*/ 	.word	0x000000c0


	//   ....[2]....
        /*0180*/ 	.word	0x000028f0


	//   ....[3]....
        /*0184*/ 	.word	0x00002940


	//----- nvinfo : EIATTR_MAX_THREADS
	.align		4
.L_266:
        /*0188*/ 	.byte	0x04, 0x05
        /*018a*/ 	.short	(.L_268 - .L_267)
.L_267:
        /*018c*/ 	.word	0x00000280
        /*0190*/ 	.word	0x00000001
        /*0194*/ 	.word	0x00000001


	//----- nvinfo : EIATTR_CRS_STACK_SIZE
	.align		4
.L_268:
        /*0198*/ 	.byte	0x04, 0x1e
        /*019a*/ 	.short	(.L_270 - .L_269)
.L_269:
        /*019c*/ 	.word	0x00000000


	//----- nvinfo : EIATTR_CBANK_PARAM_SIZE
	.align		4
.L_270:
        /*01a0*/ 	.byte	0x03, 0x19
        /*01a2*/ 	.short	0x0021


	//----- nvinfo : EIATTR_PARAM_CBANK
	.align		4
        /*01a4*/ 	.byte	0x04, 0x0a
        /*01a6*/ 	.short	(.L_272 - .L_271)
	.align		4
.L_271:
        /*01a8*/ 	.word	index@(.nv.constant0._ZN3cub18CUB_300001_SM_10006detail6reduce28DeviceReduceSingleTileKernelINS2_10policy_hubIdjN4cuda3std3__44plusIdEEE10Policy1000EN6thrust24THRUST_300001_SM_1000_NS6detail15normal_iteratorINSD_10device_ptrIdEEEEPdjS9_ddNS7_10__identityEEEvT0_T1_T2_T3_T4_T6_)
        /*01ac*/ 	.short	0x0380
        /*01ae*/ 	.short	0x0021


	//----- nvinfo : EIATTR_SW_WAR
	.align		4
.L_272:
        /*01b0*/ 	.byte	0x04, 0x36
        /*01b2*/ 	.short	(.L_274 - .L_273)
.L_273:
        /*01b4*/ 	.word	0x00000008
.L_274:


//--------------------- .nv.info._ZN3cub18CUB_300001_SM_10006detail9transform16transform_kernelINS2_10policy_hubILb1EN4cuda3std3__45tupleIJN6thrust24THRUST_300001_SM_1000_NS6detail15normal_iteratorINSA_10device_ptrIdEEEEEEEE10policy1000El3varSF_JPdEEEvT0_iT1_T2_DpNS2_10kernel_argIT3_EE --------------------------
	.section	.nv.info._ZN3cub18CUB_300001_SM_10006detail9transform16transform_kernelINS2_10policy_hubILb1EN4cuda3std3__45tupleIJN6thrust24THRUST_300001_SM_1000_NS6detail15normal_iteratorINSA_10device_ptrIdEEEEEEEE10policy1000El3varSF_JPdEEEvT0_iT1_T2_DpNS2_10kernel_argIT3_EE,"",@"SHT_CUDA_INFO"
	.sectionflags	@""
	.align	4


	//----- nvinfo : EIATTR_CUDA_API_VERSION
	.align		4
        /*0000*/ 	.byte	0x04, 0x37
        /*0002*/ 	.short	(.L_276 - .L_275)
.L_275:
        /*0004*/ 	.word	0x00000082


	//----- nvinfo : EIATTR_KPARAM_INFO
	.align		4
.L_276:
        /*0008*/ 	.byte	0x04, 0x17
        /*000a*/ 	.short	(.L_278 - .L_277)
.L_277:
        /*000c*/ 	.word	0x00000000
        /*0010*/ 	.short	0x0004
        /*0012*/ 	.short	0x0028
        /*0014*/ 	.byte	0x00, 0xf0, 0x41, 0x00


	//----- nvinfo : EIATTR_KPARAM_INFO
	.align		4
.L_278:
        /*0018*/ 	.byte	0x04, 0x17
        /*001a*/ 	.short	(.L_280 - .L_279)
.L_279:
        /*001c*/ 	.word	0x00000000
        /*0020*/ 	.short	0x0003
        /*0022*/ 	.short	0x0020
        /*0024*/ 	.byte	0x00, 0xf0, 0x21, 0x00


	//----- nvinfo : EIATTR_KPARAM_INFO
	.align		4
.L_280:
        /*0028*/ 	.byte	0x04, 0x17
        /*002a*/ 	.short	(.L_282 - .L_281)
.L_281:
        /*002c*/ 	.word	0x00000000
        /*0030*/ 	.short	0x0002
        /*0032*/ 	.short	0x0010
        /*0034*/ 	.byte	0x00, 0xf0, 0x41, 0x00


	//----- nvinfo : EIATTR_KPARAM_INFO
	.align		4
.L_282:
        /*0038*/ 	.byte	0x04, 0x17
        /*003a*/ 	.short	(.L_284 - .L_283)
.L_283:
        /*003c*/ 	.word	0x00000000
        /*0040*/ 	.short	0x0001
        /*0042*/ 	.short	0x0008
        /*0044*/ 	.byte	0x00, 0xf0, 0x11, 0x00


	//----- nvinfo : EIATTR_KPARAM_INFO
	.align		4
.L_284:
        /*0048*/ 	.byte	0x04, 0x17
        /*004a*/ 	.short	(.L_286 - .L_285)
.L_285:
        /*004c*/ 	.word	0x00000000
        /*0050*/ 	.short	0x0000
        /*0052*/ 	.short	0x0000
        /*0054*/ 	.byte	0x00, 0xf0, 0x21, 0x00


	//----- nvinfo : EIATTR_SPARSE_MMA_MASK
	.align		4
.L_286:
        /*0058*/ 	.byte	0x03, 0x50
        /*005a*/ 	.short	0x0000


	//----- nvinfo : EIATTR_MAXREG_COUNT
	.align		4
        /*005c*/ 	.byte	0x03, 0x1b
        /*005e*/ 	.short	0x00ff


	//----- nvinfo : EIATTR_MERCURY_ISA_VERSION
	.align		4
        /*0060*/ 	.byte	0x03, 0x5f
        /*0062*/ 	.short	0x0101


	//----- nvinfo : EIATTR_VRC_CTA_INIT_COUNT
	.align		4
        /*0064*/ 	.byte	0x02, 0x4a
	.zero		1
	.zero		1


	//----- nvinfo : EIATTR_EXIT_INSTR_OFFSETS
	.align		4
        /*0068*/ 	.byte	0x04, 0x1c
        /*006a*/ 	.short	(.L_288 - .L_287)


	//   ....[0]....
.L_287:
        /*006c*/ 	.word	0x000002f0


	//   ....[1]....
        /*0070*/ 	.word	0x000012e0


	//   ....[2]....
        /*0074*/ 	.word	0x00001b90


	//   ....[3]....
        /*0078*/ 	.word	0x00002020


	//   ....[4]....
        /*007c*/ 	.word	0x00002050


	//   ....[5]....
        /*0080*/ 	.word	0x00002220


	//   ....[6]....
        /*0084*/ 	.word	0x00002250


	//   ....[7]....
        /*0088*/ 	.word	0x00003090


	//   ....[8]....
        /*008c*/ 	.word	0x00003780


	//   ....[9]....
        /*0090*/ 	.word	0x00003b50


	//   ....[10]....
        /*0094*/ 	.word	0x00003d30


	//----- nvinfo : EIATTR_MAX_THREADS
	.align		4
.L_288:
        /*0098*/ 	.byte	0x04, 0x05
        /*009a*/ 	.short	(.L_290 - .L_289)
.L_289:
        /*009c*/ 	.word	0x00000080
        /*00a0*/ 	.word	0x00000001
        /*00a4*/ 	.word	0x00000001


	//----- nvinfo : EIATTR_CRS_STACK_SIZE
	.align		4
.L_290:
        /*00a8*/ 	.byte	0x04, 0x1e
        /*00aa*/ 	.short	(.L_292 - .L_291)
.L_291:
        /*00ac*/ 	.word	0x00000000


	//----- nvinfo : EIATTR_CBANK_PARAM_SIZE
	.align		4
.L_292:
        /*00b0*/ 	.byte	0x03, 0x19
        /*00b2*/ 	.short	0x0038


	//----- nvinfo : EIATTR_PARAM_CBANK
	.align		4
        /*00b4*/ 	.byte	0x04, 0x0a
        /*00b6*/ 	.short	(.L_294 - .L_293)
	.align		4
.L_293:
        /*00b8*/ 	.word	index@(.nv.constant0._ZN3cub18CUB_300001_SM_10006detail9transform16transform_kernelINS2_10policy_hubILb1EN4cuda3std3__45tupleIJN6thrust24THRUST_300001_SM_1000_NS6detail15normal_iteratorINSA_10device_ptrIdEEEEEEEE10policy1000El3varSF_JPdEEEvT0_iT1_T2_DpNS2_10kernel_argIT3_EE)
        /*00bc*/ 	.short	0x0380
        /*00be*/ 	.short	0x0038


	//----- nvinfo : EIATTR_SW_WAR
	.align		4
.L_294:
        /*00c0*/ 	.byte	0x04, 0x36
        /*00c2*/ 	.short	(.L_296 - .L_295)
.L_295:
        /*00c4*/ 	.word	0x00000008
.L_296:


//--------------------- .nv.info._ZN3cub18CUB_300001_SM_10006detail9transform16transform_kernelINS2_10policy_hubILb1EN4cuda3std3__45tupleIJN6thrust24THRUST_300001_SM_1000_NS6detail15normal_iteratorINSA_10device_ptrIdEEEEEEEE10policy1000Ei3varSF_JPdEEEvT0_iT1_T2_DpNS2_10kernel_argIT3_EE --------------------------
	.section	.nv.info._ZN3cub18CUB_300001_SM_10006detail9transform16transform_kernelINS2_10policy_hubILb1EN4cuda3std3__45tupleIJN6thrust24THRUST_300001_SM_1000_NS6detail15normal_iteratorINSA_10device_ptrIdEEEEEEEE10policy1000Ei3varSF_JPdEEEvT0_iT1_T2_DpNS2_10kernel_argIT3_EE,"",@"SHT_CUDA_INFO"
	.sectionflags	@""
	.align	4


	//----- nvinfo : EIATTR_CUDA_API_VERSION
	.align		4
        /*0000*/ 	.byte	0x04, 0x37
        /*0002*/ 	.short	(.L_298 - .L_297)
.L_297:
        /*0004*/ 	.word	0x00000082


	//----- nvinfo : EIATTR_KPARAM_INFO
	.align		4
.L_298:
        /*0008*/ 	.byte	0x04, 0x17
        /*000a*/ 	.short	(.L_300 - .L_299)
.L_299:
        /*000c*/ 	.word	0x00000000
        /*0010*/ 	.short	0x0004
        /*0012*/ 	.short	0x0020
        /*0014*/ 	.byte	0x00, 0xf0, 0x41, 0x00


	//----- nvinfo : EIATTR_KPARAM_INFO
	.align		4
.L_300:
        /*0018*/ 	.byte	0x04, 0x17
        /*001a*/ 	.short	(.L_302 - .L_301)
.L_301:
        /*001c*/ 	.word	0x00000000
        /*0020*/ 	.short	0x0003
        /*0022*/ 	.short	0x0018
        /*0024*/ 	.byte	0x00, 0xf0, 0x21, 0x00


	//----- nvinfo : EIATTR_KPARAM_INFO
	.align		4
.L_302:
        /*0028*/ 	.byte	0x04, 0x17
        /*002a*/ 	.short	(.L_304 - .L_303)
.L_303:
        /*002c*/ 	.word	0x00000000
        /*0030*/ 	.short	0x0002
        /*0032*/ 	.short	0x0008
        /*0034*/ 	.byte	0x00, 0xf0, 0x41, 0x00


	//----- nvinfo : EIATTR_KPARAM_INFO
	.align		4
.L_304:
        /*0038*/ 	.byte	0x04, 0x17
        /*003a*/ 	.short	(.L_306 - .L_305)
.L_305:
        /*003c*/ 	.word	0x00000000
        /*0040*/ 	.short	0x0001
        /*0042*/ 	.short	0x0004
        /*0044*/ 	.byte	0x00, 0xf0, 0x11, 0x00


	//----- nvinfo : EIATTR_KPARAM_INFO
	.align		4
.L_306:
        /*0048*/ 	.byte	0x04, 0x17
        /*004a*/ 	.short	(.L_308 - .L_307)
.L_307:
        /*004c*/ 	.word	0x00000000
        /*0050*/ 	.short	0x0000
        /*0052*/ 	.short	0x0000
        /*0054*/ 	.byte	0x00, 0xf0, 0x11, 0x00


	//----- nvinfo : EIATTR_SPARSE_MMA_MASK
	.align		4
.L_308:
        /*0058*/ 	.byte	0x03, 0x50
        /*005a*/ 	.short	0x0000


	//----- nvinfo : EIATTR_MAXREG_COUNT
	.align		4
        /*005c*/ 	.byte	0x03, 0x1b
        /*005e*/ 	.short	0x00ff


	//----- nvinfo : EIATTR_MERCURY_ISA_VERSION
	.align		4
        /*0060*/ 	.byte	0x03, 0x5f
        /*0062*/ 	.short	0x0101


	//----- nvinfo : EIATTR_VRC_CTA_INIT_COUNT
	.align		4
        /*0064*/ 	.byte	0x02, 0x4a
	.zero		1
	.zero		1


	//----- nvinfo : EIATTR_EXIT_INSTR_OFFSETS
	.align		4
        /*0068*/ 	.byte	0x04, 0x1c
        /*006a*/ 	.short	(.L_310 - .L_309)


	//   ....[0]....
.L_309:
        /*006c*/ 	.word	0x00000270


	//   ....[1]....
        /*0070*/ 	.word	0x00001080


	//   ....[2]....
        /*0074*/ 	.word	0x00001770


	//   ....[3]....
        /*0078*/ 	.word	0x00001b40


	//   ....[4]....
        /*007c*/ 	.word	0x00001d20


	//   ....[5]....
        /*0080*/ 	.word	0x00001d50


	//   ....[6]....
        /*0084*/ 	.word	0x00002d20


	//   ....[7]....
        /*0088*/ 	.word	0x000035d0


	//   ....[8]....
        /*008c*/ 	.word	0x00003a60


	//   ....[9]....
        /*0090*/ 	.word	0x00003a90


	//   ....[10]....
        /*0094*/ 	.word	0x00003c60


	//----- nvinfo : EIATTR_MAX_THREADS
	.align		4
.L_310:
        /*0098*/ 	.byte	0x04, 0x05
        /*009a*/ 	.short	(.L_312 - .L_311)
.L_311:
        /*009c*/ 	.word	0x00000080
        /*00a0*/ 	.word	0x00000001
        /*00a4*/ 	.word	0x00000001


	//----- nvinfo : EIATTR_CRS_STACK_SIZE
	.align		4
.L_312:
        /*00a8*/ 	.byte	0x04, 0x1e
        /*00aa*/ 	.short	(.L_314 - .L_313)
.L_313:
        /*00ac*/ 	.word	0x00000000


	//----- nvinfo : EIATTR_CBANK_PARAM_SIZE
	.align		4
.L_314:
        /*00b0*/ 	.byte	0x03, 0x19
        /*00b2*/ 	.short	0x0030


	//----- nvinfo : EIATTR_PARAM_CBANK
	.align		4
        /*00b4*/ 	.byte	0x04, 0x0a
        /*00b6*/ 	.short	(.L_316 - .L_315)
	.align		4
.L_315:
        /*00b8*/ 	.word	index@(.nv.constant0._ZN3cub18CUB_300001_SM_10006detail9transform16transform_kernelINS2_10policy_hubILb1EN4cuda3std3__45tupleIJN6thrust24THRUST_300001_SM_1000_NS6detail15normal_iteratorINSA_10device_ptrIdEEEEEEEE10policy1000Ei3varSF_JPdEEEvT0_iT1_T2_DpNS2_10kernel_argIT3_EE)
        /*00bc*/ 	.short	0x0380
        /*00be*/ 	.short	0x0030


	//----- nvinfo : EIATTR_SW_WAR
	.align		4
.L_316:
        /*00c0*/ 	.byte	0x04, 0x36
        /*00c2*/ 	.short	(.L_318 - .L_317)
.L_317:
        /*00c4*/ 	.word	0x00000008
.L_318:


//--------------------- .nv.info._ZN3cub18CUB_300001_SM_10006detail8for_each13static_kernelINS2_12policy_hub_t12policy_500_tEmN6thrust24THRUST_300001_SM_1000_NS8cuda_cub20__uninitialized_fill7functorINS7_10device_ptrIdEEdEEEEvT0_T1_ --------------------------
	.section	.nv.info._ZN3cub18CUB_300001_SM_10006detail8for_each13static_kernelINS2_12policy_hub_t12policy_500_tEmN6thrust24THRUST_300001_SM_1000_NS8cuda_cub20__uninitialized_fill7functorINS7_10device_ptrIdEEdEEEEvT0_T1_,"",@"SHT_CUDA_INFO"
	.sectionflags	@""
	.align	4


	//----- nvinfo : EIATTR_CUDA_API_VERSION
	.align		4
        /*0000*/ 	.byte	0x04, 0x37
        /*0002*/ 	.short	(.L_320 - .L_319)
.L_319:
        /*0004*/ 	.word	0x00000082


	//----- nvinfo : EIATTR_KPARAM_INFO
	.align		4
.L_320:
        /*0008*/ 	.byte	0x04, 0x17
        /*000a*/ 	.short	(.L_322 - .L_321)
.L_321:
        /*000c*/ 	.word	0x00000000
        /*0010*/ 	.short	0x0001
        /*0012*/ 	.short	0x0008
        /*0014*/ 	.byte	0x00, 0xf0, 0x41, 0x00


	//----- nvinfo : EIATTR_KPARAM_INFO
	.align		4
.L_322:
        /*0018*/ 	.byte	0x04, 0x17
        /*001a*/ 	.short	(.L_324 - .L_323)
.L_323:
        /*001c*/ 	.word	0x00000000
        /*0020*/ 	.short	0x0000
        /*0022*/ 	.short	0x0000
        /*0024*/ 	.byte	0x00, 0xf0, 0x21, 0x00


	//----- nvinfo : EIATTR_SPARSE_MMA_MASK
	.align		4
.L_324:
        /*0028*/ 	.byte	0x03, 0x50
        /*002a*/ 	.short	0x0000


	//----- nvinfo : EIATTR_MAXREG_COUNT
	.align		4
        /*002c*/ 	.byte	0x03, 0x1b
        /*002e*/ 	.short	0x00ff


	//----- nvinfo : EIATTR_MERCURY_ISA_VERSION
	.align		4
        /*0030*/ 	.byte	0x03, 0x5f
        /*0032*/ 	.short	0x0101


	//----- nvinfo : EIATTR_VRC_CTA_INIT_COUNT
	.align		4
        /*0034*/ 	.byte	0x02, 0x4a
	.zero		1
	.zero		1


	//----- nvinfo : EIATTR_EXIT_INSTR_OFFSETS
	.align		4
        /*0038*/ 	.byte	0x04, 0x1c
        /*003a*/ 	.short	(.L_326 - .L_325)


	//   ....[0]....
.L_325:
        /*003c*/ 	.word	0x00000130


	//   ....[1]....
        /*0040*/ 	.word	0x00000230


	//   ....[2]....
        /*0044*/ 	.word	0x00000260


	//----- nvinfo : EIATTR_MAX_THREADS
	.align		4
.L_326:
        /*0048*/ 	.byte	0x04, 0x05
        /*004a*/ 	.short	(.L_328 - .L_327)
.L_327:
        /*004c*/ 	.word	0x00000100
        /*0050*/ 	.word	0x00000001
        /*0054*/ 	.word	0x00000001


	//----- nvinfo : EIATTR_CBANK_PARAM_SIZE
	.align		4
.L_328:
        /*0058*/ 	.byte	0x03, 0x19
        /*005a*/ 	.short	0x0018


	//----- nvinfo : EIATTR_PARAM_CBANK
	.align		4
        /*005c*/ 	.byte	0x04, 0x0a
        /*005e*/ 	.short	(.L_330 - .L_329)
	.align		4
.L_329:
        /*0060*/ 	.word	index@(.nv.constant0._ZN3cub18CUB_300001_SM_10006detail8for_each13static_kernelINS2_12policy_hub_t12policy_500_tEmN6thrust24THRUST_300001_SM_1000_NS8cuda_cub20__uninitialized_fill7functorINS7_10device_ptrIdEEdEEEEvT0_T1_)
        /*0064*/ 	.short	0x0380
        /*0066*/ 	.short	0x0018


	//----- nvinfo : EIATTR_SW_WAR
	.align		4
.L_330:
        /*0068*/ 	.byte	0x04, 0x36
        /*006a*/ 	.short	(.L_332 - .L_331)
.L_331:
        /*006c*/ 	.word	0x00000008
.L_332:


//--------------------- .nv.info._ZN3cub18CUB_300001_SM_10006detail11EmptyKernelIvEEvv --------------------------
	.section	.nv.info._ZN3cub18CUB_300001_SM_10006detail11EmptyKernelIvEEvv,"",@"SHT_CUDA_INFO"
	.sectionflags	@""
	.align	4


	//----- nvinfo : EIATTR_CUDA_API_VERSION
	.align		4
        /*0000*/ 	.byte	0x04, 0x37
        /*0002*/ 	.short	(.L_334 - .L_333)
.L_333:
        /*0004*/ 	.word	0x00000082


	//----- nvinfo : EIATTR_SPARSE_MMA_MASK
	.align		4
.L_334:
        /*0008*/ 	.byte	0x03, 0x50
        /*000a*/ 	.short	0x0000


	//----- nvinfo : EIATTR_MAXREG_COUNT
	.align		4
        /*000c*/ 	.byte	0x03, 0x1b
        /*000e*/ 	.short	0x00ff


	//----- nvinfo : EIATTR_MERCURY_ISA_VERSION
	.align		4
        /*0010*/ 	.byte	0x03, 0x5f
        /*0012*/ 	.short	0x0101


	//----- nvinfo : EIATTR_VRC_CTA_INIT_COUNT
	.align		4
        /*0014*/ 	.byte	0x02, 0x4a
	.zero		1
	.zero		1


	//----- nvinfo : EIATTR_EXIT_INSTR_OFFSETS
	.align		4
        /*0018*/ 	.byte	0x04, 0x1c
        /*001a*/ 	.short	(.L_336 - .L_335)


	//   ....[0]....
.L_335:
        /*001c*/ 	.word	0x00000010


	//----- nvinfo : EIATTR_SW_WAR
	.align		4
.L_336:
        /*0020*/ 	.byte	0x04, 0x36
        /*0022*/ 	.short	(.L_338 - .L_337)
.L_337:
        /*0024*/ 	.word	0x00000008
.L_338:


//--------------------- .nv.callgraph             --------------------------
	.section	.nv.callgraph,"",@"SHT_CUDA_CALLGRAPH"
	.align	4
	.sectionentsize	8
	.align		4
        /*0000*/ 	.word	0x00000000
	.align		4
        /*0004*/ 	.word	0xffffffff
	.align		4
        /*0008*/ 	.word	0x00000000
	.align		4
        /*000c*/ 	.word	0xfffffffe
	.align		4
        /*0010*/ 	.word	0x00000000
	.align		4
        /*0014*/ 	.word	0xfffffffd
	.align		4
        /*0018*/ 	.word	0x00000000
	.align		4
        /*001c*/ 	.word	0xfffffffc


//--------------------- .nv.constant4             --------------------------
	.section	.nv.constant4,"a",@progbits
	.align	8
	.align		8
.nv.constant4:
        /*0000*/ 	.dword	_ZN30_INTERNAL_701bd7a5_4_k_cu_main4cuda3std3__45__cpo5beginE
	.align		8
        /*0008*/ 	.dword	_ZN30_INTERNAL_701bd7a5_4_k_cu_main4cuda3std3__45__cpo3endE
	.align		8
        /*0010*/ 	.dword	_ZN30_INTERNAL_701bd7a5_4_k_cu_main4cuda3std3__45__cpo6cbeginE
	.align		8
        /*0018*/ 	.dword	_ZN30_INTERNAL_701bd7a5_4_k_cu_main4cuda3std3__45__cpo4cendE
	.align		8
        /*0020*/ 	.dword	_ZN30_INTERNAL_701bd7a5_4_k_cu_main4cuda3std3__45__cpo6rbeginE
	.align		8
        /*0028*/ 	.dword	_ZN30_INTERNAL_701bd7a5_4_k_cu_main4cuda3std3__45__cpo4rendE
	.align		8
        /*0030*/ 	.dword	_ZN30_INTERNAL_701bd7a5_4_k_cu_main4cuda3std3__45__cpo7crbeginE
	.align		8
        /*0038*/ 	.dword	_ZN30_INTERNAL_701bd7a5_4_k_cu_main4cuda3std3__45__cpo5crendE
	.align		8
        /*0040*/ 	.dword	_ZN30_INTERNAL_701bd7a5_4_k_cu_main4cuda3std3__432_GLOBAL__N__701bd7a5_4_k_cu_main6ignoreE
	.align		8
        /*0048*/ 	.dword	_ZN30_INTERNAL_701bd7a5_4_k_cu_main4cuda3std3__419piecewise_constructE
	.align		8
        /*0050*/ 	.dword	_ZN30_INTERNAL_701bd7a5_4_k_cu_main4cuda3std3__48in_placeE
	.align		8
        /*0058*/ 	.dword	_ZN30_INTERNAL_701bd7a5_4_k_cu_main4cuda3std3__420unreachable_sentinelE
	.align		8
        /*0060*/ 	.dword	_ZN30_INTERNAL_701bd7a5_4_k_cu_main4cuda3std3__47nulloptE
	.align		8
        /*0068*/ 	.dword	_ZN30_INTERNAL_701bd7a5_4_k_cu_main4cuda3std3__48unexpectE
	.align		8
        /*0070*/ 	.dword	_ZN30_INTERNAL_701bd7a5_4_k_cu_main4cuda3std6ranges3__45__cpo4swapE
	.align		8
        /*0078*/ 	.dword	_ZN30_INTERNAL_701bd7a5_4_k_cu_main4cuda3std6ranges3__45__cpo9iter_moveE
	.align		8
        /*0080*/ 	.dword	_ZN30_INTERNAL_701bd7a5_4_k_cu_main4cuda3std6ranges3__45__cpo5beginE
	.align		8
        /*0088*/ 	.dword	_ZN30_INTERNAL_701bd7a5_4_k_cu_main4cuda3std6ranges3__45__cpo3endE
	.align		8
        /*0090*/ 	.dword	_ZN30_INTERNAL_701bd7a5_4_k_cu_main4cuda3std6ranges3__45__cpo6cbeginE
	.align		8
        /*0098*/ 	.dword	_ZN30_INTERNAL_701bd7a5_4_k_cu_main4cuda3std6ranges3__45__cpo4cendE
	.align		8
        /*00a0*/ 	.dword	_ZN30_INTERNAL_701bd7a5_4_k_cu_main4cuda3std6ranges3__45__cpo7advanceE
	.align		8
        /*00a8*/ 	.dword	_ZN30_INTERNAL_701bd7a5_4_k_cu_main4cuda3std6ranges3__45__cpo9iter_swapE
	.align		8
        /*00b0*/ 	.dword	_ZN30_INTERNAL_701bd7a5_4_k_cu_main4cuda3std6ranges3__45__cpo4nextE
	.align		8
        /*00b8*/ 	.dword	_ZN30_INTERNAL_701bd7a5_4_k_cu_main4cuda3std6ranges3__45__cpo4prevE
	.align		8
        /*00c0*/ 	.dword	_ZN30_INTERNAL_701bd7a5_4_k_cu_main4cuda3std6ranges3__45__cpo4dataE
	.align		8
        /*00c8*/ 	.dword	_ZN30_INTERNAL_701bd7a5_4_k_cu_main4cuda3std6ranges3__45__cpo5cdataE
	.align		8
        /*00d0*/ 	.dword	_ZN30_INTERNAL_701bd7a5_4_k_cu_main4cuda3std6ranges3__45__cpo4sizeE
	.align		8
        /*00d8*/ 	.dword	_ZN30_INTERNAL_701bd7a5_4_k_cu_main4cuda3std6ranges3__45__cpo5ssizeE
	.align		8
        /*00e0*/ 	.dword	_ZN30_INTERNAL_701bd7a5_4_k_cu_main4cuda3std6ranges3__45__cpo8distanceE
	.align		8
        /*00e8*/ 	.dword	_ZN30_INTERNAL_701bd7a5_4_k_cu_main6thrust24THRUST_300001_SM_1000_NS8cuda_cub3parE
	.align		8
        /*00f0*/ 	.dword	_ZN30_INTERNAL_701bd7a5_4_k_cu_main6thrust24THRUST_300001_SM_1000_NS8cuda_cub10par_nosyncE
	.align		8
        /*00f8*/ 	.dword	_ZN30_INTERNAL_701bd7a5_4_k_cu_main6thrust24THRUST_300001_SM_1000_NS6system6detail10sequential3seqE
	.align		8
        /*0100*/ 	.dword	_ZN30_INTERNAL_701bd7a5_4_k_cu_main6thrust24THRUST_300001_SM_1000_NS12placeholders2_1E
	.align		8
        /*0108*/ 	.dword	_ZN30_INTERNAL_701bd7a5_4_k_cu_main6thrust24THRUST_300001_SM_1000_NS12placeholders2_2E
	.align		8
        /*0110*/ 	.dword	_ZN30_INTERNAL_701bd7a5_4_k_cu_main6thrust24THRUST_300001_SM_1000_NS12placeholders2_3E
	.align		8
        /*0118*/ 	.dword	_ZN30_INTERNAL_701bd7a5_4_k_cu_main6thrust24THRUST_300001_SM_1000_NS12placeholders2_4E
	.align		8
        /*0120*/ 	.dword	_ZN30_INTERNAL_701bd7a5_4_k_cu_main6thrust24THRUST_300001_SM_1000_NS12placeholders2_5E
	.align		8
        /*0128*/ 	.dword	_ZN30_INTERNAL_701bd7a5_4_k_cu_main6thrust24THRUST_300001_SM_1000_NS12placeholders2_6E
	.align		8
        /*0130*/ 	.dword	_ZN30_INTERNAL_701bd7a5_4_k_cu_main6thrust24THRUST_300001_SM_1000_NS12placeholders2_7E
	.align		8
        /*0138*/ 	.dword	_ZN30_INTERNAL_701bd7a5_4_k_cu_main6thrust24THRUST_300001_SM_1000_NS12placeholders2_8E
	.align		8
        /*0140*/ 	.dword	_ZN30_INTERNAL_701bd7a5_4_k_cu_main6thrust24THRUST_300001_SM_1000_NS12placeholders2_9E
	.align		8
        /*0148*/ 	.dword	_ZN30_INTERNAL_701bd7a5_4_k_cu_main6thrust24THRUST_300001_SM_1000_NS12placeholders3_10E
	.align		8
        /*0150*/ 	.dword	_ZN30_INTERNAL_701bd7a5_4_k_cu_main6thrust24THRUST_300001_SM_1000_NS3seqE


//--------------------- .text._ZN3cub18CUB_300001_SM_10006detail6reduce28DeviceReduceSingleTileKernelINS2_10policy_hubIdyN4cuda3std3__44plusIdEEE10Policy1000EPdSC_iS9_ddNS7_10__identityEEEvT0_T1_T2_T3_T4_T6_ --------------------------
	.section	.text._ZN3cub18CUB_300001_SM_10006detail6reduce28DeviceReduceSingleTileKernelINS2_10policy_hubIdyN4cuda3std3__44plusIdEEE10Policy1000EPdSC_iS9_ddNS7_10__identityEEEvT0_T1_T2_T3_T4_T6_,"ax",@progbits
	.align	128
        .global         _ZN3cub18CUB_300001_SM_10006detail6reduce28DeviceReduceSingleTileKernelINS2_10policy_hubIdyN4cuda3std3__44plusIdEEE10Policy1000EPdSC_iS9_ddNS7_10__identityEEEvT0_T1_T2_T3_T4_T6_
        .type           _ZN3cub18CUB_300001_SM_10006detail6reduce28DeviceReduceSingleTileKernelINS2_10policy_hubIdyN4cuda3std3__44plusIdEEE10Policy1000EPdSC_iS9_ddNS7_10__identityEEEvT0_T1_T2_T3_T4_T6_,@function
        .size           _ZN3cub18CUB_300001_SM_10006detail6reduce28DeviceReduceSingleTileKernelINS2_10policy_hubIdyN4cuda3std3__44plusIdEEE10Policy1000EPdSC_iS9_ddNS7_10__identityEEEvT0_T1_T2_T3_T4_T6_,(.L_x_398 - _ZN3cub18CUB_300001_SM_10006detail6reduce28DeviceReduceSingleTileKernelINS2_10policy_hubIdyN4cuda3std3__44plusIdEEE10Policy1000EPdSC_iS9_ddNS7_10__identityEEEvT0_T1_T2_T3_T4_T6_)
        .other          _ZN3cub18CUB_300001_SM_10006detail6reduce28DeviceReduceSingleTileKernelINS2_10policy_hubIdyN4cuda3std3__44plusIdEEE10Policy1000EPdSC_iS9_ddNS7_10__identityEEEvT0_T1_T2_T3_T4_T6_,@"STO_CUDA_ENTRY STV_DEFAULT"
_ZN3cub18CUB_300001_SM_10006detail6reduce28DeviceReduceSingleTileKernelINS2_10policy_hubIdyN4cuda3std3__44plusIdEEE10Policy1000EPdSC_iS9_ddNS7_10__identityEEEvT0_T1_T2_T3_T4_T6_:
.text._ZN3cub18CUB_300001_SM_10006detail6reduce28DeviceReduceSingleTileKernelINS2_10policy_hubIdyN4cuda3std3__44plusIdEEE10Policy1000EPdSC_iS9_ddNS7_10__identityEEEvT0_T1_T2_T3_T4_T6_:
[----:B------:R-:W-:Y:S01]  /*0000*/  LDC R1, c[0x0][0x37c] ;  /* 0x0000df00ff017b82 */ /* 0x000fe20000000800 */
[----:B------:R-:W0:Y:S01]  /*0010*/  LDCU UR4, c[0x0][0x390] ;  /* 0x00007200ff0477ac */ /* 0x000e220008000800 */
[----:B------:R-:W1:Y:S01]  /*0020*/  LDCU.64 UR6, c[0x0][0x358] ;  /* 0x00006b00ff0677ac */ /* 0x000e620008000a00 */
[----:B0-----:R-:W-:-:S05]  /*0030*/  IMAD.U32 R4, RZ, RZ, UR4 ;  /* 0x00000004ff047e24 */ /* 0x001fca000f8e00ff */
[----:B------:R-:W-:-:S13]  /*0040*/  ISETP.NE.AND P0, PT, R4, RZ, PT ;  /* 0x000000ff0400720c */ /* 0x000fda0003f05270 */
[----:B-1----:R-:W-:Y:S05]  /*0050*/  @P0 BRA `(.L_x_0) ;  /* 0x00000000001c0947 */ /* 0x002fea0003800000 */
[----:B------:R-:W0:Y:S02]  /*0060*/  S2R R0, SR_TID.X ;  /* 0x0000000000007919 */ /* 0x000e240000002100 */
[----:B0-----:R-:W-:-:S13]  /*0070*/  ISETP.NE.AND P0, PT, R0, RZ, PT ;  /* 0x000000ff0000720c */ /* 0x001fda0003f05270 */
[----:B------:R-:W-:Y:S05]  /*0080*/  @P0 EXIT ;  /* 0x000000000000094d */ /* 0x000fea0003800000 */
[----:B------:R-:W0:Y:S08]  /*0090*/  LDC.64 R2, c[0x0][0x388] ;  /* 0x0000e200ff027b82 */ /* 0x000e300000000a00 */
[----:B------:R-:W0:Y:S02]  /*00a0*/  LDC.64 R4, c[0x0][0x398] ;  /* 0x0000e600ff047b82 */ /* 0x000e240000000a00 */
[----:B0-----:R-:W-:Y:S01]  /*00b0*/  STG.E.64 desc[UR6][R2.64], R4 ;  /* 0x0000000402007986 */ /* 0x001fe2000c101b06 */
[----:B------:R-:W-:Y:S05]  /*00c0*/  EXIT ;  /* 0x000000000000794d */ /* 0x000fea0003800000 */
.L_x_0:
[----:B------:R-:W-:Y:S01]  /*00d0*/  ISETP.GT.AND P0, PT, R4, 0xdff, PT ;  /* 0x00000dff0400780c */ /* 0x000fe20003f04270 */
[----:B------:R-:W-:-:S12]  /*00e0*/  BSSY.RECONVERGENT B0, `(.L_x_1) ;  /* 0x0000242000007945 */ /* 0x000fd80003800200 */
[----:B------:R-:W-:Y:S05]  /*00f0*/  @P0 BRA `(.L_x_2) ;  /* 0x0000001400180947 */ /* 0x000fea0003800000 */
[----:B------:R-:W0:Y:S01]  /*0100*/  S2R R5, SR_TID.X ;  /* 0x0000000000057919 */ /* 0x000e220000002100 */
[----:B------:R-:W-:Y:S01]  /*0110*/  BSSY.RECONVERGENT B1, `(.L_x_3) ;  /* 0x0000009000017945 */ /* 0x000fe20003800200 */
[----:B------:R-:W-:Y:S02]  /*0120*/  CS2R R2, SRZ ;  /* 0x0000000000027805 */ /* 0x000fe4000001ff00 */
[----:B0-----:R-:W-:Y:S01]  /*0130*/  ISETP.GE.AND P0, PT, R5, R4, PT ;  /* 0x000000040500720c */ /* 0x001fe20003f06270 */
[----:B------:R-:W-:-:S12]  /*0140*/  IMAD.MOV.U32 R7, RZ, RZ, R5 ;  /* 0x000000ffff077224 */ /* 0x000fd800078e0005 */
[----:B------:R-:W-:Y:S05]  /*0150*/  @P0 BRA `(.L_x_4) ;  /* 0x0000000000100947 */ /* 0x000fea0003800000 */
[----:B------:R-:W0:Y:S02]  /*0160*/  LDC.64 R2, c[0x0][0x380] ;  /* 0x0000e000ff027b82 */ /* 0x000e240000000a00 */
[----:B0-----:R-:W-:-:S06]  /*0170*/  IMAD.WIDE.U32 R2, R5, 0x8, R2 ;  /* 0x0000000805027825 */ /* 0x001fcc00078e0002 */
[----:B------:R-:W5:Y:S01]  /*0180*/  LDG.E.64.CONSTANT R2, desc[UR6][R2.64] ;  /* 0x0000000602027981 */ /* 0x000f62000c1e9b00 */
[----:B------:R-:W-:-:S07]  /*0190*/  VIADD R7, R5, 0x200 ;  /* 0x0000020005077836 */ /* 0x000fce0000000000 */
.L_x_4:
[----:B------:R-:W-:Y:S05]  /*01a0*/  BSYNC.RECONVERGENT B1 ;  /* 0x0000000000017941 */ /* 0x000fea0003800200 */
.L_x_3:
[----:B------:R-:W-:Y:S01]  /*01b0*/  ISETP.GE.AND P0, PT, R7, R4, PT ;  /* 0x000000040700720c */ /* 0x000fe20003f06270 */
[----:B------:R-:W-:-:S12]  /*01c0*/  BSSY.RECONVERGENT B1, `(.L_x_5) ;  /* 0x0000076000017945 */ /* 0x000fd80003800200 */
[----:B------:R-:W-:Y:S05]  /*01d0*/  @P0 BRA `(.L_x_6) ;  /* 0x0000000400d00947 */ /* 0x000fea0003800000 */
[----:B------:R-:W-:Y:S01]  /*01e0*/  LOP3.LUT R9, RZ, R7, RZ, 0x33, !PT ;  /* 0x00000007ff097212 */ /* 0x000fe200078e33ff */
[----:B------:R-:W-:Y:S04]  /*01f0*/  BSSY.RECONVERGENT B2, `(.L_x_7) ;  /* 0x0000017000027945 */ /* 0x000fe80003800200 */
[----:B------:R-:W-:-:S05]  /*0200*/  IMAD.IADD R0, R9, 0x1, R4 ;  /* 0x0000000109007824 */ /* 0x000fca00078e0204 */
[C---:B------:R-:W-:Y:S02]  /*0210*/  LOP3.LUT R6, R0.reuse, 0x600, RZ, 0xc0, !PT ;  /* 0x0000060000067812 */ /* 0x040fe400078ec0ff */
[----:B------:R-:W-:Y:S02]  /*0220*/  ISETP.GE.U32.AND P0, PT, R0, 0x600, PT ;  /* 0x000006000000780c */ /* 0x000fe40003f06070 */
[----:B------:R-:W-:-:S13]  /*0230*/  ISETP.NE.AND P1, PT, R6, 0x600, PT ;  /* 0x000006000600780c */ /* 0x000fda0003f25270 */
[----:B------:R-:W-:Y:S05]  /*0240*/  @!P1 BRA `(.L_x_8) ;  /* 0x0000000000449947 */ /* 0x000fea0003800000 */
[----:B------:R-:W0:Y:S01]  /*0250*/  LDC.64 R8, c[0x0][0x380] ;  /* 0x0000e000ff087b82 */ /* 0x000e220000000a00 */
[----:B------:R-:W-:-:S04]  /*0260*/  LEA.HI R0, R0, 0x1, RZ, 0x17 ;  /* 0x0000000100007811 */ /* 0x000fc800078fb8ff */
[----:B------:R-:W-:-:S05]  /*0270*/  LOP3.LUT R0, R0, 0x3, RZ, 0xc0, !PT ;  /* 0x0000000300007812 */ /* 0x000fca00078ec0ff */
[----:B------:R-:W-:Y:S02]  /*0280*/  IMAD.MOV R0, RZ, RZ, -R0 ;  /* 0x000000ffff007224 */ /* 0x000fe400078e0a00 */
[----:B0-----:R-:W-:-:S04]  /*0290*/  IMAD.WIDE.U32 R8, R7, 0x8, R8 ;  /* 0x0000000807087825 */ /* 0x001fc800078e0008 */
[----:B------:R-:W-:Y:S02]  /*02a0*/  IMAD.MOV.U32 R6, RZ, RZ, R8 ;  /* 0x000000ffff067224 */ /* 0x000fe400078e0008 */
[----:B------:R-:W-:-:S07]  /*02b0*/  IMAD.MOV.U32 R11, RZ, RZ, R9 ;  /* 0x000000ffff0b7224 */ /* 0x000fce00078e0009 */
.L_x_9:
[----:B------:R-:W-:Y:S02]  /*02c0*/  IMAD.MOV.U32 R8, RZ, RZ, R6 ;  /* 0x000000ffff087224 */ /* 0x000fe400078e0006 */
[----:B------:R-:W-:-:S06]  /*02d0*/  IMAD.MOV.U32 R9, RZ, RZ, R11 ;  /* 0x000000ffff097224 */ /* 0x000fcc00078e000b */
[----:B------:R-:W2:Y:S01]  /*02e0*/  LDG.E.64.CONSTANT R8, desc[UR6][R8.64] ;  /* 0x0000000608087981 */ /* 0x000ea2000c1e9b00 */
[----:B------:R-:W-:Y:S01]  /*02f0*/  VIADD R0, R0, 0x1 ;  /* 0x0000000100007836 */ /* 0x000fe20000000000 */
[----:B------:R-:W-:Y:S01]  /*0300*/  IADD3 R6, P2, PT, R6, 0x1000, RZ ;  /* 0x0000100006067810 */ /* 0x000fe20007f5e0ff */
[----:B------:R-:W-:-:S03]  /*0310*/  VIADD R7, R7, 0x200 ;  /* 0x0000020007077836 */ /* 0x000fc60000000000 */
[----:B------:R-:W-:Y:S01]  /*0320*/  ISETP.NE.AND P1, PT, R0, RZ, PT ;  /* 0x000000ff0000720c */ /* 0x000fe20003f25270 */
[----:B------:R-:W-:Y:S01]  /*0330*/  IMAD.X R11, RZ, RZ, R11, P2 ;  /* 0x000000ffff0b7224 */ /* 0x000fe200010e060b */
[----:B--2--5:R-:W-:-:S11]  /*0340*/  DADD R2, R8, R2 ;  /* 0x0000000008027229 */ /* 0x024fd60000000002 */
[----:B------:R-:W-:Y:S05]  /*0350*/  @P1 BRA `(.L_x_9) ;  /* 0xfffffffc00d81947 */ /* 0x000fea000383ffff */
.L_x_8:
[----:B------:R-:W-:Y:S05]  /*0360*/  BSYNC.RECONVERGENT B2 ;  /* 0x0000000000027941 */ /* 0x000fea0003800200 */
.L_x_7:
[----:B------:R-:W-:Y:S05]  /*0370*/  @!P0 BRA `(.L_x_6) ;  /* 0x0000000400688947 */ /* 0x000fea0003800000 */
[----:B------:R-:W-:Y:S01]  /*0380*/  IMAD.IADD R0, R4, 0x1, -R7 ;  /* 0x0000000104007824 */ /* 0x000fe200078e0a07 */
[----:B------:R-:W-:Y:S01]  /*0390*/  BSSY.RECONVERGENT B2, `(.L_x_10) ;  /* 0x0000031000027945 */ /* 0x000fe20003800200 */
[----:B------:R-:W-:-:S03]  /*03a0*/  PLOP3.LUT P0, PT, PT, PT, PT, 0x80, 0x8 ;  /* 0x000000000008781c */ /* 0x000fc60003f0f070 */
[----:B------:R-:W-:-:S13]  /*03b0*/  ISETP.GT.AND P1, PT, R0, 0x1800, PT ;  /* 0x000018000000780c */ /* 0x000fda0003f24270 */
[----:B------:R-:W-:Y:S05]  /*03c0*/  @!P1 BRA `(.L_x_11) ;  /* 0x0000000000b49947 */ /* 0x000fea0003800000 */
[----:B------:R-:W-:Y:S01]  /*03d0*/  PLOP3.LUT P0, PT, PT, PT, PT, 0x8, 0x80 ;  /* 0x000000000080781c */ /* 0x000fe20003f0e170 */
[----:B------:R-:W-:-:S12]  /*03e0*/  VIADD R0, R4, 0xffffe800 ;  /* 0xffffe80004007836 */ /* 0x000fd80000000000 */
.L_x_12:
[----:B------:R-:W0:Y:S02]  /*03f0*/  LDC.64 R32, c[0x0][0x380] ;  /* 0x0000e000ff207b82 */ /* 0x000e240000000a00 */
[----:B0-----:R-:W-:-:S05]  /*0400*/  IMAD.WIDE R14, R7, 0x8, R32 ;  /* 0x00000008070e7825 */ /* 0x001fca00078e0220 */
[----:B------:R-:W2:Y:S04]  /*0410*/  LDG.E.64.CONSTANT R8, desc[UR6][R14.64] ;  /* 0x000000060e087981 */ /* 0x000ea8000c1e9b00 */
[----:B------:R-:W3:Y:S04]  /*0420*/  LDG.E.64.CONSTANT R10, desc[UR6][R14.64+0x1000] ;  /* 0x001000060e0a7981 */ /* 0x000ee8000c1e9b00 */
[----:B------:R-:W4:Y:S01]  /*0430*/  LDG.E.64.CONSTANT R12, desc[UR6][R14.64+0x2000] ;  /* 0x002000060e0c7981 */ /* 0x000f22000c1e9b00 */
[----:B------:R-:W-:-:S03]  /*0440*/  VIADD R41, R7, 0x800 ;  /* 0x0000080007297836 */ /* 0x000fc60000000000 */
[----:B------:R-:W4:Y:S01]  /*0450*/  LDG.E.64.CONSTANT R30, desc[UR6][R14.64+0x3000] ;  /* 0x003000060e1e7981 */ /* 0x000f22000c1e9b00 */
[----:B------:R-:W-:-:S05]  /*0460*/  IMAD.WIDE R40, R41, 0x8, R32 ;  /* 0x0000000829287825 */ /* 0x000fca00078e0220 */
[----:B------:R-:W4:Y:S04]  /*0470*/  LDG.E.64.CONSTANT R28, desc[UR6][R40.64] ;  /* 0x00000006281c7981 */ /* 0x000f28000c1e9b00 */
[----:B------:R-:W4:Y:S04]  /*0480*/  LDG.E.64.CONSTANT R26, desc[UR6][R40.64+0x1000] ;  /* 0x00100006281a7981 */ /* 0x000f28000c1e9b00 */
        /* <DEDUP_REMOVED lines=12> */
[----:B------:R-:W4:Y:S04]  /*0550*/  LDG.E.64.CONSTANT R34, desc[UR6][R44.64+0x2000] ;  /* 0x002000062c227981 */ /* 0x000f28000c1e9b00 */
[----:B------:R-:W4:Y:S01]  /*0560*/  LDG.E.64.CONSTANT R32, desc[UR6][R44.64+0x3000] ;  /* 0x003000062c207981 */ /* 0x000f22000c1e9b00 */
[----:B------:R-:W-:-:S05]  /*0570*/  VIADD R7, R7, 0x2000 ;  /* 0x0000200007077836 */ /* 0x000fca0000000000 */
[----:B------:R-:W-:Y:S01]  /*0580*/  ISETP.GE.AND P1, PT, R7, R0, PT ;  /* 0x000000000700720c */ /* 0x000fe20003f26270 */
[----:B--2--5:R-:W-:-:S08]  /*0590*/  DADD R8, R8, R2 ;  /* 0x0000000008087229 */ /* 0x024fd00000000002 */
[----:B---3--:R-:W-:-:S08]  /*05a0*/  DADD R8, R8, R10 ;  /* 0x0000000008087229 */ /* 0x008fd0000000000a */
[----:B----4-:R-:W-:-:S08]  /*05b0*/  DADD R8, R8, R12 ;  /* 0x0000000008087229 */ /* 0x010fd0000000000c */
[----:B------:R-:W-:-:S08]  /*05c0*/  DADD R8, R8, R30 ;  /* 0x0000000008087229 */ /* 0x000fd0000000001e */
        /* <DEDUP_REMOVED lines=11> */
[----:B------:R-:W-:Y:S01]  /*0680*/  DADD R2, R8, R32 ;  /* 0x0000000008027229 */ /* 0x000fe20000000020 */
[----:B------:R-:W-:Y:S10]  /*0690*/  @!P1 BRA `(.L_x_12) ;  /* 0xfffffffc00549947 */ /* 0x000ff4000383ffff */
.L_x_11:
[----:B------:R-:W-:Y:S05]  /*06a0*/  BSYNC.RECONVERGENT B2 ;  /* 0x0000000000027941 */ /* 0x000fea0003800200 */
.L_x_10:
[----:B------:R-:W-:Y:S01]  /*06b0*/  IMAD.IADD R0, R4, 0x1, -R7 ;  /* 0x0000000104007824 */ /* 0x000fe200078e0a07 */
[----:B------:R-:W-:Y:S04]  /*06c0*/  BSSY.RECONVERGENT B2, `(.L_x_13) ;  /* 0x0000019000027945 */ /* 0x000fe80003800200 */
[----:B------:R-:W-:-:S13]  /*06d0*/  ISETP.GT.AND P1, PT, R0, 0x800, PT ;  /* 0x000008000000780c */ /* 0x000fda0003f24270 */
[----:B------:R-:W-:Y:S05]  /*06e0*/  @!P1 BRA `(.L_x_14) ;  /* 0x0000000000589947 */ /* 0x000fea0003800000 */
        /* <DEDUP_REMOVED lines=12> */
[----:B------:R-:W-:Y:S01]  /*07b0*/  PLOP3.LUT P0, PT, PT, PT, PT, 0x8, 0x80 ;  /* 0x000000000080781c */ /* 0x000fe20003f0e170 */
[----:B------:R-:W-:Y:S01]  /*07c0*/  VIADD R7, R7, 0x1000 ;  /* 0x0000100007077836 */ /* 0x000fe20000000000 */
[----:B--2--5:R-:W-:-:S08]  /*07d0*/  DADD R10, R2, R10 ;  /* 0x00000000020a7229 */ /* 0x024fd0000000000a */
[----:B---3--:R-:W-:-:S08]  /*07e0*/  DADD R10, R10, R12 ;  /* 0x000000000a0a7229 */ /* 0x008fd0000000000c */
[----:B----4-:R-:W-:-:S08]  /*07f0*/  DADD R10, R10, R14 ;  /* 0x000000000a0a7229 */ /* 0x010fd0000000000e */
[----:B------:R-:W-:-:S08]  /*0800*/  DADD R10, R10, R16 ;  /* 0x000000000a0a7229 */ /* 0x000fd00000000010 */
[----:B------:R-:W-:-:S08]  /*0810*/  DADD R10, R10, R20 ;  /* 0x000000000a0a7229 */ /* 0x000fd00000000014 */
[----:B------:R-:W-:-:S08]  /*0820*/  DADD R10, R10, R22 ;  /* 0x000000000a0a7229 */ /* 0x000fd00000000016 */
[----:B------:R-:W-:-:S08]  /*0830*/  DADD R10, R10, R24 ;  /* 0x000000000a0a7229 */ /* 0x000fd00000000018 */
[----:B------:R-:W-:-:S11]  /*0840*/  DADD R2, R10, R26 ;  /* 0x000000000a027229 */ /* 0x000fd6000000001a */
.L_x_14:
[----:B------:R-:W-:Y:S05]  /*0850*/  BSYNC.RECONVERGENT B2 ;  /* 0x0000000000027941 */ /* 0x000fea0003800200 */
.L_x_13:
[----:B------:R-:W-:-:S13]  /*0860*/  ISETP.LT.OR P0, PT, R7, R4, P0 ;  /* 0x000000040700720c */ /* 0x000fda0000701670 */
[----:B------:R-:W-:Y:S05]  /*0870*/  @!P0 BRA `(.L_x_6) ;  /* 0x0000000000288947 */ /* 0x000fea0003800000 */
[----:B------:R-:W0:Y:S02]  /*0880*/  LDC.64 R8, c[0x0][0x380] ;  /* 0x0000e000ff087b82 */ /* 0x000e240000000a00 */
[----:B0-----:R-:W-:-:S05]  /*0890*/  IMAD.WIDE R6, R7, 0x8, R8 ;  /* 0x0000000807067825 */ /* 0x001fca00078e0208 */
[----:B------:R-:W2:Y:S04]  /*08a0*/  LDG.E.64.CONSTANT R8, desc[UR6][R6.64] ;  /* 0x0000000606087981 */ /* 0x000ea8000c1e9b00 */
[----:B------:R-:W3:Y:S04]  /*08b0*/  LDG.E.64.CONSTANT R10, desc[UR6][R6.64+0x1000] ;  /* 0x00100006060a7981 */ /* 0x000ee8000c1e9b00 */
[----:B------:R-:W4:Y:S04]  /*08c0*/  LDG.E.64.CONSTANT R12, desc[UR6][R6.64+0x2000] ;  /* 0x00200006060c7981 */ /* 0x000f28000c1e9b00 */
[----:B------:R-:W4:Y:S01]  /*08d0*/  LDG.E.64.CONSTANT R14, desc[UR6][R6.64+0x3000] ;  /* 0x00300006060e7981 */ /* 0x000f22000c1e9b00 */
[----:B--2--5:R-:W-:-:S08]  /*08e0*/  DADD R8, R2, R8 ;  /* 0x0000000002087229 */ /* 0x024fd00000000008 */
[----:B---3--:R-:W-:-:S08]  /*08f0*/  DADD R8, R8, R10 ;  /* 0x0000000008087229 */ /* 0x008fd0000000000a */
[----:B----4-:R-:W-:-:S08]  /*0900*/  DADD R8, R8, R12 ;  /* 0x0000000008087229 */ /* 0x010fd0000000000c */
[----:B------:R-:W-:-:S11]  /*0910*/  DADD R2, R8, R14 ;  /* 0x0000000008027229 */ /* 0x000fd6000000000e */
.L_x_6:
[----:B------:R-:W-:Y:S05]  /*0920*/  BSYNC.RECONVERGENT B1 ;  /* 0x0000000000017941 */ /* 0x000fea0003800200 */
.L_x_5:
[----:B------:R-:W-:-:S13]  /*0930*/  ISETP.GE.AND P0, PT, R4, 0x200, PT ;  /* 0x000002000400780c */ /* 0x000fda0003f06270 */
[----:B------:R-:W-:Y:S05]  /*0940*/  @!P0 BRA `(.L_x_15) ;  /* 0x0000000400148947 */ /* 0x000fea0003800000 */
[----:B------:R-:W0:Y:S01]  /*0950*/  S2R R12, SR_LANEID ;  /* 0x00000000000c7919 */ /* 0x000e220000000000 */
[----:B-----5:R-:W-:Y:S04]  /*0960*/  SHFL.DOWN PT, R6, R2, 0x1, 0x1f ;  /* 0x08201f0002067f89 */ /* 0x020fe800000e0000 */
[----:B------:R-:W1:Y:S02]  /*0970*/  SHFL.DOWN PT, R7, R3, 0x1, 0x1f ;  /* 0x08201f0003077f89 */ /* 0x000e6400000e0000 */
[----:B-1----:R-:W-:Y:S01]  /*0980*/  DADD R6, R6, R2 ;  /* 0x0000000006067229 */ /* 0x002fe20000000002 */
[C---:B0-----:R-:W-:Y:S02]  /*0990*/  ISETP.GT.AND P0, PT, R12.reuse, 0x1e, PT ;  /* 0x0000001e0c00780c */ /* 0x041fe40003f04270 */
[----:B------:R-:W-:-:S07]  /*09a0*/  ISETP.NE.AND P1, PT, R12, RZ, PT ;  /* 0x000000ff0c00720c */ /* 0x000fce0003f25270 */
[----:B------:R-:W-:Y:S02]  /*09b0*/  FSEL R8, R2, R6, P0 ;  /* 0x0000000602087208 */ /* 0x000fe40000000000 */
[----:B------:R-:W-:Y:S02]  /*09c0*/  FSEL R9, R3, R7, P0 ;  /* 0x0000000703097208 */ /* 0x000fe40000000000 */
[----:B------:R-:W-:Y:S01]  /*09d0*/  ISETP.GT.AND P0, PT, R12, 0x1d, PT ;  /* 0x0000001d0c00780c */ /* 0x000fe20003f04270 */
[----:B------:R-:W-:Y:S01]  /*09e0*/  SHFL.DOWN PT, R6, R8, 0x2, 0x1f ;  /* 0x08401f0008067f89 */ /* 0x000fe200000e0000 */
[----:B------:R-:W-:Y:S02]  /*09f0*/  @!P1 MOV R4, 0x400 ;  /* 0x0000040000049802 */ /* 0x000fe40000000f00 */
[----:B------:R-:W-:Y:S01]  /*0a00*/  @!P1 SHF.R.U32.HI R0, RZ, 0x2, R5 ;  /* 0x00000002ff009819 */ /* 0x000fe20000011605 */
[----:B------:R-:W0:Y:S03]  /*0a10*/  SHFL.DOWN PT, R7, R9, 0x2, 0x1f ;  /* 0x08401f0009077f89 */ /* 0x000e2600000e0000 */
[----:B------:R-:W-:Y:S01]  /*0a20*/  @!P1 LOP3.LUT R0, R0, 0xf8, RZ, 0xc0, !PT ;  /* 0x000000f800009812 */ /* 0x000fe200078ec0ff */
[----:B0-----:R-:W-:-:S10]  /*0a30*/  DADD R6, R6, R8 ;  /* 0x0000000006067229 */ /* 0x001fd40000000008 */
[----:B------:R-:W-:Y:S02]  /*0a40*/  FSEL R6, R8, R6, P0 ;  /* 0x0000000608067208 */ /* 0x000fe40000000000 */
[----:B------:R-:W-:Y:S02]  /*0a50*/  FSEL R7, R9, R7, P0 ;  /* 0x0000000709077208 */ /* 0x000fe40000000000 */
[----:B------:R-:W-:Y:S01]  /*0a60*/  ISETP.GT.AND P0, PT, R12, 0x1b, PT ;  /* 0x0000001b0c00780c */ /* 0x000fe20003f04270 */
[----:B------:R-:W-:Y:S04]  /*0a70*/  SHFL.DOWN PT, R2, R6, 0x4, 0x1f ;  /* 0x08801f0006027f89 */ /* 0x000fe800000e0000 */
[----:B------:R-:W0:Y:S01]  /*0a80*/  SHFL.DOWN PT, R3, R7, 0x4, 0x1f ;  /* 0x08801f0007037f89 */ /* 0x000e2200000e0000 */
[----:B------:R-:W1:Y:S01]  /*0a90*/  @!P1 S2R R9, SR_CgaCtaId ;  /* 0x0000000000099919 */ /* 0x000e620000008800 */
[----:B0-----:R-:W-:-:S10]  /*0aa0*/  DADD R2, R2, R6 ;  /* 0x0000000002027229 */ /* 0x001fd40000000006 */
[----:B------:R-:W-:Y:S02]  /*0ab0*/  FSEL R10, R6, R2, P0 ;  /* 0x00000002060a7208 */ /* 0x000fe40000000000 */
[----:B------:R-:W-:Y:S02]  /*0ac0*/  FSEL R11, R7, R3, P0 ;  /* 0x00000003070b7208 */ /* 0x000fe40000000000 */
[----:B------:R-:W-:Y:S01]  /*0ad0*/  ISETP.GT.AND P0, PT, R12, 0x17, PT ;  /* 0x000000170c00780c */ /* 0x000fe20003f04270 */
[----:B------:R-:W-:Y:S04]  /*0ae0*/  SHFL.DOWN PT, R2, R10, 0x8, 0x1f ;  /* 0x09001f000a027f89 */ /* 0x000fe800000e0000 */
[----:B------:R-:W0:Y:S02]  /*0af0*/  SHFL.DOWN PT, R3, R11, 0x8, 0x1f ;  /* 0x09001f000b037f89 */ /* 0x000e2400000e0000 */
[----:B0-----:R-:W-:-:S10]  /*0b00*/  DADD R2, R2, R10 ;  /* 0x0000000002027229 */ /* 0x001fd4000000000a */
[----:B------:R-:W-:Y:S02]  /*0b10*/  FSEL R6, R10, R2, P0 ;  /* 0x000000020a067208 */ /* 0x000fe40000000000 */
[----:B------:R-:W-:Y:S02]  /*0b20*/  FSEL R7, R11, R3, P0 ;  /* 0x000000030b077208 */ /* 0x000fe40000000000 */
[----:B-1----:R-:W-:Y:S01]  /*0b30*/  @!P1 LEA R11, R9, R4, 0x18 ;  /* 0x00000004090b9211 */ /* 0x002fe200078ec0ff */
[----:B------:R-:W-:Y:S01]  /*0b40*/  SHFL.DOWN PT, R2, R6, 0x10, 0x1f ;  /* 0x0a001f0006027f89 */ /* 0x000fe200000e0000 */
[----:B------:R-:W-:-:S03]  /*0b50*/  ISETP.NE.AND P0, PT, R5, RZ, PT ;  /* 0x000000ff0500720c */ /* 0x000fc60003f05270 */
[----:B------:R-:W0:Y:S01]  /*0b60*/  SHFL.DOWN PT, R3, R7, 0x10, 0x1f ;  /* 0x0a001f0007037f89 */ /* 0x000e2200000e0000 */
[----:B------:R-:W-:Y:S01]  /*0b70*/  @!P1 IMAD.IADD R11, R0, 0x1, R11 ;  /* 0x00000001000b9824 */ /* 0x000fe200078e020b */
[----:B0-----:R-:W-:-:S07]  /*0b80*/  DADD R8, R2, R6 ;  /* 0x0000000002087229 */ /* 0x001fce0000000006 */
[----:B------:R1:W-:Y:S01]  /*0b90*/  @!P1 STS.64 [R11+0x10], R8 ;  /* 0x000010080b009388 */ /* 0x0003e20000000a00 */
[----:B------:R-:W-:Y:S01]  /*0ba0*/  BAR.SYNC.DEFER_BLOCKING 0x0 ;  /* 0x0000000000007b1d */ /* 0x000fe20000010000 */
[----:B------:R-:W-:-:S04]  /*0bb0*/  ISETP.GT.AND P1, PT, R12, 0xf, PT ;  /* 0x0000000f0c00780c */ /* 0x000fc80003f24270 */
[----:B------:R-:W-:Y:S02]  /*0bc0*/  FSEL R2, R6, R8, P1 ;  /* 0x0000000806027208 */ /* 0x000fe40000800000 */
[----:B------:R-:W-:Y:S01]  /*0bd0*/  FSEL R3, R7, R9, P1 ;  /* 0x0000000907037208 */ /* 0x000fe20000800000 */
[----:B------:R-:W-:Y:S06]  /*0be0*/  @P0 BRA `(.L_x_16) ;  /* 0x0000001800440947 */ /* 0x000fec0003800000 */
[----:B------:R-:W0:Y:S01]  /*0bf0*/  S2UR UR5, SR_CgaCtaId ;  /* 0x00000000000579c3 */ /* 0x000e220000008800 */
[----:B------:R-:W-:Y:S02]  /*0c00*/  UMOV UR4, 0x400 ;  /* 0x0000040000047882 */ /* 0x000fe40000000000 */
[----:B0-----:R-:W-:-:S09]  /*0c10*/  ULEA UR4, UR5, UR4, 0x18 ;  /* 0x0000000405047291 */ /* 0x001fd2000f8ec0ff */
[----:B------:R-:W0:Y:S04]  /*0c20*/  LDS.64 R4, [UR4+0x18] ;  /* 0x00001804ff047984 */ /* 0x000e280008000a00 */
[----:B-1----:R-:W1:Y:S04]  /*0c30*/  LDS.128 R8, [UR4+0x20] ;  /* 0x00002004ff087984 */ /* 0x002e680008000c00 */
[----:B------:R-:W2:Y:S01]  /*0c40*/  LDS.128 R12, [UR4+0x30] ;  /* 0x00003004ff0c7984 */ /* 0x000ea20008000c00 */
[----:B0-----:R-:W-:-:S03]  /*0c50*/  DADD R2, R2, R4 ;  /* 0x0000000002027229 */ /* 0x001fc60000000004 */
[----:B------:R-:W0:Y:S05]  /*0c60*/  LDS.128 R4, [UR4+0x40] ;  /* 0x00004004ff047984 */ /* 0x000e2a0008000c00 */
[----:B-1----:R-:W-:-:S08]  /*0c70*/  DADD R2, R2, R8 ;  /* 0x0000000002027229 */ /* 0x002fd00000000008 */
[----:B------:R-:W-:Y:S01]  /*0c80*/  DADD R2, R2, R10 ;  /* 0x0000000002027229 */ /* 0x000fe2000000000a */
[----:B------:R-:W1:Y:S07]  /*0c90*/  LDS.128 R8, [UR4+0x50] ;  /* 0x00005004ff087984 */ /* 0x000e6e0008000c00 */
[----:B--2---:R-:W-:-:S08]  /*0ca0*/  DADD R2, R2, R12 ;  /* 0x0000000002027229 */ /* 0x004fd0000000000c */
[----:B------:R-:W-:Y:S01]  /*0cb0*/  DADD R2, R2, R14 ;  /* 0x0000000002027229 */ /* 0x000fe2000000000e */
[----:B------:R-:W2:Y:S07]  /*0cc0*/  LDS.128 R12, [UR4+0x60] ;  /* 0x00006004ff0c7984 */ /* 0x000eae0008000c00 */
[----:B0-----:R-:W-:-:S08]  /*0cd0*/  DADD R2, R2, R4 ;  /* 0x0000000002027229 */ /* 0x001fd00000000004 */
[----:B------:R-:W-:Y:S01]  /*0ce0*/  DADD R2, R2, R6 ;  /* 0x0000000002027229 */ /* 0x000fe20000000006 */
[----:B------:R-:W0:Y:S07]  /*0cf0*/  LDS.128 R4, [UR4+0x70] ;  /* 0x00007004ff047984 */ /* 0x000e2e0008000c00 */
[----:B-1----:R-:W-:-:S08]  /*0d00*/  DADD R2, R2, R8 ;  /* 0x0000000002027229 */ /* 0x002fd00000000008 */
[----:B------:R-:W-:Y:S01]  /*0d10*/  DADD R2, R2, R10 ;  /* 0x0000000002027229 */ /* 0x000fe2000000000a */
[----:B------:R-:W1:Y:S07]  /*0d20*/  LDS.128 R8, [UR4+0x80] ;  /* 0x00008004ff087984 */ /* 0x000e6e0008000c00 */
[----:B--2---:R-:W-:-:S08]  /*0d30*/  DADD R2, R2, R12 ;  /* 0x0000000002027229 */ /* 0x004fd0000000000c */
[----:B------:R-:W-:-:S08]  /*0d40*/  DADD R2, R2, R14 ;  /* 0x0000000002027229 */ /* 0x000fd0000000000e */
[----:B0-----:R-:W-:-:S08]  /*0d50*/  DADD R2, R2, R4 ;  /* 0x0000000002027229 */ /* 0x001fd00000000004 */
[----:B------:R-:W-:-:S08]  /*0d60*/  DADD R2, R2, R6 ;  /* 0x0000000002027229 */ /* 0x000fd00000000006 */
[----:B-1----:R-:W-:-:S08]  /*0d70*/  DADD R2, R2, R8 ;  /* 0x0000000002027229 */ /* 0x002fd00000000008 */
[----:B------:R-:W-:Y:S01]  /*0d80*/  DADD R2, R2, R10 ;  /* 0x0000000002027229 */ /* 0x000fe2000000000a */
[----:B------:R-:W-:Y:S10]  /*0d90*/  BRA `(.L_x_16) ;  /* 0x0000001400d87947 */ /* 0x000ff40003800000 */
.L_x_15:
[----:B------:R-:W-:Y:S01]  /*0da0*/  LOP3.LUT R0, R5, 0x3e0, RZ, 0xc0, !PT ;  /* 0x000003e005007812 */ /* 0x000fe200078ec0ff */
[----:B------:R-:W0:Y:S03]  /*0db0*/  S2R R10, SR_LANEID ;  /* 0x00000000000a7919 */ /* 0x000e260000000000 */
[----:B------:R-:W-:Y:S01]  /*0dc0*/  LOP3.LUT R9, RZ, R0, RZ, 0x33, !PT ;  /* 0x00000000ff097212 */ /* 0x000fe200078e33ff */
[----:B------:R-:W-:-:S04]  /*0dd0*/  VIADD R7, R0, 0x20 ;  /* 0x0000002000077836 */ /* 0x000fc80000000000 */
[----:B------:R-:W-:Y:S01]  /*0de0*/  IMAD.IADD R9, R9, 0x1, R4 ;  /* 0x0000000109097824 */ /* 0x000fe200078e0204 */
[----:B------:R-:W-:-:S04]  /*0df0*/  ISETP.GT.AND P0, PT, R7, R4, PT ;  /* 0x000000040700720c */ /* 0x000fc80003f04270 */
[----:B------:R-:W-:-:S05]  /*0e00*/  SEL R11, R9, 0x1f, P0 ;  /* 0x0000001f090b7807 */ /* 0x000fca0000000000 */
[----:B-----5:R-:W-:Y:S04]  /*0e10*/  SHFL.DOWN PT, R6, R2, 0x1, R11 ;  /* 0x0820000002067989 */ /* 0x020fe800000e000b */
[----:B------:R-:W1:Y:S01]  /*0e20*/  SHFL.DOWN PT, R7, R3, 0x1, R11 ;  /* 0x0820000003077989 */ /* 0x000e6200000e000b */
[C---:B0-----:R-:W-:Y:S01]  /*0e30*/  ISETP.GE.AND P0, PT, R10.reuse, R11, PT ;  /* 0x0000000b0a00720c */ /* 0x041fe20003f06270 */
[C---:B------:R-:W-:Y:S01]  /*0e40*/  VIADD R0, R10.reuse, 0x2 ;  /* 0x000000020a007836 */ /* 0x040fe20000000000 */
[----:B------:R-:W-:Y:S01]  /*0e50*/  ISETP.NE.AND P1, PT, R10, RZ, PT ;  /* 0x000000ff0a00720c */ /* 0x000fe20003f25270 */
[----:B-1----:R-:W-:-:S12]  /*0e60*/  DADD R6, R6, R2 ;  /* 0x0000000006067229 */ /* 0x002fd80000000002 */
[----:B------:R-:W0:Y:S01]  /*0e70*/  @!P1 S2R R12, SR_CgaCtaId ;  /* 0x00000000000c9919 */ /* 0x000e220000008800 */
[----:B------:R-:W-:Y:S02]  /*0e80*/  FSEL R8, R6, R2, !P0 ;  /* 0x0000000206087208 */ /* 0x000fe40004000000 */
[----:B------:R-:W-:Y:S02]  /*0e90*/  FSEL R9, R7, R3, !P0 ;  /* 0x0000000307097208 */ /* 0x000fe40004000000 */
[----:B------:R-:W-:Y:S01]  /*0ea0*/  ISETP.GT.AND P0, PT, R0, R11, PT ;  /* 0x0000000b0000720c */ /* 0x000fe20003f04270 */
[----:B------:R-:W-:Y:S01]  /*0eb0*/  SHFL.DOWN PT, R6, R8, 0x2, R11 ;  /* 0x0840000008067989 */ /* 0x000fe200000e000b */
[----:B------:R-:W-:-:S03]  /*0ec0*/  VIADD R0, R10, 0x4 ;  /* 0x000000040a007836 */ /* 0x000fc60000000000 */
[----:B------:R-:W1:Y:S02]  /*0ed0*/  SHFL.DOWN PT, R7, R9, 0x2, R11 ;  /* 0x0840000009077989 */ /* 0x000e6400000e000b */
[----:B-1----:R-:W-:-:S10]  /*0ee0*/  DADD R6, R6, R8 ;  /* 0x0000000006067229 */ /* 0x002fd40000000008 */
[----:B------:R-:W-:Y:S02]  /*0ef0*/  FSEL R6, R8, R6, P0 ;  /* 0x0000000608067208 */ /* 0x000fe40000000000 */
[----:B------:R-:W-:Y:S02]  /*0f00*/  FSEL R7, R9, R7, P0 ;  /* 0x0000000709077208 */ /* 0x000fe40000000000 */
        /* <DEDUP_REMOVED lines=16> */
[----:B------:R-:W-:Y:S02]  /*1010*/  @!P1 MOV R9, 0x400 ;  /* 0x0000040000099802 */ /* 0x000fe40000000f00 */
[----:B------:R-:W-:Y:S01]  /*1020*/  @!P1 SHF.R.U32.HI R8, RZ, 0x2, R5 ;  /* 0x00000002ff089819 */ /* 0x000fe20000011605 */
[----:B------:R-:W1:Y:S01]  /*1030*/  SHFL.DOWN PT, R3, R7, 0x10, R11 ;  /* 0x0a00000007037989 */ /* 0x000e6200000e000b */
[----:B0-----:R-:W-:-:S02]  /*1040*/  @!P1 LEA R9, R12, R9, 0x18 ;  /* 0x000000090c099211 */ /* 0x001fc400078ec0ff */
[----:B------:R-:W-:-:S05]  /*1050*/  @!P1 LOP3.LUT R8, R8, 0xf8, RZ, 0xc0, !PT ;  /* 0x000000f808089812 */ /* 0x000fca00078ec0ff */
[----:B------:R-:W-:Y:S01]  /*1060*/  @!P1 IMAD.IADD R9, R8, 0x1, R9 ;  /* 0x0000000108099824 */ /* 0x000fe200078e0209 */
[----:B-1----:R-:W-:-:S10]  /*1070*/  DADD R2, R2, R6 ;  /* 0x0000000002027229 */ /* 0x002fd40000000006 */
[----:B------:R-:W-:Y:S02]  /*1080*/  FSEL R2, R6, R2, P0 ;  /* 0x0000000206027208 */ /* 0x000fe40000000000 */
[----:B------:R-:W-:Y:S02]  /*1090*/  FSEL R3, R7, R3, P0 ;  /* 0x0000000307037208 */ /* 0x000fe40000000000 */
[----:B------:R-:W-:-:S03]  /*10a0*/  ISETP.NE.AND P0, PT, R5, RZ, PT ;  /* 0x000000ff0500720c */ /* 0x000fc60003f05270 */
[----:B------:R0:W-:Y:S01]  /*10b0*/  @!P1 STS.64 [R9+0x10], R2 ;  /* 0x0000100209009388 */ /* 0x0001e20000000a00 */
[----:B------:R-:W-:Y:S09]  /*10c0*/  BAR.SYNC.DEFER_BLOCKING 0x0 ;  /* 0x0000000000007b1d */ /* 0x000ff20000010000 */
[----:B------:R-:W-:Y:S05]  /*10d0*/  @P0 BRA `(.L_x_16) ;  /* 0x0000001400080947 */ /* 0x000fea0003800000 */
[----:B------:R-:W1:Y:S01]  /*10e0*/  S2UR UR5, SR_CgaCtaId ;  /* 0x00000000000579c3 */ /* 0x000e620000008800 */
[----:B------:R-:W-:Y:S01]  /*10f0*/  UMOV UR4, 0x400 ;  /* 0x0000040000047882 */ /* 0x000fe20000000000 */
[----:B------:R-:W-:Y:S01]  /*1100*/  ISETP.GT.AND P1, PT, R4, 0x20, PT ;  /* 0x000000200400780c */ /* 0x000fe20003f24270 */
[----:B-1----:R-:W-:-:S09]  /*1110*/  ULEA UR4, UR5, UR4, 0x18 ;  /* 0x0000000405047291 */ /* 0x002fd2000f8ec0ff */
[----:B------:R-:W1:Y:S04]  /*1120*/  LDS.64 R6, [UR4+0x18] ;  /* 0x00001804ff067984 */ /* 0x000e680008000a00 */
[----:B------:R-:W2:Y:S04]  /*1130*/  LDS.128 R12, [UR4+0x20] ;  /* 0x00002004ff0c7984 */ /* 0x000ea80008000c00 */
[----:B0-----:R-:W0:Y:S01]  /*1140*/  LDS.128 R8, [UR4+0x30] ;  /* 0x00003004ff087984 */ /* 0x001e220008000c00 */
[----:B-1----:R-:W-:-:S10]  /*1150*/  DADD R6, R2, R6 ;  /* 0x0000000002067229 */ /* 0x002fd40000000006 */
[----:B------:R-:W-:Y:S02]  /*1160*/  FSEL R2, R6, R2, P1 ;  /* 0x0000000206027208 */ /* 0x000fe40000800000 */
[----:B------:R-:W-:Y:S02]  /*1170*/  FSEL R3, R7, R3, P1 ;  /* 0x0000000307037208 */ /* 0x000fe40000800000 */
[----:B------:R-:W-:-:S04]  /*1180*/  ISETP.GT.AND P1, PT, R4, 0x40, PT ;  /* 0x000000400400780c */ /* 0x000fc80003f24270 */
[----:B--2---:R-:W-:-:S10]  /*1190*/  DADD R12, R12, R2 ;  /* 0x000000000c0c7229 */ /* 0x004fd40000000002 */
[----:B------:R-:W-:Y:S02]  /*11a0*/  FSEL R2, R12, R2, P1 ;  /* 0x000000020c027208 */ /* 0x000fe40000800000 */
[----:B------:R-:W-:Y:S02]  /*11b0*/  FSEL R3, R13, R3, P1 ;  /* 0x000000030d037208 */ /* 0x000fe40000800000 */
[----:B------:R-:W-:-:S04]  /*11c0*/  ISETP.GT.AND P1, PT, R4, 0x60, PT ;  /* 0x000000600400780c */ /* 0x000fc80003f24270 */
[----:B------:R-:W-:-:S10]  /*11d0*/  DADD R14, R2, R14 ;  /* 0x00000000020e7229 */ /* 0x000fd4000000000e */
[----:B------:R-:W-:Y:S02]  /*11e0*/  FSEL R2, R14, R2, P1 ;  /* 0x000000020e027208 */ /* 0x000fe40000800000 */
[----:B------:R-:W-:Y:S02]  /*11f0*/  FSEL R3, R15, R3, P1 ;  /* 0x000000030f037208 */ /* 0x000fe40000800000 */
[----:B------:R-:W1:Y:S01]  /*1200*/  LDS.128 R12, [UR4+0x40] ;  /* 0x00004004ff0c7984 */ /* 0x000e620008000c00 */
[----:B------:R-:W-:-:S03]  /*1210*/  ISETP.GT.AND P1, PT, R4, 0x80, PT ;  /* 0x000000800400780c */ /* 0x000fc60003f24270 */
[----:B0-----:R-:W-:-:S10]  /*1220*/  DADD R8, R8, R2 ;  /* 0x0000000008087229 */ /* 0x001fd40000000002 */
[----:B------:R-:W-:Y:S02]  /*1230*/  FSEL R2, R8, R2, P1 ;  /* 0x0000000208027208 */ /* 0x000fe40000800000 */
[----:B------:R-:W-:Y:S02]  /*1240*/  FSEL R3, R9, R3, P1 ;  /* 0x0000000309037208 */ /* 0x000fe40000800000 */
[----:B------:R-:W-:-:S04]  /*1250*/  ISETP.GT.AND P1, PT, R4, 0xa0, PT ;  /* 0x000000a00400780c */ /* 0x000fc80003f24270 */
[----:B------:R-:W-:-:S10]  /*1260*/  DADD R10, R2, R10 ;  /* 0x00000000020a7229 */ /* 0x000fd4000000000a */
[----:B------:R-:W-:Y:S02]  /*1270*/  FSEL R2, R10, R2, P1 ;  /* 0x000000020a027208 */ /* 0x000fe40000800000 */
[----:B------:R-:W-:Y:S02]  /*1280*/  FSEL R3, R11, R3, P1 ;  /* 0x000000030b037208 */ /* 0x000fe40000800000 */
[----:B------:R-:W0:Y:S01]  /*1290*/  LDS.128 R8, [UR4+0x50] ;  /* 0x00005004ff087984 */ /* 0x000e220008000c00 */
[----:B------:R-:W-:-:S03]  /*12a0*/  ISETP.GT.AND P1, PT, R4, 0xc0, PT ;  /* 0x000000c00400780c */ /* 0x000fc60003f24270 */
[----:B-1----:R-:W-:-:S10]  /*12b0*/  DADD R12, R12, R2 ;  /* 0x000000000c0c7229 */ /* 0x002fd40000000002 */
        /* <DEDUP_REMOVED lines=33> */
[----:B------:R-:W-:-:S04]  /*14d0*/  ISETP.GT.AND P1, PT, R4, 0x1c0, PT ;  /* 0x000001c00400780c */ /* 0x000fc80003f24270 */
[----:B-1----:R-:W-:-:S10]  /*14e0*/  DADD R12, R12, R2 ;  /* 0x000000000c0c7229 */ /* 0x002fd40000000002 */
[----:B------:R-:W-:Y:S02]  /*14f0*/  FSEL R2, R12, R2, P1 ;  /* 0x000000020c027208 */ /* 0x000fe40000800000 */
[----:B------:R-:W-:Y:S02]  /*1500*/  FSEL R3, R13, R3, P1 ;  /* 0x000000030d037208 */ /* 0x000fe40000800000 */
[----:B------:R-:W-:-:S04]  /*1510*/  ISETP.GT.AND P1, PT, R4, 0x1e0, PT ;  /* 0x000001e00400780c */ /* 0x000fc80003f24270 */
[----:B------:R-:W-:-:S10]  /*1520*/  DADD R14, R2, R14 ;  /* 0x00000000020e7229 */ /* 0x000fd4000000000e */
[----:B------:R-:W-:Y:S02]  /*1530*/  FSEL R2, R14, R2, P1 ;  /* 0x000000020e027208 */ /* 0x000fe40000800000 */
[----:B------:R-:W-:Y:S01]  /*1540*/  FSEL R3, R15, R3, P1 ;  /* 0x000000030f037208 */ /* 0x000fe20000800000 */
[----:B------:R-:W-:Y:S06]  /*1550*/  BRA `(.L_x_16) ;  /* 0x0000000c00e87947 */ /* 0x000fec0003800000 */
.L_x_2:
[----:B------:R-:W0:Y:S01]  /*1560*/  S2R R41, SR_TID.X ;  /* 0x0000000000297919 */ /* 0x000e220000002100 */
[----:B------:R-:W1:Y:S02]  /*1570*/  LDCU.64 UR4, c[0x0][0x380] ;  /* 0x00007000ff0477ac */ /* 0x000e640008000a00 */
[----:B-1----:R-:W-:Y:S02]  /*1580*/  IMAD.U32 R2, RZ, RZ, UR4 ;  /* 0x00000004ff027e24 */ /* 0x002fe4000f8e00ff */
[----:B------:R-:W-:Y:S02]  /*1590*/  IMAD.U32 R3, RZ, RZ, UR5 ;  /* 0x00000005ff037e24 */ /* 0x000fe4000f8e00ff */
[----:B0-----:R-:W-:-:S05]  /*15a0*/  IMAD.WIDE.U32 R18, R41, 0x8, R2 ;  /* 0x0000000829127825 */ /* 0x001fca00078e0002 */
[----:B------:R-:W2:Y:S04]  /*15b0*/  LDG.E.64.CONSTANT R20, desc[UR6][R18.64] ;  /* 0x0000000612147981 */ /* 0x000ea8000c1e9b00 */
[----:B------:R-:W2:Y:S04]  /*15c0*/  LDG.E.64.CONSTANT R6, desc[UR6][R18.64+0x1000] ;  /* 0x0010000612067981 */ /* 0x000ea8000c1e9b00 */
[----:B------:R-:W3:Y:S04]  /*15d0*/  LDG.E.64.CONSTANT R8, desc[UR6][R18.64+0x2000] ;  /* 0x0020000612087981 */ /* 0x000ee8000c1e9b00 */
[----:B------:R-:W4:Y:S04]  /*15e0*/  LDG.E.64.CONSTANT R10, desc[UR6][R18.64+0x3000] ;  /* 0x00300006120a7981 */ /* 0x000f28000c1e9b00 */
[----:B------:R-:W5:Y:S04]  /*15f0*/  LDG.E.64.CONSTANT R12, desc[UR6][R18.64+0x4000] ;  /* 0x00400006120c7981 */ /* 0x000f68000c1e9b00 */
[----:B------:R-:W5:Y:S04]  /*1600*/  LDG.E.64.CONSTANT R14, desc[UR6][R18.64+0x5000] ;  /* 0x00500006120e7981 */ /* 0x000f68000c1e9b00 */
[----:B------:R-:W5:Y:S01]  /*1610*/  LDG.E.64.CONSTANT R16, desc[UR6][R18.64+0x6000] ;  /* 0x0060000612107981 */ /* 0x000f62000c1e9b00 */
[----:B------:R-:W-:Y:S01]  /*1620*/  ISETP.GE.U32.AND P0, PT, R4, 0x1c00, PT ;  /* 0x00001c000400780c */ /* 0x000fe20003f06070 */
[----:B------:R-:W-:Y:S01]  /*1630*/  UMOV UR4, 0xe00 ;  /* 0x00000e0000047882 */ /* 0x000fe20000000000 */
[----:B--2---:R-:W-:-:S08]  /*1640*/  DADD R6, R20, R6 ;  /* 0x0000000014067229 */ /* 0x004fd00000000006 */
[----:B---3--:R-:W-:-:S08]  /*1650*/  DADD R6, R8, R6 ;  /* 0x0000000008067229 */ /* 0x008fd00000000006 */
[----:B----4-:R-:W-:-:S08]  /*1660*/  DADD R6, R10, R6 ;  /* 0x000000000a067229 */ /* 0x010fd00000000006 */
[----:B-----5:R-:W-:-:S08]  /*1670*/  DADD R6, R12, R6 ;  /* 0x000000000c067229 */ /* 0x020fd00000000006 */
[----:B------:R-:W-:-:S08]  /*1680*/  DADD R6, R14, R6 ;  /* 0x000000000e067229 */ /* 0x000fd00000000006 */
[----:B------:R-:W-:Y:S01]  /*1690*/  DADD R6, R16, R6 ;  /* 0x0000000010067229 */ /* 0x000fe20000000006 */
[----:B------:R-:W-:Y:S10]  /*16a0*/  @!P0 BRA `(.L_x_17) ;  /* 0x00000000006c8947 */ /* 0x000ff40003800000 */
[----:B------:R-:W0:Y:S01]  /*16b0*/  LDC R22, c[0x0][0x390] ;  /* 0x0000e400ff167b82 */ /* 0x000e220000000800 */
[----:B------:R-:W-:Y:S01]  /*16c0*/  VIADD R23, R4, 0xfffff200 ;  /* 0xfffff20004177836 */ /* 0x000fe20000000000 */
[----:B------:R-:W-:-:S06]  /*16d0*/  UMOV UR4, 0xe00 ;  /* 0x00000e0000047882 */ /* 0x000fcc0000000000 */
[----:B------:R-:W1:Y:S02]  /*16e0*/  LDC.64 R2, c[0x0][0x380] ;  /* 0x0000e000ff027b82 */ /* 0x000e640000000a00 */
.L_x_19:
[----:B------:R-:W-:-:S04]  /*16f0*/  VIADD R9, R41, UR4 ;  /* 0x0000000429097c36 */ /* 0x000fc80008000000 */
[----:B-1----:R-:W-:-:S05]  /*1700*/  IMAD.WIDE.U32 R8, R9, 0x8, R2 ;  /* 0x0000000809087825 */ /* 0x002fca00078e0002 */
[----:B------:R-:W2:Y:S04]  /*1710*/  LDG.E.64.CONSTANT R4, desc[UR6][R8.64] ;  /* 0x0000000608047981 */ /* 0x000ea8000c1e9b00 */
[----:B------:R-:W3:Y:S04]  /*1720*/  LDG.E.64.CONSTANT R10, desc[UR6][R8.64+0x1000] ;  /* 0x00100006080a7981 */ /* 0x000ee8000c1e9b00 */
[----:B------:R-:W4:Y:S04]  /*1730*/  LDG.E.64.CONSTANT R12, desc[UR6][R8.64+0x2000] ;  /* 0x00200006080c7981 */ /* 0x000f28000c1e9b00 */
[----:B------:R-:W5:Y:S04]  /*1740*/  LDG.E.64.CONSTANT R14, desc[UR6][R8.64+0x3000] ;  /* 0x00300006080e7981 */ /* 0x000f68000c1e9b00 */
[----:B------:R-:W5:Y:S04]  /*1750*/  LDG.E.64.CONSTANT R16, desc[UR6][R8.64+0x4000] ;  /* 0x0040000608107981 */ /* 0x000f68000c1e9b00 */
[----:B------:R-:W5:Y:S04]  /*1760*/  LDG.E.64.CONSTANT R18, desc[UR6][R8.64+0x5000] ;  /* 0x0050000608127981 */ /* 0x000f68000c1e9b00 */
[----:B------:R-:W5:Y:S01]  /*1770*/  LDG.E.64.CONSTANT R20, desc[UR6][R8.64+0x6000] ;  /* 0x0060000608147981 */ /* 0x000f62000c1e9b00 */
[----:B--2---:R-:W-:-:S08]  /*1780*/  DADD R4, R4, R6 ;  /* 0x0000000004047229 */ /* 0x004fd00000000006 */
[----:B---3--:R-:W-:-:S08]  /*1790*/  DADD R4, R10, R4 ;  /* 0x000000000a047229 */ /* 0x008fd00000000004 */
[----:B----4-:R-:W-:-:S08]  /*17a0*/  DADD R4, R12, R4 ;  /* 0x000000000c047229 */ /* 0x010fd00000000004 */
[----:B-----5:R-:W-:-:S08]  /*17b0*/  DADD R4, R14, R4 ;  /* 0x000000000e047229 */ /* 0x020fd00000000004 */
[----:B------:R-:W-:Y:S01]  /*17c0*/  DADD R16, R16, R4 ;  /* 0x0000000010107229 */ /* 0x000fe20000000004 */
[----:B0-----:R-:W-:-:S04]  /*17d0*/  IMAD.MOV.U32 R4, RZ, RZ, R22 ;  /* 0x000000ffff047224 */ /* 0x001fc800078e0016 */
[----:B------:R-:W-:-:S03]  /*17e0*/  VIADD R0, R4, -UR4 ;  /* 0x8000000404007c36 */ /* 0x000fc60008000000 */
[----:B------:R-:W-:Y:S02]  /*17f0*/  DADD R16, R18, R16 ;  /* 0x0000000012107229 */ /* 0x000fe40000000010 */
[----:B------:R-:W-:-:S06]  /*1800*/  ISETP.GE.AND P0, PT, R0, 0xe00, PT ;  /* 0x00000e000000780c */ /* 0x000fcc0003f06270 */
[----:B------:R-:W-:-:S07]  /*1810*/  DADD R6, R20, R16 ;  /* 0x0000000014067229 */ /* 0x000fce0000000010 */
[----:B------:R-:W-:Y:S05]  /*1820*/  @!P0 BRA `(.L_x_18) ;  /* 0x00000008001c8947 */ /* 0x000fea0003800000 */
[----:B------:R-:W-:-:S06]  /*1830*/  UIADD3 UR4, UPT, UPT, UR4, 0xe00, URZ ;  /* 0x00000e0004047890 */ /* 0x000fcc000fffe0ff */
[----:B------:R-:W-:-:S13]  /*1840*/  ISETP.LT.AND P0, PT, R23, UR4, PT ;  /* 0x0000000417007c0c */ /* 0x000fda000bf01270 */
[----:B------:R-:W-:Y:S05]  /*1850*/  @!P0 BRA `(.L_x_19) ;  /* 0xfffffffc00a48947 */ /* 0x000fea000383ffff */
.L_x_17:
[----:B------:R-:W-:-:S13]  /*1860*/  ISETP.LE.AND P0, PT, R4, UR4, PT ;  /* 0x0000000404007c0c */ /* 0x000fda000bf03270 */
[----:B------:R-:W-:Y:S05]  /*1870*/  @P0 BRA `(.L_x_18) ;  /* 0x0000000800080947 */ /* 0x000fea0003800000 */
[----:B------:R-:W-:Y:S01]  /*1880*/  VIADD R0, R4, -UR4 ;  /* 0x8000000404007c36 */ /* 0x000fe20008000000 */
[----:B------:R-:W-:Y:S04]  /*1890*/  BSSY.RECONVERGENT B1, `(.L_x_18) ;  /* 0x0000080000017945 */ /* 0x000fe80003800200 */
[----:B------:R-:W-:-:S13]  /*18a0*/  ISETP.GE.AND P0, PT, R41, R0, PT ;  /* 0x000000002900720c */ /* 0x000fda0003f06270 */
[----:B------:R-:W-:Y:S05]  /*18b0*/  @P0 BRA `(.L_x_20) ;  /* 0x0000000400f40947 */ /* 0x000fea0003800000 */
[----:B------:R-:W-:Y:S01]  /*18c0*/  LOP3.LUT R5, RZ, R41, RZ, 0x33, !PT ;  /* 0x00000029ff057212 */ /* 0x000fe200078e33ff */
[----:B------:R-:W-:Y:S01]  /*18d0*/  BSSY.RECONVERGENT B2, `(.L_x_21) ;  /* 0x0000014000027945 */ /* 0x000fe20003800200 */
[----:B------:R-:W-:Y:S02]  /*18e0*/  IMAD.MOV.U32 R45, RZ, RZ, R41 ;  /* 0x000000ffff2d7224 */ /* 0x000fe400078e0029 */
[----:B------:R-:W-:-:S04]  /*18f0*/  IADD3 R4, PT, PT, R4, -UR4, R5 ;  /* 0x8000000404047c10 */ /* 0x000fc8000fffe005 */
[C---:B------:R-:W-:Y:S02]  /*1900*/  LOP3.LUT R5, R4.reuse, 0x600, RZ, 0xc0, !PT ;  /* 0x0000060004057812 */ /* 0x040fe400078ec0ff */
[----:B------:R-:W-:Y:S02]  /*1910*/  ISETP.GE.U32.AND P1, PT, R4, 0x600, PT ;  /* 0x000006000400780c */ /* 0x000fe40003f26070 */
[----:B------:R-:W-:-:S13]  /*1920*/  ISETP.NE.AND P0, PT, R5, 0x600, PT ;  /* 0x000006000500780c */ /* 0x000fda0003f05270 */
[----:B------:R-:W-:Y:S05]  /*1930*/  @!P0 BRA `(.L_x_22) ;  /* 0x0000000000348947 */ /* 0x000fea0003800000 */
[----:B------:R-:W-:Y:S01]  /*1940*/  LEA.HI R4, R4, 0x1, RZ, 0x17 ;  /* 0x0000000104047811 */ /* 0x000fe200078fb8ff */
[----:B------:R-:W-:Y:S02]  /*1950*/  VIADD R9, R41, UR4 ;  /* 0x0000000429097c36 */ /* 0x000fe40008000000 */
[----:B------:R-:W-:Y:S01]  /*1960*/  IMAD.MOV.U32 R45, RZ, RZ, R41 ;  /* 0x000000ffff2d7224 */ /* 0x000fe200078e0029 */
[----:B------:R-:W-:-:S05]  /*1970*/  LOP3.LUT R4, R4, 0x3, RZ, 0xc0, !PT ;  /* 0x0000000304047812 */ /* 0x000fca00078ec0ff */
[----:B------:R-:W-:-:S07]  /*1980*/  IMAD.MOV R8, RZ, RZ, -R4 ;  /* 0x000000ffff087224 */ /* 0x000fce00078e0a04 */
.L_x_23:
[----:B------:R-:W-:-:S06]  /*1990*/  IMAD.WIDE.U32 R4, R9, 0x8, R2 ;  /* 0x0000000809047825 */ /* 0x000fcc00078e0002 */
[----:B------:R-:W2:Y:S01]  /*19a0*/  LDG.E.64.CONSTANT R4, desc[UR6][R4.64] ;  /* 0x0000000604047981 */ /* 0x000ea2000c1e9b00 */
[----:B------:R-:W-:Y:S02]  /*19b0*/  VIADD R8, R8, 0x1 ;  /* 0x0000000108087836 */ /* 0x000fe40000000000 */
[----:B------:R-:W-:Y:S02]  /*19c0*/  VIADD R45, R45, 0x200 ;  /* 0x000002002d2d7836 */ /* 0x000fe40000000000 */
[----:B------:R-:W-:Y:S01]  /*19d0*/  VIADD R9, R9, 0x200 ;  /* 0x0000020009097836 */ /* 0x000fe20000000000 */
[----:B------:R-:W-:Y:S01]  /*19e0*/  ISETP.NE.AND P0, PT, R8, RZ, PT ;  /* 0x000000ff0800720c */ /* 0x000fe20003f05270 */
[----:B--2---:R-:W-:-:S12]  /*19f0*/  DADD R6, R4, R6 ;  /* 0x0000000004067229 */ /* 0x004fd80000000006 */
[----:B------:R-:W-:Y:S05]  /*1a00*/  @P0 BRA `(.L_x_23) ;  /* 0xfffffffc00e00947 */ /* 0x000fea000383ffff */
.L_x_22:
[----:B------:R-:W-:Y:S05]  /*1a10*/  BSYNC.RECONVERGENT B2 ;  /* 0x0000000000027941 */ /* 0x000fea0003800200 */
.L_x_21:
[----:B------:R-:W-:Y:S05]  /*1a20*/  @!P1 BRA `(.L_x_20) ;  /* 0x0000000400989947 */ /* 0x000fea0003800000 */
[----:B------:R-:W0:Y:S01]  /*1a30*/  LDCU.64 UR8, c[0x0][0x380] ;  /* 0x00007000ff0877ac */ /* 0x000e220008000a00 */
[----:B------:R-:W-:Y:S01]  /*1a40*/  IMAD.IADD R9, R0, 0x1, -R45 ;  /* 0x0000000100097824 */ /* 0x000fe200078e0a2d */
[C---:B------:R-:W-:Y:S01]  /*1a50*/  IADD3 R5, P0, PT, R45.reuse, UR4, RZ ;  /* 0x000000042d057c10 */ /* 0x040fe2000ff1e0ff */
[----:B------:R-:W-:Y:S01]  /*1a60*/  BSSY.RECONVERGENT B2, `(.L_x_24) ;  /* 0x0000039000027945 */ /* 0x000fe20003800200 */
[----:B------:R-:W-:Y:S02]  /*1a70*/  VIADD R43, R45, UR4 ;  /* 0x000000042d2b7c36 */ /* 0x000fe40008000000 */
[----:B------:R-:W-:Y:S01]  /*1a80*/  ISETP.GT.AND P1, PT, R9, 0x1800, PT ;  /* 0x000018000900780c */ /* 0x000fe20003f24270 */
[----:B------:R-:W-:Y:S01]  /*1a90*/  IMAD.X R8, RZ, RZ, RZ, P0 ;  /* 0x000000ffff087224 */ /* 0x000fe200000e06ff */
[----:B0-----:R-:W-:-:S04]  /*1aa0*/  LEA R4, P0, R5, UR8, 0x3 ;  /* 0x0000000805047c11 */ /* 0x001fc8000f8018ff */
[----:B------:R-:W-:Y:S02]  /*1ab0*/  LEA.HI.X R5, R5, UR9, R8, 0x3, P0 ;  /* 0x0000000905057c11 */ /* 0x000fe400080f1c08 */
[----:B------:R-:W-:-:S05]  /*1ac0*/  IADD3 R4, P0, PT, R4, 0x2000, RZ ;  /* 0x0000200004047810 */ /* 0x000fca0007f1e0ff */
[----:B------:R-:W-:Y:S01]  /*1ad0*/  IMAD.X R5, RZ, RZ, R5, P0 ;  /* 0x000000ffff057224 */ /* 0x000fe200000e0605 */
[----:B------:R-:W-:Y:S01]  /*1ae0*/  PLOP3.LUT P0, PT, PT, PT, PT, 0x80, 0x8 ;  /* 0x000000000008781c */ /* 0x000fe20003f0f070 */
[----:B------:R-:W-:-:S12]  /*1af0*/  @!P1 BRA `(.L_x_25) ;  /* 0x0000000000bc9947 */ /* 0x000fd80003800000 */
[----:B------:R-:W-:Y:S01]  /*1b00*/  PLOP3.LUT P0, PT, PT, PT, PT, 0x8, 0x80 ;  /* 0x000000000080781c */ /* 0x000fe20003f0e170 */
[----:B------:R-:W-:-:S12]  /*1b10*/  VIADD R40, R0, 0xffffe800 ;  /* 0xffffe80000287836 */ /* 0x000fd80000000000 */
.L_x_26:
[C---:B------:R-:W-:Y:S01]  /*1b20*/  IMAD.WIDE.U32 R38, R43.reuse, 0x8, R2 ;  /* 0x000000082b267825 */ /* 0x040fe200078e0002 */
[----:B------:R-:W2:Y:S04]  /*1b30*/  LDG.E.64.CONSTANT R8, desc[UR6][R4.64+-0x1000] ;  /* 0xfff0000604087981 */ /* 0x000ea8000c1e9b00 */
[----:B------:R-:W3:Y:S04]  /*1b40*/  LDG.E.64.CONSTANT R10, desc[UR6][R4.64] ;  /* 0x00000006040a7981 */ /* 0x000ee8000c1e9b00 */
[----:B------:R-:W4:Y:S01]  /*1b50*/  LDG.E.64.CONSTANT R38, desc[UR6][R38.64] ;  /* 0x0000000626267981 */ /* 0x000f22000c1e9b00 */
[----:B------:R-:W-:-:S03]  /*1b60*/  VIADD R15, R43, 0x800 ;  /* 0x000008002b0f7836 */ /* 0x000fc60000000000 */
[----:B------:R-:W5:Y:S01]  /*1b70*/  LDG.E.64.CONSTANT R12, desc[UR6][R4.64+0x1000] ;  /* 0x00100006040c7981 */ /* 0x000f62000c1e9b00 */
[----:B------:R-:W-:-:S03]  /*1b80*/  IMAD.WIDE.U32 R14, R15, 0x8, R2 ;  /* 0x000000080f0e7825 */ /* 0x000fc600078e0002 */
[----:B------:R-:W5:Y:S04]  /*1b90*/  LDG.E.64.CONSTANT R16, desc[UR6][R4.64+0x3000] ;  /* 0x0030000604107981 */ /* 0x000f68000c1e9b00 */
[----:B------:R-:W5:Y:S04]  /*1ba0*/  LDG.E.64.CONSTANT R14, desc[UR6][R14.64] ;  /* 0x000000060e0e7981 */ /* 0x000f68000c1e9b00 */
[----:B------:R-:W5:Y:S01]  /*1bb0*/  LDG.E.64.CONSTANT R18, desc[UR6][R4.64+0x4000] ;  /* 0x0040000604127981 */ /* 0x000f62000c1e9b00 */
        /* <DEDUP_REMOVED lines=11> */
[----:B------:R-:W5:Y:S04]  /*1c70*/  LDG.E.64.CONSTANT R34, desc[UR6][R4.64+0xc000] ;  /* 0x00c0000604227981 */ /* 0x000f68000c1e9b00 */
[----:B------:R0:W5:Y:S01]  /*1c80*/  LDG.E.64.CONSTANT R36, desc[UR6][R4.64+0xd000] ;  /* 0x00d0000604247981 */ /* 0x000162000c1e9b00 */
[----:B------:R-:W-:-:S05]  /*1c90*/  VIADD R45, R45, 0x2000 ;  /* 0x000020002d2d7836 */ /* 0x000fca0000000000 */
[----:B------:R-:W-:Y:S02]  /*1ca0*/  ISETP.GE.AND P1, PT, R45, R40, PT ;  /* 0x000000282d00720c */ /* 0x000fe40003f26270 */
[----:B0-----:R-:W-:Y:S01]  /*1cb0*/  IADD3 R4, P2, PT, R4, 0x10000, RZ ;  /* 0x0001000004047810 */ /* 0x001fe20007f5e0ff */
[----:B------:R-:W-:-:S04]  /*1cc0*/  VIADD R43, R43, 0x2000 ;  /* 0x000020002b2b7836 */ /* 0x000fc80000000000 */
[----:B------:R-:W-:Y:S01]  /*1cd0*/  IMAD.X R5, RZ, RZ, R5, P2 ;  /* 0x000000ffff057224 */ /* 0x000fe200010e0605 */
[----:B----4-:R-:W-:-:S08]  /*1ce0*/  DADD R38, R38, R6 ;  /* 0x0000000026267229 */ /* 0x010fd00000000006 */
[----:B--2---:R-:W-:-:S08]  /*1cf0*/  DADD R8, R38, R8 ;  /* 0x0000000026087229 */ /* 0x004fd00000000008 */
[----:B---3--:R-:W-:-:S08]  /*1d00*/  DADD R8, R8, R10 ;  /* 0x0000000008087229 */ /* 0x008fd0000000000a */
[----:B-----5:R-:W-:-:S08]  /*1d10*/  DADD R8, R8, R12 ;  /* 0x0000000008087229 */ /* 0x020fd0000000000c */
        /* <DEDUP_REMOVED lines=13> */
.L_x_25:
[----:B------:R-:W-:Y:S05]  /*1df0*/  BSYNC.RECONVERGENT B2 ;  /* 0x0000000000027941 */ /* 0x000fea0003800200 */
.L_x_24:
[----:B------:R-:W-:Y:S01]  /*1e00*/  IMAD.IADD R8, R0, 0x1, -R45 ;  /* 0x0000000100087824 */ /* 0x000fe200078e0a2d */
[----:B------:R-:W-:Y:S04]  /*1e10*/  BSSY.RECONVERGENT B2, `(.L_x_27) ;  /* 0x000001c000027945 */ /* 0x000fe80003800200 */
[----:B------:R-:W-:-:S13]  /*1e20*/  ISETP.GT.AND P1, PT, R8, 0x800, PT ;  /* 0x000008000800780c */ /* 0x000fda0003f24270 */
[----:B------:R-:W-:Y:S05]  /*1e30*/  @!P1 BRA `(.L_x_28) ;  /* 0x0000000000649947 */ /* 0x000fea0003800000 */
        /* <DEDUP_REMOVED lines=9> */
[----:B------:R-:W5:Y:S04]  /*1ed0*/  LDG.E.64.CONSTANT R22, desc[UR6][R4.64+0x4000] ;  /* 0x0040000604167981 */ /* 0x000f68000c1e9b00 */
[----:B------:R0:W5:Y:S01]  /*1ee0*/  LDG.E.64.CONSTANT R8, desc[UR6][R4.64+0x5000] ;  /* 0x0050000604087981 */ /* 0x000162000c1e9b00 */
[----:B------:R-:W-:Y:S01]  /*1ef0*/  PLOP3.LUT P0, PT, PT, PT, PT, 0x8, 0x80 ;  /* 0x000000000080781c */ /* 0x000fe20003f0e170 */
[----:B------:R-:W-:-:S02]  /*1f00*/  VIADD R45, R45, 0x1000 ;  /* 0x000010002d2d7836 */ /* 0x000fc40000000000 */
[----:B------:R-:W-:Y:S01]  /*1f10*/  VIADD R43, R43, 0x1000 ;  /* 0x000010002b2b7836 */ /* 0x000fe20000000000 */
[----:B----4-:R-:W-:-:S08]  /*1f20*/  DADD R6, R6, R10 ;  /* 0x0000000006067229 */ /* 0x010fd0000000000a */
[----:B--2---:R-:W-:-:S08]  /*1f30*/  DADD R6, R6, R12 ;  /* 0x0000000006067229 */ /* 0x004fd0000000000c */
[----:B---3--:R-:W-:-:S08]  /*1f40*/  DADD R6, R6, R14 ;  /* 0x0000000006067229 */ /* 0x008fd0000000000e */
[----:B-----5:R-:W-:-:S08]  /*1f50*/  DADD R6, R6, R16 ;  /* 0x0000000006067229 */ /* 0x020fd00000000010 */
[----:B------:R-:W-:-:S08]  /*1f60*/  DADD R6, R6, R18 ;  /* 0x0000000006067229 */ /* 0x000fd00000000012 */
[----:B------:R-:W-:Y:S01]  /*1f70*/  DADD R6, R6, R20 ;  /* 0x0000000006067229 */ /* 0x000fe20000000014 */
[----:B------:R-:W-:-:S07]  /*1f80*/  IADD3 R10, P1, PT, R4, 0x8000, RZ ;  /* 0x00008000040a7810 */ /* 0x000fce0007f3e0ff */
[----:B------:R-:W-:Y:S01]  /*1f90*/  DADD R6, R6, R22 ;  /* 0x0000000006067229 */ /* 0x000fe20000000016 */
[----:B0-----:R-:W-:Y:S02]  /*1fa0*/  IMAD.X R5, RZ, RZ, R5, P1 ;  /* 0x000000ffff057224 */ /* 0x001fe400008e0605 */
[----:B------:R-:W-:-:S05]  /*1fb0*/  IMAD.MOV.U32 R4, RZ, RZ, R10 ;  /* 0x000000ffff047224 */ /* 0x000fca00078e000a */
[----:B------:R-:W-:-:S11]  /*1fc0*/  DADD R6, R6, R8 ;  /* 0x0000000006067229 */ /* 0x000fd60000000008 */
.L_x_28:
[----:B------:R-:W-:Y:S05]  /*1fd0*/  BSYNC.RECONVERGENT B2 ;  /* 0x0000000000027941 */ /* 0x000fea0003800200 */
.L_x_27:
[----:B------:R-:W-:-:S13]  /*1fe0*/  ISETP.LT.OR P0, PT, R45, R0, P0 ;  /* 0x000000002d00720c */ /* 0x000fda0000701670 */
[----:B------:R-:W-:Y:S05]  /*1ff0*/  @!P0 BRA `(.L_x_20) ;  /* 0x0000000000248947 */ /* 0x000fea0003800000 */
[----:B------:R-:W-:Y:S01]  /*2000*/  IMAD.WIDE.U32 R2, R43, 0x8, R2 ;  /* 0x000000082b027825 */ /* 0x000fe200078e0002 */
[----:B------:R-:W2:Y:S04]  /*2010*/  LDG.E.64.CONSTANT R8, desc[UR6][R4.64+-0x1000] ;  /* 0xfff0000604087981 */ /* 0x000ea8000c1e9b00 */
[----:B------:R-:W3:Y:S04]  /*2020*/  LDG.E.64.CONSTANT R10, desc[UR6][R4.64] ;  /* 0x00000006040a7981 */ /* 0x000ee8000c1e9b00 */
[----:B------:R-:W4:Y:S04]  /*2030*/  LDG.E.64.CONSTANT R2, desc[UR6][R2.64] ;  /* 0x0000000602027981 */ /* 0x000f28000c1e9b00 */
[----:B------:R-:W5:Y:S01]  /*2040*/  LDG.E.64.CONSTANT R12, desc[UR6][R4.64+0x1000] ;  /* 0x00100006040c7981 */ /* 0x000f62000c1e9b00 */
[----:B----4-:R-:W-:-:S08]  /*2050*/  DADD R6, R6, R2 ;  /* 0x0000000006067229 */ /* 0x010fd00000000002 */
[----:B--2---:R-:W-:-:S08]  /*2060*/  DADD R6, R6, R8 ;  /* 0x0000000006067229 */ /* 0x004fd00000000008 */
[----:B---3--:R-:W-:-:S08]  /*2070*/  DADD R6, R6, R10 ;  /* 0x0000000006067229 */ /* 0x008fd0000000000a */
[----:B-----5:R-:W-:-:S11]  /*2080*/  DADD R6, R6, R12 ;  /* 0x0000000006067229 */ /* 0x020fd6000000000c */
.L_x_20:
[----:B------:R-:W-:Y:S05]  /*2090*/  BSYNC.RECONVERGENT B1 ;  /* 0x0000000000017941 */ /* 0x000fea0003800200 */
.L_x_18:
[----:B------:R-:W0:Y:S01]  /*20a0*/  S2R R0, SR_LANEID ;  /* 0x0000000000007919 */ /* 0x000e220000000000 */
[----:B------:R-:W-:Y:S04]  /*20b0*/  SHFL.DOWN PT, R2, R6, 0x1, 0x1f ;  /* 0x08201f0006027f89 */ /* 0x000fe800000e0000 */
[----:B------:R-:W1:Y:S02]  /*20c0*/  SHFL.DOWN PT, R3, R7, 0x1, 0x1f ;  /* 0x08201f0007037f89 */ /* 0x000e6400000e0000 */
[----:B-1----:R-:W-:Y:S01]  /*20d0*/  DADD R2, R2, R6 ;  /* 0x0000000002027229 */ /* 0x002fe20000000006 */
[C---:B0-----:R-:W-:Y:S02]  /*20e0*/  ISETP.GT.AND P0, PT, R0.reuse, 0x1e, PT ;  /* 0x0000001e0000780c */ /* 0x041fe40003f04270 */
[----:B------:R-:W-:-:S07]  /*20f0*/  ISETP.NE.AND P1, PT, R0, RZ, PT ;  /* 0x000000ff0000720c */ /* 0x000fce0003f25270 */
        /* <DEDUP_REMOVED lines=15> */
[----:B------:R-:W-:Y:S01]  /*21f0*/  ISETP.GT.AND P0, PT, R0, 0x17, PT ;  /* 0x000000170000780c */ /* 0x000fe20003f04270 */
[----:B------:R-:W-:Y:S01]  /*2200*/  SHFL.DOWN PT, R2, R6, 0x8, 0x1f ;  /* 0x09001f0006027f89 */ /* 0x000fe200000e0000 */
[----:B------:R-:W-:-:S03]  /*2210*/  @!P1 MOV R8, 0x400 ;  /* 0x0000040000089802 */ /* 0x000fc60000000f00 */
[----:B------:R-:W0:Y:S01]  /*2220*/  SHFL.DOWN PT, R3, R7, 0x8, 0x1f ;  /* 0x09001f0007037f89 */ /* 0x000e2200000e0000 */
[----:B-1----:R-:W-:Y:S01]  /*2230*/  @!P1 LEA R11, R11, R8, 0x18 ;  /* 0x000000080b0b9211 */ /* 0x002fe200078ec0ff */
[----:B0-----:R-:W-:-:S10]  /*2240*/  DADD R2, R2, R6 ;  /* 0x0000000002027229 */ /* 0x001fd40000000006 */
[----:B------:R-:W-:Y:S02]  /*2250*/  FSEL R4, R6, R2, P0 ;  /* 0x0000000206047208 */ /* 0x000fe40000000000 */
[----:B------:R-:W-:Y:S02]  /*2260*/  FSEL R5, R7, R3, P0 ;  /* 0x0000000307057208 */ /* 0x000fe40000000000 */
[----:B------:R-:W-:Y:S01]  /*2270*/  @!P1 SHF.R.U32.HI R6, RZ, 0x2, R41 ;  /* 0x00000002ff069819 */ /* 0x000fe20000011629 */
[----:B------:R-:W-:Y:S01]  /*2280*/  SHFL.DOWN PT, R2, R4, 0x10, 0x1f ;  /* 0x0a001f0004027f89 */ /* 0x000fe200000e0000 */
[----:B------:R-:W-:Y:S02]  /*2290*/  ISETP.NE.AND P0, PT, R41, RZ, PT ;  /* 0x000000ff2900720c */ /* 0x000fe40003f05270 */
[----:B------:R-:W-:Y:S01]  /*22a0*/  @!P1 LOP3.LUT R6, R6, 0xf8, RZ, 0xc0, !PT ;  /* 0x000000f806069812 */ /* 0x000fe200078ec0ff */
[----:B------:R-:W0:Y:S04]  /*22b0*/  SHFL.DOWN PT, R3, R5, 0x10, 0x1f ;  /* 0x0a001f0005037f89 */ /* 0x000e2800000e0000 */
[----:B------:R-:W-:Y:S01]  /*22c0*/  @!P1 IMAD.IADD R11, R6, 0x1, R11 ;  /* 0x00000001060b9824 */ /* 0x000fe200078e020b */
[----:B0-----:R-:W-:-:S07]  /*22d0*/  DADD R2, R2, R4 ;  /* 0x0000000002027229 */ /* 0x001fce0000000004 */
[----:B------:R0:W-:Y:S01]  /*22e0*/  @!P1 STS.64 [R11+0x10], R2 ;  /* 0x000010020b009388 */ /* 0x0001e20000000a00 */
[----:B------:R-:W-:Y:S01]  /*22f0*/  BAR.SYNC.DEFER_BLOCKING 0x0 ;  /* 0x0000000000007b1d */ /* 0x000fe20000010000 */
[----:B------:R-:W-:-:S04]  /*2300*/  ISETP.GT.AND P1, PT, R0, 0xf, PT ;  /* 0x0000000f0000780c */ /* 0x000fc80003f24270 */
[----:B------:R-:W-:Y:S02]  /*2310*/  FSEL R0, R4, R2, P1 ;  /* 0x0000000204007208 */ /* 0x000fe40000800000 */
[----:B------:R-:W-:-:S03]  /*2320*/  FSEL R5, R5, R3, P1 ;  /* 0x0000000305057208 */ /* 0x000fc60000800000 */
[----:B0-----:R-:W-:Y:S02]  /*2330*/  IMAD.MOV.U32 R2, RZ, RZ, R0 ;  /* 0x000000ffff027224 */ /* 0x001fe400078e0000 */
[----:B------:R-:W-:Y:S01]  /*2340*/  IMAD.MOV.U32 R3, RZ, RZ, R5 ;  /* 0x000000ffff037224 */ /* 0x000fe200078e0005 */
[----:B------:R-:W-:Y:S06]  /*2350*/  @P0 BRA `(.L_x_16) ;  /* 0x0000000000680947 */ /* 0x000fec0003800000 */
[----:B------:R-:W0:Y:S01]  /*2360*/  S2UR UR5, SR_CgaCtaId ;  /* 0x00000000000579c3 */ /* 0x000e220000008800 */
[----:B------:R-:W-:Y:S02]  /*2370*/  UMOV UR4, 0x400 ;  /* 0x0000040000047882 */ /* 0x000fe40000000000 */
[----:B0-----:R-:W-:-:S09]  /*2380*/  ULEA UR4, UR5, UR4, 0x18 ;  /* 0x0000000405047291 */ /* 0x001fd2000f8ec0ff */
[----:B------:R-:W0:Y:S04]  /*2390*/  LDS.64 R4, [UR4+0x18] ;  /* 0x00001804ff047984 */ /* 0x000e280008000a00 */
[----:B------:R-:W1:Y:S04]  /*23a0*/  LDS.128 R8, [UR4+0x20] ;  /* 0x00002004ff087984 */ /* 0x000e680008000c00 */
        /* <DEDUP_REMOVED lines=20> */
[----:B------:R-:W-:-:S11]  /*24f0*/  DADD R2, R2, R10 ;  /* 0x0000000002027229 */ /* 0x000fd6000000000a */
.L_x_16:
[----:B------:R-:W-:Y:S05]  /*2500*/  BSYNC.RECONVERGENT B0 ;  /* 0x0000000000007941 */ /* 0x000fea0003800200 */
.L_x_1:
[----:B------:R-:W-:Y:S05]  /*2510*/  @P0 EXIT ;  /* 0x000000000000094d */ /* 0x000fea0003800000 */
[----:B------:R-:W0:Y:S01]  /*2520*/  LDCU.64 UR4, c[0x0][0x398] ;  /* 0x00007300ff0477ac */ /* 0x000e220008000a00 */
[----:B------:R-:W2:Y:S01]  /*2530*/  LDC.64 R4, c[0x0][0x388] ;  /* 0x0000e200ff047b82 */ /* 0x000ea20000000a00 */
[----:B0-----:R-:W-:-:S07]  /*2540*/  DADD R2, R2, UR4 ;  /* 0x0000000402027e29 */ /* 0x001fce0008000000 */
[----:B--2---:R-:W-:Y:S01]  /*2550*/  STG.E.64 desc[UR6][R4.64], R2 ;  /* 0x0000000204007986 */ /* 0x004fe2000c101b06 */
[----:B------:R-:W-:Y:S05]  /*2560*/  EXIT ;  /* 0x000000000000794d */ /* 0x000fea0003800000 */
.L_x_29:
[----:B------:R-:W-:-:S00]  /*2570*/  BRA `(.L_x_29) ;  /* 0xfffffffc00fc7947 */ /* 0x000fc0000383ffff */
[----:B------:R-:W-:-:S00]  /*2580*/  NOP ;  /* 0x0000000000007918 */ /* 0x000fc00000000000 */
[----:B------:R-:W-:-:S00]  /*2590*/  NOP ;  /* 0x0000000000007918 */ /* 0x000fc00000000000 */
[----:B------:R-:W-:-:S00]  /*25a0*/  NOP ;  /* 0x0000000000007918 */ /* 0x000fc00000000000 */
[----:B------:R-:W-:-:S00]  /*25b0*/  NOP ;  /* 0x0000000000007918 */ /* 0x000fc00000000000 */
[----:B------:R-:W-:-:S00]  /*25c0*/  NOP ;  /* 0x0000000000007918 */ /* 0x000fc00000000000 */
[----:B------:R-:W-:-:S00]  /*25d0*/  NOP ;  /* 0x0000000000007918 */ /* 0x000fc00000000000 */
[----:B------:R-:W-:-:S00]  /*25e0*/  NOP ;  /* 0x0000000000007918 */ /* 0x000fc00000000000 */
[----:B------:R-:W-:-:S00]  /*25f0*/  NOP ;  /* 0x0000000000007918 */ /* 0x000fc00000000000 */
.L_x_398:


//--------------------- .text._ZN3cub18CUB_300001_SM_10006detail6reduce18DeviceReduceKernelINS2_10policy_hubIdyN4cuda3std3__44plusIdEEE10Policy1000EN6thrust24THRUST_300001_SM_1000_NS6detail15normal_iteratorINSD_10device_ptrIdEEEEyS9_dNS7_10__identityEEEvT0_PT3_T1_NS0_13GridEvenShareISN_EET2_T4_ --------------------------
	.section	.text._ZN3cub18CUB_300001_SM_10006detail6reduce18DeviceReduceKernelINS2_10policy_hubIdyN4cuda3std3__44plusIdEEE10Policy1000EN6thrust24THRUST_300001_SM_1000_NS6detail15normal_iteratorINSD_10device_ptrIdEEEEyS9_dNS7_10__identityEEEvT0_PT3_T1_NS0_13GridEvenShareISN_EET2_T4_,"ax",@progbits
	.align	128
        .global         _ZN3cub18CUB_300001_SM_10006detail6reduce18DeviceReduceKernelINS2_10policy_hubIdyN4cuda3std3__44plusIdEEE10Policy1000EN6thrust24THRUST_300001_SM_1000_NS6detail15normal_iteratorINSD_10device_ptrIdEEEEyS9_dNS7_10__identityEEEvT0_PT3_T1_NS0_13GridEvenShareISN_EET2_T4_
        .type           _ZN3cub18CUB_300001_SM_10006detail6reduce18DeviceReduceKernelINS2_10policy_hubIdyN4cuda3std3__44plusIdEEE10Policy1000EN6thrust24THRUST_300001_SM_1000_NS6detail15normal_iteratorINSD_10device_ptrIdEEEEyS9_dNS7_10__identityEEEvT0_PT3_T1_NS0_13GridEvenShareISN_EET2_T4_,@function
        .size           _ZN3cub18CUB_300001_SM_10006detail6reduce18DeviceReduceKernelINS2_10policy_hubIdyN4cuda3std3__44plusIdEEE10Policy1000EN6thrust24THRUST_300001_SM_1000_NS6detail15normal_iteratorINSD_10device_ptrIdEEEEyS9_dNS7_10__identityEEEvT0_PT3_T1_NS0_13GridEvenShareISN_EET2_T4_,(.L_x_399 - _ZN3cub18CUB_300001_SM_10006detail6reduce18DeviceReduceKernelINS2_10policy_hubIdyN4cuda3std3__44plusIdEEE10Policy1000EN6thrust24THRUST_300001_SM_1000_NS6detail15normal_iteratorINSD_10device_ptrIdEEEEyS9_dNS7_10__identityEEEvT0_PT3_T1_NS0_13GridEvenShareISN_EET2_T4_)
        .other          _ZN3cub18CUB_300001_SM_10006detail6reduce18DeviceReduceKernelINS2_10policy_hubIdyN4cuda3std3__44plusIdEEE10Policy1000EN6thrust24THRUST_300001_SM_1000_NS6detail15normal_iteratorINSD_10device_ptrIdEEEEyS9_dNS7_10__identityEEEvT0_PT3_T1_NS0_13GridEvenShareISN_EET2_T4_,@"STO_CUDA_ENTRY STV_DEFAULT"
_ZN3cub18CUB_300001_SM_10006detail6reduce18DeviceReduceKernelINS2_10policy_hubIdyN4cuda3std3__44plusIdEEE10Policy1000EN6thrust24THRUST_300001_SM_1000_NS6detail15normal_iteratorINSD_10device_ptrIdEEEEyS9_dNS7_10__identityEEEvT0_PT3_T1_NS0_13GridEvenShareISN_EET2_T4_:
.text._ZN3cub18CUB_300001_SM_10006detail6reduce18DeviceReduceKernelINS2_10policy_hubIdyN4cuda3std3__44plusIdEEE10Policy1000EN6thrust24THRUST_300001_SM_1000_NS6detail15normal_iteratorINSD_10device_ptrIdEEEEyS9_dNS7_10__identityEEEvT0_PT3_T1_NS0_13GridEvenShareISN_EET2_T4_:
[----:B------:R-:W-:Y:S08]  /*0000*/  LDC R1, c[0x0][0x37c] ;  /* 0x0000df00ff017b82 */ /* 0x000ff00000000800 */
[----:B------:R-:W0:Y:S01]  /*0010*/  S2UR UR18, SR_CTAID.X ;  /* 0x00000000001279c3 */ /* 0x000e220000002500 */
[----:B------:R-:W1:Y:S01]  /*0020*/  LDCU.64 UR4, c[0x0][0x3b8] ;  /* 0x00007700ff0477ac */ /* 0x000e620008000a00 */
[----:B------:R-:W-:Y:S01]  /*0030*/  BSSY.RECONVERGENT B0, `(.L_x_30) ;  /* 0x0000277000007945 */ /* 0x000fe20003800200 */
[----:B------:R-:W2:Y:S01]  /*0040*/  LDCU UR11, c[0x0][0x3c0] ;  /* 0x00007800ff0b77ac */ /* 0x000ea20008000800 */
[----:B------:R-:W3:Y:S01]  /*0050*/  LDCU.64 UR16, c[0x0][0x358] ;  /* 0x00006b00ff1077ac */ /* 0x000ee20008000a00 */
[----:B-1----:R-:W-:-:S02]  /*0060*/  IMAD.U32 R12, RZ, RZ, UR4 ;  /* 0x00000004ff0c7e24 */ /* 0x002fc4000f8e00ff */
[----:B------:R-:W-:Y:S01]  /*0070*/  IMAD.U32 R3, RZ, RZ, UR5 ;  /* 0x00000005ff037e24 */ /* 0x000fe2000f8e00ff */
[----:B--2---:R-:W-:Y:S02]  /*0080*/  UIMAD UR5, UR11, 0xe00, URZ ;  /* 0x00000e000b0578a4 */ /* 0x004fe4000f8e02ff */
[----:B0-----:R-:W-:Y:S02]  /*0090*/  UIMAD UR9, UR18, 0xe00, URZ ;  /* 0x00000e00120978a4 */ /* 0x001fe4000f8e02ff */
[----:B------:R-:W-:-:S04]  /*00a0*/  USHF.R.S32.HI UR4, URZ, 0x1f, UR5 ;  /* 0x0000001fff047899 */ /* 0x000fc80008011405 */
[----:B------:R-:W-:-:S04]  /*00b0*/  IADD3 R13, P1, PT, R12, -UR9, RZ ;  /* 0x800000090c0d7c10 */ /* 0x000fc8000ff3e0ff */
[----:B------:R-:W-:Y:S02]  /*00c0*/  ISETP.GT.U32.AND P0, PT, R13, 0xdff, PT ;  /* 0x00000dff0d00780c */ /* 0x000fe40003f04070 */
[----:B------:R-:W-:-:S04]  /*00d0*/  IADD3.X R2, PT, PT, R3, -0x1, RZ, P1, !PT ;  /* 0xffffffff03027810 */ /* 0x000fc80000ffe4ff */
[----:B------:R-:W-:-:S13]  /*00e0*/  ISETP.GT.U32.AND.EX P0, PT, R2, RZ, PT, P0 ;  /* 0x000000ff0200720c */ /* 0x000fda0003f04100 */
[----:B---3--:R-:W-:Y:S05]  /*00f0*/  @P0 BRA `(.L_x_31) ;  /* 0x0000001400280947 */ /* 0x008fea0003800000 */
[----:B------:R-:W0:Y:S01]  /*0100*/  S2R R0, SR_TID.X ;  /* 0x0000000000007919 */ /* 0x000e220000002100 */
[----:B------:R-:W-:Y:S01]  /*0110*/  VIADD R3, R12, -UR9 ;  /* 0x800000090c037c36 */ /* 0x000fe20008000000 */
[----:B------:R-:W-:Y:S01]  /*0120*/  BSSY.RECONVERGENT B1, `(.L_x_32) ;  /* 0x000000a000017945 */ /* 0x000fe20003800200 */
[----:B------:R-:W-:-:S03]  /*0130*/  CS2R R8, SRZ ;  /* 0x0000000000087805 */ /* 0x000fc6000001ff00 */
[----:B0-----:R-:W-:Y:S01]  /*0140*/  ISETP.GE.AND P0, PT, R0, R3, PT ;  /* 0x000000030000720c */ /* 0x001fe20003f06270 */
[----:B------:R-:W-:-:S12]  /*0150*/  IMAD.MOV.U32 R2, RZ, RZ, R0 ;  /* 0x000000ffff027224 */ /* 0x000fd800078e0000 */
[----:B------:R-:W-:Y:S05]  /*0160*/  @P0 BRA `(.L_x_33) ;  /* 0x0000000000140947 */ /* 0x000fea0003800000 */
[----:B------:R-:W0:Y:S01]  /*0170*/  LDC.64 R8, c[0x0][0x380] ;  /* 0x0000e000ff087b82 */ /* 0x000e220000000a00 */
[----:B------:R-:W-:-:S04]  /*0180*/  VIADD R5, R0, UR9 ;  /* 0x0000000900057c36 */ /* 0x000fc80008000000 */
[----:B0-----:R-:W-:-:S06]  /*0190*/  IMAD.WIDE.U32 R8, R5, 0x8, R8 ;  /* 0x0000000805087825 */ /* 0x001fcc00078e0008 */
[----:B------:R-:W5:Y:S01]  /*01a0*/  LDG.E.64 R8, desc[UR16][R8.64] ;  /* 0x0000001008087981 */ /* 0x000f62000c1e1b00 */
[----:B------:R-:W-:-:S07]  /*01b0*/  VIADD R2, R0, 0x200 ;  /* 0x0000020000027836 */ /* 0x000fce0000000000 */
.L_x_33:
[----:B------:R-:W-:Y:S05]  /*01c0*/  BSYNC.RECONVERGENT B1 ;  /* 0x0000000000017941 */ /* 0x000fea0003800200 */
.L_x_32:
[----:B------:R-:W-:Y:S01]  /*01d0*/  ISETP.GE.AND P0, PT, R2, R3, PT ;  /* 0x000000030200720c */ /* 0x000fe20003f06270 */
[----:B------:R-:W-:-:S12]  /*01e0*/  BSSY.RECONVERGENT B1, `(.L_x_34) ;  /* 0x0000078000017945 */ /* 0x000fd80003800200 */
[----:B------:R-:W-:Y:S05]  /*01f0*/  @P0 BRA `(.L_x_35) ;  /* 0x0000000400d80947 */ /* 0x000fea0003800000 */
[----:B------:R-:W-:Y:S01]  /*0200*/  LOP3.LUT R5, RZ, R2, RZ, 0x33, !PT ;  /* 0x00000002ff057212 */ /* 0x000fe200078e33ff */
[----:B------:R-:W-:Y:S03]  /*0210*/  BSSY.RECONVERGENT B2, `(.L_x_36) ;  /* 0x0000036000027945 */ /* 0x000fe60003800200 */
[----:B------:R-:W-:-:S04]  /*0220*/  IADD3 R12, PT, PT, R12, -UR9, R5 ;  /* 0x800000090c0c7c10 */ /* 0x000fc8000fffe005 */
[C---:B------:R-:W-:Y:S02]  /*0230*/  ISETP.GE.U32.AND P1, PT, R12.reuse, 0x1e00, PT ;  /* 0x00001e000c00780c */ /* 0x040fe40003f26070 */
[----:B------:R-:W-:-:S04]  /*0240*/  LEA.HI R4, R12, 0x1, RZ, 0x17 ;  /* 0x000000010c047811 */ /* 0x000fc800078fb8ff */
[----:B------:R-:W-:-:S04]  /*0250*/  LOP3.LUT R5, R4, 0xf, RZ, 0xc0, !PT ;  /* 0x0000000f04057812 */ /* 0x000fc800078ec0ff */
[----:B------:R-:W-:-:S03]  /*0260*/  ISETP.NE.AND P0, PT, R5, RZ, PT ;  /* 0x000000ff0500720c */ /* 0x000fc60003f05270 */
[----:B------:R-:W-:Y:S10]  /*0270*/  @!P1 BRA `(.L_x_37) ;  /* 0x0000000000bc9947 */ /* 0x000ff40003800000 */
[----:B------:R-:W0:Y:S01]  /*0280*/  LDCU.64 UR4, c[0x0][0x380] ;  /* 0x00007000ff0477ac */ /* 0x000e220008000a00 */
[----:B------:R-:W-:Y:S01]  /*0290*/  IMAD.WIDE.U32 R6, R2, 0x8, RZ ;  /* 0x0000000802067825 */ /* 0x000fe200078e00ff */
[----:B------:R-:W-:-:S03]  /*02a0*/  LOP3.LUT R26, R4, 0xfffff0, RZ, 0xc0, !PT ;  /* 0x00fffff0041a7812 */ /* 0x000fc600078ec0ff */
[----:B------:R-:W-:Y:S02]  /*02b0*/  IMAD.U32 R11, RZ, RZ, UR18 ;  /* 0x00000012ff0b7e24 */ /* 0x000fe4000f8e00ff */
[----:B------:R-:W-:Y:S02]  /*02c0*/  IMAD.MOV R26, RZ, RZ, -R26 ;  /* 0x000000ffff1a7224 */ /* 0x000fe400078e0a1a */
[----:B------:R-:W-:-:S03]  /*02d0*/  IMAD.WIDE.U32 R6, R11, 0x7000, R6 ;  /* 0x000070000b067825 */ /* 0x000fc600078e0006 */
[----:B0-----:R-:W-:-:S04]  /*02e0*/  IADD3 R6, P1, PT, R6, UR4, RZ ;  /* 0x0000000406067c10 */ /* 0x001fc8000ff3e0ff */
[----:B------:R-:W-:-:S04]  /*02f0*/  IADD3 R6, P2, PT, R6, 0x8000, RZ ;  /* 0x0000800006067810 */ /* 0x000fc80007f5e0ff */
[----:B------:R-:W-:-:S09]  /*0300*/  IADD3.X R7, PT, PT, RZ, UR5, R7, P2, P1 ;  /* 0x00000005ff077c10 */ /* 0x000fd200097e2407 */
.L_x_38:
[----:B------:R-:W2:Y:S04]  /*0310*/  LDG.E.64 R10, desc[UR16][R6.64+-0x8000] ;  /* 0xff800010060a7981 */ /* 0x000ea8000c1e1b00 */
[----:B------:R-:W3:Y:S04]  /*0320*/  LDG.E.64 R12, desc[UR16][R6.64+-0x7000] ;  /* 0xff900010060c7981 */ /* 0x000ee8000c1e1b00 */
[----:B------:R-:W4:Y:S04]  /*0330*/  LDG.E.64 R14, desc[UR16][R6.64+-0x6000] ;  /* 0xffa00010060e7981 */ /* 0x000f28000c1e1b00 */
[----:B------:R-:W4:Y:S04]  /*0340*/  LDG.E.64 R16, desc[UR16][R6.64+-0x5000] ;  /* 0xffb0001006107981 */ /* 0x000f28000c1e1b00 */
[----:B------:R-:W4:Y:S04]  /*0350*/  LDG.E.64 R18, desc[UR16][R6.64+-0x4000] ;  /* 0xffc0001006127981 */ /* 0x000f28000c1e1b00 */
[----:B------:R-:W4:Y:S04]  /*0360*/  LDG.E.64 R20, desc[UR16][R6.64+-0x3000] ;  /* 0xffd0001006147981 */ /* 0x000f28000c1e1b00 */
[----:B------:R-:W4:Y:S04]  /*0370*/  LDG.E.64 R24, desc[UR16][R6.64+-0x2000] ;  /* 0xffe0001006187981 */ /* 0x000f28000c1e1b00 */
[----:B------:R-:W4:Y:S01]  /*0380*/  LDG.E.64 R22, desc[UR16][R6.64+-0x1000] ;  /* 0xfff0001006167981 */ /* 0x000f22000c1e1b00 */
[----:B--2--5:R-:W-:-:S03]  /*0390*/  DADD R10, R10, R8 ;  /* 0x000000000a0a7229 */ /* 0x024fc60000000008 */
[----:B------:R-:W2:Y:S05]  /*03a0*/  LDG.E.64 R8, desc[UR16][R6.64] ;  /* 0x0000001006087981 */ /* 0x000eaa000c1e1b00 */
[----:B---3--:R-:W-:Y:S02]  /*03b0*/  DADD R12, R10, R12 ;  /* 0x000000000a0c7229 */ /* 0x008fe4000000000c */
[----:B------:R-:W3:Y:S06]  /*03c0*/  LDG.E.64 R10, desc[UR16][R6.64+0x1000] ;  /* 0x00100010060a7981 */ /* 0x000eec000c1e1b00 */
[----:B----4-:R-:W-:-:S02]  /*03d0*/  DADD R14, R12, R14 ;  /* 0x000000000c0e7229 */ /* 0x010fc4000000000e */
[----:B------:R-:W4:Y:S06]  /*03e0*/  LDG.E.64 R12, desc[UR16][R6.64+0x2000] ;  /* 0x00200010060c7981 */ /* 0x000f2c000c1e1b00 */
[----:B------:R-:W-:Y:S02]  /*03f0*/  DADD R16, R14, R16 ;  /* 0x000000000e107229 */ /* 0x000fe40000000010 */
[----:B------:R-:W4:Y:S06]  /*0400*/  LDG.E.64 R14, desc[UR16][R6.64+0x3000] ;  /* 0x00300010060e7981 */ /* 0x000f2c000c1e1b00 */
[----:B------:R-:W-:-:S02]  /*0410*/  DADD R18, R16, R18 ;  /* 0x0000000010127229 */ /* 0x000fc40000000012 */
[----:B------:R-:W4:Y:S06]  /*0420*/  LDG.E.64 R16, desc[UR16][R6.64+0x4000] ;  /* 0x0040001006107981 */ /* 0x000f2c000c1e1b00 */
[----:B------:R-:W-:Y:S02]  /*0430*/  DADD R20, R18, R20 ;  /* 0x0000000012147229 */ /* 0x000fe40000000014 */
[----:B------:R-:W4:Y:S06]  /*0440*/  LDG.E.64 R18, desc[UR16][R6.64+0x5000] ;  /* 0x0050001006127981 */ /* 0x000f2c000c1e1b00 */
[----:B------:R-:W-:-:S02]  /*0450*/  DADD R24, R20, R24 ;  /* 0x0000000014187229 */ /* 0x000fc40000000018 */
[----:B------:R-:W4:Y:S06]  /*0460*/  LDG.E.64 R20, desc[UR16][R6.64+0x6000] ;  /* 0x0060001006147981 */ /* 0x000f2c000c1e1b00 */
[----:B------:R-:W-:Y:S02]  /*0470*/  DADD R22, R24, R22 ;  /* 0x0000000018167229 */ /* 0x000fe40000000016 */
[----:B------:R0:W4:Y:S01]  /*0480*/  LDG.E.64 R24, desc[UR16][R6.64+0x7000] ;  /* 0x0070001006187981 */ /* 0x000122000c1e1b00 */
[----:B------:R-:W-:Y:S02]  /*0490*/  VIADD R26, R26, 0x10 ;  /* 0x000000101a1a7836 */ /* 0x000fe40000000000 */
[----:B------:R-:W-:-:S03]  /*04a0*/  VIADD R2, R2, 0x2000 ;  /* 0x0000200002027836 */ /* 0x000fc60000000000 */
[----:B------:R-:W-:Y:S02]  /*04b0*/  ISETP.NE.AND P1, PT, R26, RZ, PT ;  /* 0x000000ff1a00720c */ /* 0x000fe40003f25270 */
[----:B0-----:R-:W-:-:S05]  /*04c0*/  IADD3 R6, P2, PT, R6, 0x10000, RZ ;  /* 0x0001000006067810 */ /* 0x001fca0007f5e0ff */
[----:B------:R-:W-:Y:S01]  /*04d0*/  IMAD.X R7, RZ, RZ, R7, P2 ;  /* 0x000000ffff077224 */ /* 0x000fe200010e0607 */
[----:B--2---:R-:W-:-:S08]  /*04e0*/  DADD R8, R22, R8 ;  /* 0x0000000016087229 */ /* 0x004fd00000000008 */
[----:B---3--:R-:W-:-:S08]  /*04f0*/  DADD R8, R8, R10 ;  /* 0x0000000008087229 */ /* 0x008fd0000000000a */
[----:B----4-:R-:W-:-:S08]  /*0500*/  DADD R8, R8, R12 ;  /* 0x0000000008087229 */ /* 0x010fd0000000000c */
[----:B------:R-:W-:-:S08]  /*0510*/  DADD R8, R8, R14 ;  /* 0x0000000008087229 */ /* 0x000fd0000000000e */
[----:B------:R-:W-:-:S08]  /*0520*/  DADD R8, R8, R16 ;  /* 0x0000000008087229 */ /* 0x000fd00000000010 */
[----:B------:R-:W-:-:S08]  /*0530*/  DADD R8, R8, R18 ;  /* 0x0000000008087229 */ /* 0x000fd00000000012 */
[----:B------:R-:W-:-:S08]  /*0540*/  DADD R8, R8, R20 ;  /* 0x0000000008087229 */ /* 0x000fd00000000014 */
[----:B------:R-:W-:Y:S01]  /*0550*/  DADD R8, R8, R24 ;  /* 0x0000000008087229 */ /* 0x000fe20000000018 */
[----:B------:R-:W-:Y:S10]  /*0560*/  @P1 BRA `(.L_x_38) ;  /* 0xfffffffc00681947 */ /* 0x000ff4000383ffff */
.L_x_37:
[----:B------:R-:W-:Y:S05]  /*0570*/  BSYNC.RECONVERGENT B2 ;  /* 0x0000000000027941 */ /* 0x000fea0003800200 */
.L_x_36:
[----:B------:R-:W-:Y:S05]  /*0580*/  @!P0 BRA `(.L_x_35) ;  /* 0x0000000000f48947 */ /* 0x000fea0003800000 */
[----:B------:R-:W-:Y:S01]  /*0590*/  ISETP.GE.U32.AND P1, PT, R5, 0x8, PT ;  /* 0x000000080500780c */ /* 0x000fe20003f26070 */
[----:B------:R-:W-:Y:S01]  /*05a0*/  BSSY.RECONVERGENT B2, `(.L_x_39) ;  /* 0x000001a000027945 */ /* 0x000fe20003800200 */
[----:B------:R-:W-:-:S04]  /*05b0*/  LOP3.LUT R26, R4, 0x7, RZ, 0xc0, !PT ;  /* 0x00000007041a7812 */ /* 0x000fc800078ec0ff */
[----:B------:R-:W-:-:S07]  /*05c0*/  ISETP.NE.AND P0, PT, R26, RZ, PT ;  /* 0x000000ff1a00720c */ /* 0x000fce0003f05270 */
[----:B------:R-:W-:Y:S06]  /*05d0*/  @!P1 BRA `(.L_x_40) ;  /* 0x0000000000589947 */ /* 0x000fec0003800000 */
[----:B------:R-:W0:Y:S01]  /*05e0*/  LDCU.64 UR4, c[0x0][0x380] ;  /* 0x00007000ff0477ac */ /* 0x000e220008000a00 */
[----:B------:R-:W-:-:S04]  /*05f0*/  IADD3 R5, P1, PT, R2, UR9, RZ ;  /* 0x0000000902057c10 */ /* 0x000fc8000ff3e0ff */
[----:B------:R-:W-:Y:S02]  /*0600*/  LEA.HI.X.SX32 R6, R2, RZ, 0x1, P1 ;  /* 0x000000ff02067211 */ /* 0x000fe400008f0eff */
[----:B0-----:R-:W-:-:S04]  /*0610*/  LEA R24, P1, R5, UR4, 0x3 ;  /* 0x0000000405187c11 */ /* 0x001fc8000f8218ff */
[----:B------:R-:W-:-:S05]  /*0620*/  LEA.HI.X R25, R5, UR5, R6, 0x3, P1 ;  /* 0x0000000505197c11 */ /* 0x000fca00088f1c06 */
        /* <DEDUP_REMOVED lines=17> */
.L_x_40:
[----:B------:R-:W-:Y:S05]  /*0740*/  BSYNC.RECONVERGENT B2 ;  /* 0x0000000000027941 */ /* 0x000fea0003800200 */
.L_x_39:
        /* <DEDUP_REMOVED lines=14> */
[----:B------:R-:W4:Y:S01]  /*0830*/  LDG.E.64 R14, desc[UR16][R4.64+0x3000] ;  /* 0x00300010040e7981 */ /* 0x000f22000c1e1b00 */
[----:B------:R-:W-:Y:S01]  /*0840*/  VIADD R2, R2, 0x800 ;  /* 0x0000080002027836 */ /* 0x000fe20000000000 */
[----:B--2--5:R-:W-:-:S08]  /*0850*/  DADD R6, R8, R6 ;  /* 0x0000000008067229 */ /* 0x024fd00000000006 */
[----:B---3--:R-:W-:-:S08]  /*0860*/  DADD R6, R6, R10 ;  /* 0x0000000006067229 */ /* 0x008fd0000000000a */
[----:B----4-:R-:W-:-:S08]  /*0870*/  DADD R6, R6, R12 ;  /* 0x0000000006067229 */ /* 0x010fd0000000000c */
[----:B------:R-:W-:-:S11]  /*0880*/  DADD R8, R6, R14 ;  /* 0x0000000006087229 */ /* 0x000fd6000000000e */
.L_x_42:
[----:B------:R-:W-:Y:S05]  /*0890*/  BSYNC.RECONVERGENT B2 ;  /* 0x0000000000027941 */ /* 0x000fea0003800200 */
.L_x_41:
[----:B------:R-:W-:Y:S05]  /*08a0*/  @!P0 BRA `(.L_x_35) ;  /* 0x00000000002c8947 */ /* 0x000fea0003800000 */
[----:B------:R-:W0:Y:S01]  /*08b0*/  LDC.64 R4, c[0x0][0x380] ;  /* 0x0000e000ff047b82 */ /* 0x000e220000000a00 */
[----:B------:R-:W-:Y:S02]  /*08c0*/  IMAD.U32 R7, RZ, RZ, UR18 ;  /* 0x00000012ff077e24 */ /* 0x000fe4000f8e00ff */
[----:B------:R-:W-:Y:S02]  /*08d0*/  IMAD.MOV R10, RZ, RZ, -R16 ;  /* 0x000000ffff0a7224 */ /* 0x000fe400078e0a10 */
[----:B0-----:R-:W-:-:S07]  /*08e0*/  IMAD.WIDE.U32 R4, R7, 0x7000, R4 ;  /* 0x0000700007047825 */ /* 0x001fce00078e0004 */
.L_x_43:
[----:B------:R-:W-:-:S06]  /*08f0*/  IMAD.WIDE R6, R2, 0x8, R4 ;  /* 0x0000000802067825 */ /* 0x000fcc00078e0204 */
[----:B------:R-:W2:Y:S01]  /*0900*/  LDG.E.64 R6, desc[UR16][R6.64] ;  /* 0x0000001006067981 */ /* 0x000ea2000c1e1b00 */
[----:B------:R-:W-:Y:S02]  /*0910*/  VIADD R10, R10, 0x1 ;  /* 0x000000010a0a7836 */ /* 0x000fe40000000000 */
[----:B------:R-:W-:-:S03]  /*0920*/  VIADD R2, R2, 0x200 ;  /* 0x0000020002027836 */ /* 0x000fc60000000000 */
[----:B------:R-:W-:Y:S01]  /*0930*/  ISETP.NE.AND P0, PT, R10, RZ, PT ;  /* 0x000000ff0a00720c */ /* 0x000fe20003f05270 */
[----:B--2--5:R-:W-:-:S12]  /*0940*/  DADD R8, R6, R8 ;  /* 0x0000000006087229 */ /* 0x024fd80000000008 */
[----:B------:R-:W-:Y:S05]  /*0950*/  @P0 BRA `(.L_x_43) ;  /* 0xfffffffc00e40947 */ /* 0x000fea000383ffff */
.L_x_35:
[----:B------:R-:W-:Y:S05]  /*0960*/  BSYNC.RECONVERGENT B1 ;  /* 0x0000000000017941 */ /* 0x000fea0003800200 */
.L_x_34:
        /* <DEDUP_REMOVED lines=12> */
[----:B------:R-:W-:-:S03]  /*0a30*/  @!P1 SHF.R.U32.HI R3, RZ, 0x2, R0 ;  /* 0x00000002ff039819 */ /* 0x000fc60000011600 */
[----:B------:R-:W0:Y:S01]  /*0a40*/  SHFL.DOWN PT, R5, R7, 0x2, 0x1f ;  /* 0x08401f0007057f89 */ /* 0x000e2200000e0000 */
[----:B------:R-:W-:Y:S01]  /*0a50*/  @!P1 LOP3.LUT R3, R3, 0xf8, RZ, 0xc0, !PT ;  /* 0x000000f803039812 */ /* 0x000fe200078ec0ff */
        /* <DEDUP_REMOVED lines=14> */
[----:B-1----:R-:W-:-:S05]  /*0b40*/  @!P1 LEA R10, R13, R10, 0x18 ;  /* 0x0000000a0d0a9211 */ /* 0x002fca00078ec0ff */
[----:B------:R-:W-:Y:S01]  /*0b50*/  @!P1 IMAD.IADD R3, R3, 0x1, R10 ;  /* 0x0000000103039824 */ /* 0x000fe200078e020a */
[----:B0-----:R-:W-:-:S10]  /*0b60*/  DADD R4, R4, R8 ;  /* 0x0000000004047229 */ /* 0x001fd40000000008 */
[----:B------:R-:W-:Y:S02]  /*0b70*/  FSEL R6, R8, R4, P0 ;  /* 0x0000000408067208 */ /* 0x000fe40000000000 */
[----:B------:R-:W-:Y:S02]  /*0b80*/  FSEL R7, R9, R5, P0 ;  /* 0x0000000509077208 */ /* 0x000fe40000000000 */
[----:B------:R-:W-:Y:S01]  /*0b90*/  ISETP.NE.AND P0, PT, R0, RZ, PT ;  /* 0x000000ff0000720c */ /* 0x000fe20003f05270 */
[----:B------:R-:W-:Y:S04]  /*0ba0*/  SHFL.DOWN PT, R4, R6, 0x10, 0x1f ;  /* 0x0a001f0006047f89 */ /* 0x000fe800000e0000 */
[----:B------:R-:W0:Y:S02]  /*0bb0*/  SHFL.DOWN PT, R5, R7, 0x10, 0x1f ;  /* 0x0a001f0007057f89 */ /* 0x000e2400000e0000 */
        /* <DEDUP_REMOVED lines=10> */
[----:B--2---:R-:W0:Y:S04]  /*0c60*/  LDS.64 R2, [UR4+0x18] ;  /* 0x00001804ff027984 */ /* 0x004e280008000a00 */
        /* <DEDUP_REMOVED lines=23> */
.L_x_44:
[----:B------:R-:W-:-:S05]  /*0de0*/  LOP3.LUT R2, R0, 0x3e0, RZ, 0xc0, !PT ;  /* 0x000003e000027812 */ /* 0x000fca00078ec0ff */
[----:B------:R-:W-:Y:S01]  /*0df0*/  VIADD R4, R2, 0x20 ;  /* 0x0000002002047836 */ /* 0x000fe20000000000 */
[----:B------:R-:W-:-:S04]  /*0e00*/  LOP3.LUT R2, RZ, R2, RZ, 0x33, !PT ;  /* 0x00000002ff027212 */ /* 0x000fc800078e33ff */
[----:B------:R-:W-:Y:S01]  /*0e10*/  ISETP.GT.AND P0, PT, R4, R3, PT ;  /* 0x000000030400720c */ /* 0x000fe20003f04270 */
[----:B------:R-:W-:-:S05]  /*0e20*/  IMAD.IADD R2, R3, 0x1, R2 ;  /* 0x0000000103027824 */ /* 0x000fca00078e0202 */
[----:B------:R-:W-:Y:S02]  /*0e30*/  SEL R5, R2, 0x1f, P0 ;  /* 0x0000001f02057807 */ /* 0x000fe40000000000 */
[----:B------:R-:W0:Y:S03]  /*0e40*/  S2R R2, SR_LANEID ;  /* 0x0000000000027919 */ /* 0x000e260000000000 */
[----:B-----5:R-:W-:Y:S04]  /*0e50*/  SHFL.DOWN PT, R6, R8, 0x1, R5 ;  /* 0x0820000008067989 */ /* 0x020fe800000e0005 */
[----:B------:R-:W1:Y:S02]  /*0e60*/  SHFL.DOWN PT, R7, R9, 0x1, R5 ;  /* 0x0820000009077989 */ /* 0x000e6400000e0005 */
[----:B-1----:R-:W-:Y:S01]  /*0e70*/  DADD R6, R6, R8 ;  /* 0x0000000006067229 */ /* 0x002fe20000000008 */
[C---:B0-----:R-:W-:Y:S01]  /*0e80*/  ISETP.GE.AND P0, PT, R2.reuse, R5, PT ;  /* 0x000000050200720c */ /* 0x041fe20003f06270 */
[C---:B------:R-:W-:Y:S01]  /*0e90*/  VIADD R4, R2.reuse, 0x2 ;  /* 0x0000000202047836 */ /* 0x040fe20000000000 */
[----:B------:R-:W-:-:S07]  /*0ea0*/  ISETP.NE.AND P1, PT, R2, RZ, PT ;  /* 0x000000ff0200720c */ /* 0x000fce0003f25270 */
[----:B------:R-:W-:Y:S02]  /*0eb0*/  FSEL R10, R6, R8, !P0 ;  /* 0x00000008060a7208 */ /* 0x000fe40004000000 */
[----:B------:R-:W-:Y:S02]  /*0ec0*/  FSEL R11, R7, R9, !P0 ;  /* 0x00000009070b7208 */ /* 0x000fe40004000000 */
[----:B------:R-:W-:Y:S01]  /*0ed0*/  ISETP.GT.AND P0, PT, R4, R5, PT ;  /* 0x000000050400720c */ /* 0x000fe20003f04270 */
[----:B------:R-:W-:Y:S01]  /*0ee0*/  SHFL.DOWN PT, R6, R10, 0x2, R5 ;  /* 0x084000000a067989 */ /* 0x000fe200000e0005 */
[----:B------:R-:W-:-:S03]  /*0ef0*/  VIADD R4, R2, 0x4 ;  /* 0x0000000402047836 */ /* 0x000fc60000000000 */
[----:B------:R-:W0:Y:S02]  /*0f00*/  SHFL.DOWN PT, R7, R11, 0x2, R5 ;  /* 0x084000000b077989 */ /* 0x000e2400000e0005 */
[----:B0-----:R-:W-:-:S10]  /*0f10*/  DADD R6, R6, R10 ;  /* 0x0000000006067229 */ /* 0x001fd4000000000a */
[----:B------:R-:W-:Y:S02]  /*0f20*/  FSEL R12, R10, R6, P0 ;  /* 0x000000060a0c7208 */ /* 0x000fe40000000000 */
[----:B------:R-:W-:Y:S02]  /*0f30*/  FSEL R13, R11, R7, P0 ;  /* 0x000000070b0d7208 */ /* 0x000fe40000000000 */
[----:B------:R-:W-:Y:S01]  /*0f40*/  ISETP.GT.AND P0, PT, R4, R5, PT ;  /* 0x000000050400720c */ /* 0x000fe20003f04270 */
[----:B------:R-:W-:Y:S01]  /*0f50*/  SHFL.DOWN PT, R6, R12, 0x4, R5 ;  /* 0x088000000c067989 */ /* 0x000fe200000e0005 */
[C---:B------:R-:W-:Y:S02]  /*0f60*/  VIADD R4, R2.reuse, 0x8 ;  /* 0x0000000802047836 */ /* 0x040fe40000000000 */
[----:B------:R-:W-:Y:S01]  /*0f70*/  VIADD R2, R2, 0x10 ;  /* 0x0000001002027836 */ /* 0x000fe20000000000 */
[----:B------:R-:W0:Y:S02]  /*0f80*/  SHFL.DOWN PT, R7, R13, 0x4, R5 ;  /* 0x088000000d077989 */ /* 0x000e2400000e0005 */
[----:B0-----:R-:W-:-:S10]  /*0f90*/  DADD R6, R6, R12 ;  /* 0x0000000006067229 */ /* 0x001fd4000000000c */
[----:B------:R-:W-:Y:S02]  /*0fa0*/  FSEL R8, R12, R6, P0 ;  /* 0x000000060c087208 */ /* 0x000fe40000000000 */
[----:B------:R-:W-:Y:S02]  /*0fb0*/  FSEL R9, R13, R7, P0 ;  /* 0x000000070d097208 */ /* 0x000fe40000000000 */
[----:B------:R-:W-:Y:S01]  /*0fc0*/  ISETP.GT.AND P0, PT, R4, R5, PT ;  /* 0x000000050400720c */ /* 0x000fe20003f04270 */
[----:B------:R-:W-:Y:S01]  /*0fd0*/  SHFL.DOWN PT, R6, R8, 0x8, R5 ;  /* 0x0900000008067989 */ /* 0x000fe200000e0005 */
[----:B------:R-:W-:-:S03]  /*0fe0*/  @!P1 SHF.R.U32.HI R4, RZ, 0x2, R0 ;  /* 0x00000002ff049819 */ /* 0x000fc60000011600 */
[----:B------:R-:W0:Y:S01]  /*0ff0*/  SHFL.DOWN PT, R7, R9, 0x8, R5 ;  /* 0x0900000009077989 */ /* 0x000e2200000e0005 */
[----:B------:R-:W-:Y:S01]  /*1000*/  @!P1 LOP3.LUT R4, R4, 0xf8, RZ, 0xc0, !PT ;  /* 0x000000f804049812 */ /* 0x000fe200078ec0ff */
[----:B------:R-:W1:Y:S01]  /*1010*/  @!P1 S2R R13, SR_CgaCtaId ;  /* 0x00000000000d9919 */ /* 0x000e620000008800 */
[----:B0-----:R-:W-:-:S10]  /*1020*/  DADD R6, R6, R8 ;  /* 0x0000000006067229 */ /* 0x001fd40000000008 */
[----:B------:R-:W-:Y:S02]  /*1030*/  FSEL R10, R8, R6, P0 ;  /* 0x00000006080a7208 */ /* 0x000fe40000000000 */
[----:B------:R-:W-:Y:S02]  /*1040*/  FSEL R11, R9, R7, P0 ;  /* 0x00000007090b7208 */ /* 0x000fe40000000000 */
[----:B------:R-:W-:Y:S01]  /*1050*/  @!P1 MOV R8, 0x400 ;  /* 0x0000040000089802 */ /* 0x000fe20000000f00 */
[----:B------:R-:W-:Y:S01]  /*1060*/  SHFL.DOWN PT, R6, R10, 0x10, R5 ;  /* 0x0a0000000a067989 */ /* 0x000fe200000e0005 */
[----:B------:R-:W-:Y:S02]  /*1070*/  ISETP.GT.AND P0, PT, R2, R5, PT ;  /* 0x000000050200720c */ /* 0x000fe40003f04270 */
[----:B-1----:R-:W-:Y:S01]  /*1080*/  @!P1 LEA R13, R13, R8, 0x18 ;  /* 0x000000080d0d9211 */ /* 0x002fe200078ec0ff */
[----:B------:R-:W0:Y:S04]  /*1090*/  SHFL.DOWN PT, R7, R11, 0x10, R5 ;  /* 0x0a0000000b077989 */ /* 0x000e2800000e0005 */
[----:B------:R-:W-:Y:S01]  /*10a0*/  @!P1 IMAD.IADD R13, R4, 0x1, R13 ;  /* 0x00000001040d9824 */ /* 0x000fe200078e020d */
[----:B0-----:R-:W-:-:S10]  /*10b0*/  DADD R6, R6, R10 ;  /* 0x0000000006067229 */ /* 0x001fd4000000000a */
[----:B------:R-:W-:Y:S02]  /*10c0*/  FSEL R8, R10, R6, P0 ;  /* 0x000000060a087208 */ /* 0x000fe40000000000 */
[----:B------:R-:W-:Y:S02]  /*10d0*/  FSEL R9, R11, R7, P0 ;  /* 0x000000070b097208 */ /* 0x000fe40000000000 */
[----:B------:R-:W-:-:S03]  /*10e0*/  ISETP.NE.AND P0, PT, R0, RZ, PT ;  /* 0x000000ff0000720c */ /* 0x000fc60003f05270 */
[----:B------:R1:W-:Y:S01]  /*10f0*/  @!P1 STS.64 [R13+0x10], R8 ;  /* 0x000010080d009388 */ /* 0x0003e20000000a00 */
[----:B------:R-:W-:Y:S09]  /*1100*/  BAR.SYNC.DEFER_BLOCKING 0x0 ;  /* 0x0000000000007b1d */ /* 0x000ff20000010000 */
[----:B------:R-:W-:Y:S05]  /*1110*/  @P0 BRA `(.L_x_45) ;  /* 0x0000001400a00947 */ /* 0x000fea0003800000 */
[----:B------:R-:W0:Y:S01]  /*1120*/  S2UR UR5, SR_CgaCtaId ;  /* 0x00000000000579c3 */ /* 0x000e220000008800 */
[----:B------:R-:W-:Y:S01]  /*1130*/  UMOV UR4, 0x400 ;  /* 0x0000040000047882 */ /* 0x000fe20000000000 */
[----:B------:R-:W-:Y:S01]  /*1140*/  ISETP.GT.AND P1, PT, R3, 0x20, PT ;  /* 0x000000200300780c */ /* 0x000fe20003f24270 */
[----:B0-----:R-:W-:-:S09]  /*1150*/  ULEA UR4, UR5, UR4, 0x18 ;  /* 0x0000000405047291 */ /* 0x001fd2000f8ec0ff */
[----:B------:R-:W0:Y:S04]  /*1160*/  LDS.64 R10, [UR4+0x18] ;  /* 0x00001804ff0a7984 */ /* 0x000e280008000a00 */
[----:B------:R-:W2:Y:S01]  /*1170*/  LDS.128 R4, [UR4+0x20] ;  /* 0x00002004ff047984 */ /* 0x000ea20008000c00 */
[----:B0-----:R-:W-:-:S10]  /*1180*/  DADD R10, R8, R10 ;  /* 0x00000000080a7229 */ /* 0x001fd4000000000a */
[----:B------:R-:W-:Y:S02]  /*1190*/  FSEL R12, R10, R8, P1 ;  /* 0x000000080a0c7208 */ /* 0x000fe40000800000 */
[----:B-1----:R-:W-:Y:S02]  /*11a0*/  FSEL R13, R11, R9, P1 ;  /* 0x000000090b0d7208 */ /* 0x002fe40000800000 */
[----:B------:R-:W0:Y:S01]  /*11b0*/  LDS.128 R8, [UR4+0x30] ;  /* 0x00003004ff087984 */ /* 0x000e220008000c00 */
[----:B------:R-:W-:-:S03]  /*11c0*/  ISETP.GT.AND P1, PT, R3, 0x40, PT ;  /* 0x000000400300780c */ /* 0x000fc60003f24270 */
        /* <DEDUP_REMOVED lines=61> */
.L_x_31:
[----:B------:R-:W0:Y:S01]  /*15a0*/  S2R R0, SR_TID.X ;  /* 0x0000000000007919 */ /* 0x000e220000002100 */
[----:B------:R-:W1:Y:S01]  /*15b0*/  LDC.64 R4, c[0x0][0x380] ;  /* 0x0000e000ff047b82 */ /* 0x000e620000000a00 */
[----:B0-----:R-:W-:-:S04]  /*15c0*/  VIADD R21, R0, UR9 ;  /* 0x0000000900157c36 */ /* 0x001fc80008000000 */
[----:B-1----:R-:W-:-:S05]  /*15d0*/  IMAD.WIDE.U32 R20, R21, 0x8, R4 ;  /* 0x0000000815147825 */ /* 0x002fca00078e0004 */
[----:B------:R-:W2:Y:S04]  /*15e0*/  LDG.E.64 R14, desc[UR16][R20.64] ;  /* 0x00000010140e7981 */ /* 0x000ea8000c1e1b00 */
[----:B------:R-:W2:Y:S04]  /*15f0*/  LDG.E.64 R16, desc[UR16][R20.64+0x1000] ;  /* 0x0010001014107981 */ /* 0x000ea8000c1e1b00 */
[----:B------:R-:W3:Y:S04]  /*1600*/  LDG.E.64 R18, desc[UR16][R20.64+0x2000] ;  /* 0x0020001014127981 */ /* 0x000ee8000c1e1b00 */
[----:B------:R-:W4:Y:S04]  /*1610*/  LDG.E.64 R10, desc[UR16][R20.64+0x3000] ;  /* 0x00300010140a7981 */ /* 0x000f28000c1e1b00 */
[----:B------:R-:W5:Y:S04]  /*1620*/  LDG.E.64 R6, desc[UR16][R20.64+0x4000] ;  /* 0x0040001014067981 */ /* 0x000f68000c1e1b00 */
[----:B------:R-:W5:Y:S04]  /*1630*/  LDG.E.64 R4, desc[UR16][R20.64+0x5000] ;  /* 0x0050001014047981 */ /* 0x000f68000c1e1b00 */
[----:B------:R-:W5:Y:S01]  /*1640*/  LDG.E.64 R8, desc[UR16][R20.64+0x6000] ;  /* 0x0060001014087981 */ /* 0x000f62000c1e1b00 */
[----:B------:R-:W-:-:S04]  /*1650*/  ISETP.GE.U32.AND P0, PT, R13, UR5, PT ;  /* 0x000000050d007c0c */ /* 0x000fc8000bf06070 */
[----:B------:R-:W-:Y:S01]  /*1660*/  ISETP.GE.U32.AND.EX P0, PT, R2, UR4, PT, P0 ;  /* 0x0000000402007c0c */ /* 0x000fe2000bf06100 */
[----:B--2---:R-:W-:-:S08]  /*1670*/  DADD R14, R14, R16 ;  /* 0x000000000e0e7229 */ /* 0x004fd00000000010 */
[----:B---3--:R-:W-:-:S08]  /*1680*/  DADD R14, R18, R14 ;  /* 0x00000000120e7229 */ /* 0x008fd0000000000e */
[----:B----4-:R-:W-:-:S08]  /*1690*/  DADD R10, R10, R14 ;  /* 0x000000000a0a7229 */ /* 0x010fd0000000000e */
[----:B-----5:R-:W-:-:S08]  /*16a0*/  DADD R6, R6, R10 ;  /* 0x0000000006067229 */ /* 0x020fd0000000000a */
[----:B------:R-:W-:-:S08]  /*16b0*/  DADD R4, R4, R6 ;  /* 0x0000000004047229 */ /* 0x000fd00000000006 */
[----:B------:R-:W-:Y:S01]  /*16c0*/  DADD R8, R8, R4 ;  /* 0x0000000008087229 */ /* 0x000fe20000000004 */
[----:B------:R-:W-:Y:S10]  /*16d0*/  @!P0 BRA `(.L_x_46) ;  /* 0x0000000c001c8947 */ /* 0x000ff40003800000 */
[----:B------:R-:W-:Y:S01]  /*16e0*/  UIADD3 UR7, UP0, UPT, UR5, UR9, URZ ;  /* 0x0000000905077290 */ /* 0x000fe2000ff1e0ff */
[----:B------:R-:W-:Y:S01]  /*16f0*/  IADD3 R23, P1, PT, R12, -0xe00, RZ ;  /* 0xfffff2000c177810 */ /* 0x000fe20007f3e0ff */
[----:B------:R-:W0:Y:S01]  /*1700*/  LDCU.64 UR12, c[0x0][0x380] ;  /* 0x00007000ff0c77ac */ /* 0x000e220008000a00 */
[----:B------:R-:W-:Y:S02]  /*1710*/  LOP3.LUT R5, RZ, R0, RZ, 0x33, !PT ;  /* 0x00000000ff057212 */ /* 0x000fe400078e33ff */
[----:B------:R-:W-:Y:S01]  /*1720*/  IADD3.X R22, PT, PT, R3, -0x1, RZ, P1, !PT ;  /* 0xffffffff03167810 */ /* 0x000fe20000ffe4ff */
[----:B------:R-:W-:Y:S01]  /*1730*/  UIADD3.X UR8, UPT, UPT, URZ, UR4, URZ, UP0, !UPT ;  /* 0x00000004ff087290 */ /* 0x000fe200087fe4ff */
[----:B------:R-:W-:Y:S01]  /*1740*/  ISETP.LT.U32.AND P0, PT, R23, UR7, PT ;  /* 0x0000000717007c0c */ /* 0x000fe2000bf01070 */
[----:B------:R-:W-:Y:S01]  /*1750*/  UMOV UR6, UR5 ;  /* 0x0000000500067c82 */ /* 0x000fe20008000000 */
[----:B------:R-:W-:Y:S01]  /*1760*/  IADD3 R7, P2, PT, R0, UR7, RZ ;  /* 0x0000000700077c10 */ /* 0x000fe2000ff5e0ff */
[----:B------:R-:W-:Y:S01]  /*1770*/  UMOV UR4, URZ ;  /* 0x000000ff00047c82 */ /* 0x000fe20008000000 */
[----:B------:R-:W-:Y:S01]  /*1780*/  IADD3 R5, PT, PT, R12, -UR5, R5 ;  /* 0x800000050c057c10 */ /* 0x000fe2000fffe005 */
[----:B------:R-:W-:Y:S01]  /*1790*/  IMAD.U32 R11, RZ, RZ, UR8 ;  /* 0x00000008ff0b7e24 */ /* 0x000fe2000f8e00ff */
[----:B------:R-:W-:Y:S01]  /*17a0*/  UMOV UR10, UR8 ;  /* 0x00000008000a7c82 */ /* 0x000fe20008000000 */
[----:B------:R-:W-:-:S03]  /*17b0*/  IMAD.X R0, RZ, RZ, UR8, P2 ;  /* 0x00000008ff007e24 */ /* 0x000fc600090e06ff */
[----:B------:R-:W-:Y:S02]  /*17c0*/  ISETP.GT.U32.AND.EX P0, PT, R11, R22, PT, P0 ;  /* 0x000000160b00720c */ /* 0x000fe40003f04100 */
[----:B0-----:R-:W-:-:S04]  /*17d0*/  LEA R6, P1, R7, UR12, 0x3 ;  /* 0x0000000c07067c11 */ /* 0x001fc8000f8218ff */
[----:B------:R-:W-:Y:S02]  /*17e0*/  IADD3 R6, P2, PT, R6, 0x8000, RZ ;  /* 0x0000800006067810 */ /* 0x000fe40007f5e0ff */
[----:B------:R-:W-:Y:S01]  /*17f0*/  LEA.HI.X R7, R7, UR13, R0, 0x3, P1 ;  /* 0x0000000d07077c11 */ /* 0x000fe200088f1c00 */
[----:B------:R-:W-:Y:S01]  /*1800*/  VIADD R0, R5, -UR9 ;  /* 0x8000000905007c36 */ /* 0x000fe20008000000 */
[----:B------:R-:W-:-:S03]  /*1810*/  UMOV UR9, UR7 ;  /* 0x0000000700097c82 */ /* 0x000fc60008000000 */
[----:B------:R-:W-:Y:S01]  /*1820*/  IMAD.X R7, RZ, RZ, R7, P2 ;  /* 0x000000ffff077224 */ /* 0x000fe200010e0607 */
[----:B------:R-:W-:Y:S06]  /*1830*/  @P0 BRA `(.L_x_47) ;  /* 0x0000000000b80947 */ /* 0x000fec0003800000 */
[----:B------:R-:W0:Y:S01]  /*1840*/  LDC.64 R2, c[0x0][0x3b8] ;  /* 0x0000ee00ff027b82 */ /* 0x000e220000000a00 */
[----:B------:R-:W1:Y:S01]  /*1850*/  LDCU UR11, c[0x0][0x3c0] ;  /* 0x00007800ff0b77ac */ /* 0x000e620008000800 */
[----:B------:R-:W2:Y:S01]  /*1860*/  LDCU.64 UR12, c[0x0][0x380] ;  /* 0x00007000ff0c77ac */ /* 0x000ea20008000a00 */
[----:B------:R-:W-:Y:S01]  /*1870*/  NOP ;  /* 0x0000000000007918 */ /* 0x000fe20000000000 */
.L_x_48:
[----:B------:R-:W3:Y:S02]  /*1880*/  S2R R4, SR_TID.X ;  /* 0x0000000000047919 */ /* 0x000ee40000002100 */
[----:B---3--:R-:W-:-:S05]  /*1890*/  IADD3 R4, P0, PT, R4, UR7, RZ ;  /* 0x0000000704047c10 */ /* 0x008fca000ff1e0ff */
[----:B------:R-:W-:Y:S01]  /*18a0*/  IMAD.X R5, RZ, RZ, UR8, P0 ;  /* 0x00000008ff057e24 */ /* 0x000fe200080e06ff */
[----:B--2---:R-:W-:-:S04]  /*18b0*/  LEA R24, P0, R4, UR12, 0x3 ;  /* 0x0000000c04187c11 */ /* 0x004fc8000f8018ff */
[----:B------:R-:W-:-:S05]  /*18c0*/  LEA.HI.X R25, R4, UR13, R5, 0x3, P0 ;  /* 0x0000000d04197c11 */ /* 0x000fca00080f1c05 */
[----:B------:R-:W2:Y:S04]  /*18d0*/  LDG.E.64 R12, desc[UR16][R24.64] ;  /* 0x00000010180c7981 */ /* 0x000ea8000c1e1b00 */
[----:B------:R-:W3:Y:S04]  /*18e0*/  LDG.E.64 R14, desc[UR16][R24.64+0x1000] ;  /* 0x00100010180e7981 */ /* 0x000ee8000c1e1b00 */
[----:B------:R-:W4:Y:S04]  /*18f0*/  LDG.E.64 R16, desc[UR16][R24.64+0x2000] ;  /* 0x0020001018107981 */ /* 0x000f28000c1e1b00 */
[----:B------:R-:W5:Y:S04]  /*1900*/  LDG.E.64 R18, desc[UR16][R24.64+0x3000] ;  /* 0x0030001018127981 */ /* 0x000f68000c1e1b00 */
[----:B------:R-:W5:Y:S04]  /*1910*/  LDG.E.64 R20, desc[UR16][R24.64+0x4000] ;  /* 0x0040001018147981 */ /* 0x000f68000c1e1b00 */
[----:B------:R-:W5:Y:S04]  /*1920*/  LDG.E.64 R4, desc[UR16][R24.64+0x5000] ;  /* 0x0050001018047981 */ /* 0x000f68000c1e1b00 */
[----:B------:R-:W5:Y:S01]  /*1930*/  LDG.E.64 R10, desc[UR16][R24.64+0x6000] ;  /* 0x00600010180a7981 */ /* 0x000f62000c1e1b00 */
[----:B-1----:R-:W-:-:S04]  /*1940*/  UIMAD UR14, UR11, 0xe00, URZ ;  /* 0x00000e000b0e78a4 */ /* 0x002fc8000f8e02ff */
[----:B------:R-:W-:Y:S02]  /*1950*/  USHF.R.S32.HI UR15, URZ, 0x1f, UR14 ;  /* 0x0000001fff0f7899 */ /* 0x000fe4000801140e */
[----:B------:R-:W-:-:S04]  /*1960*/  UIADD3 UR5, UP0, UPT, UR14, UR9, URZ ;  /* 0x000000090e057290 */ /* 0x000fc8000ff1e0ff */
[----:B------:R-:W-:Y:S01]  /*1970*/  UIADD3.X UR6, UPT, UPT, UR15, UR10, URZ, UP0, !UPT ;  /* 0x0000000a0f067290 */ /* 0x000fe200087fe4ff */
[----:B--2---:R-:W-:-:S08]  /*1980*/  DADD R12, R12, R8 ;  /* 0x000000000c0c7229 */ /* 0x004fd00000000008 */
[----:B---3--:R-:W-:-:S08]  /*1990*/  DADD R12, R14, R12 ;  /* 0x000000000e0c7229 */ /* 0x008fd0000000000c */
[----:B----4-:R-:W-:-:S08]  /*19a0*/  DADD R12, R16, R12 ;  /* 0x00000000100c7229 */ /* 0x010fd0000000000c */
[----:B-----5:R-:W-:-:S08]  /*19b0*/  DADD R12, R18, R12 ;  /* 0x00000000120c7229 */ /* 0x020fd0000000000c */
[----:B------:R-:W-:Y:S01]  /*19c0*/  DADD R20, R20, R12 ;  /* 0x0000000014147229 */ /* 0x000fe2000000000c */
[----:B0-----:R-:W-:-:S05]  /*19d0*/  IMAD.MOV.U32 R12, RZ, RZ, R2 ;  /* 0x000000ffff0c7224 */ /* 0x001fca00078e0002 */
[----:B------:R-:W-:Y:S02]  /*19e0*/  IADD3 R8, P1, PT, R12, -UR7, RZ ;  /* 0x800000070c087c10 */ /* 0x000fe4000ff3e0ff */
[----:B------:R-:W-:Y:S02]  /*19f0*/  DADD R4, R4, R20 ;  /* 0x0000000004047229 */ /* 0x000fe40000000014 */
[----:B------:R-:W-:Y:S02]  /*1a00*/  ISETP.GE.U32.AND P0, PT, R8, UR14, PT ;  /* 0x0000000e08007c0c */ /* 0x000fe4000bf06070 */
[----:B------:R-:W-:-:S04]  /*1a10*/  IADD3.X R8, PT, PT, R3, ~UR8, RZ, P1, !PT ;  /* 0x8000000803087c10 */ /* 0x000fc80008ffe4ff */
[----:B------:R-:W-:Y:S01]  /*1a20*/  ISETP.GE.U32.AND.EX P0, PT, R8, UR15, PT, P0 ;  /* 0x0000000f08007c0c */ /* 0x000fe2000bf06100 */
[----:B------:R-:W-:-:S12]  /*1a30*/  DADD R8, R10, R4 ;  /* 0x000000000a087229 */ /* 0x000fd80000000004 */
[----:B------:R-:W-:Y:S05]  /*1a40*/  @!P0 BRA `(.L_x_46) ;  /* 0x0000000800408947 */ /* 0x000fea0003800000 */
[----:B------:R-:W-:Y:S02]  /*1a50*/  UIADD3 UR7, UP0, UPT, UR14, UR7, URZ ;  /* 0x000000070e077290 */ /* 0x000fe4000ff1e0ff */
[----:B------:R-:W-:Y:S01]  /*1a60*/  IMAD.U32 R5, RZ, RZ, UR14 ;  /* 0x0000000eff057e24 */ /* 0x000fe2000f8e00ff */
[----:B------:R-:W-:Y:S01]  /*1a70*/  UIADD3 UR4, UPT, UPT, UR4, 0x1, URZ ;  /* 0x0000000104047890 */ /* 0x000fe2000fffe0ff */
[----:B------:R-:W-:Y:S01]  /*1a80*/  VIADD R0, R0, -UR14 ;  /* 0x8000000e00007c36 */ /* 0x000fe20008000000 */
[----:B------:R-:W-:Y:S01]  /*1a90*/  UIADD3.X UR8, UPT, UPT, UR15, UR8, URZ, UP0, !UPT ;  /* 0x000000080f087290 */ /* 0x000fe200087fe4ff */
[----:B------:R-:W-:Y:S01]  /*1aa0*/  IMAD.WIDE R6, R5, 0x8, R6 ;  /* 0x0000000805067825 */ /* 0x000fe200078e0206 */
[----:B------:R-:W-:Y:S01]  /*1ab0*/  ISETP.LT.U32.AND P0, PT, R23, UR7, PT ;  /* 0x0000000717007c0c */ /* 0x000fe2000bf01070 */
[----:B------:R-:W-:Y:S01]  /*1ac0*/  UMOV UR9, UR5 ;  /* 0x0000000500097c82 */ /* 0x000fe20008000000 */
[----:B------:R-:W-:Y:S02]  /*1ad0*/  UMOV UR10, UR6 ;  /* 0x00000006000a7c82 */ /* 0x000fe40008000000 */
[----:B------:R-:W-:-:S05]  /*1ae0*/  IMAD.U32 R11, RZ, RZ, UR8 ;  /* 0x00000008ff0b7e24 */ /* 0x000fca000f8e00ff */
[----:B------:R-:W-:-:S13]  /*1af0*/  ISETP.GT.U32.AND.EX P0, PT, R11, R22, PT, P0 ;  /* 0x000000160b00720c */ /* 0x000fda0003f04100 */
[----:B------:R-:W-:Y:S05]  /*1b00*/  @!P0 BRA `(.L_x_48) ;  /* 0xfffffffc005c8947 */ /* 0x000fea000383ffff */
[----:B------:R-:W-:-:S05]  /*1b10*/  UMOV UR6, UR14 ;  /* 0x0000000e00067c82 */ /* 0x000fca0008000000 */
.L_x_47:
[----:B------:R-:W0:Y:S01]  /*1b20*/  S2R R11, SR_TID.X ;  /* 0x00000000000b7919 */ /* 0x000e220000002100 */
[C---:B------:R-:W-:Y:S01]  /*1b30*/  VIADD R2, R12.reuse, -UR7 ;  /* 0x800000070c027c36 */ /* 0x040fe20008000000 */
[----:B------:R-:W-:Y:S01]  /*1b40*/  ISETP.LE.U32.AND P1, PT, R12, UR7, PT ;  /* 0x000000070c007c0c */ /* 0x000fe2000bf23070 */
[----:B------:R-:W-:Y:S01]  /*1b50*/  IMAD.U32 R4, RZ, RZ, UR8 ;  /* 0x00000008ff047e24 */ /* 0x000fe2000f8e00ff */
[----:B------:R-:W-:Y:S02]  /*1b60*/  BSSY.RECONVERGENT B1, `(.L_x_46) ;  /* 0x000007e000017945 */ /* 0x000fe40003800200 */
[----:B0-----:R-:W-:-:S04]  /*1b70*/  ISETP.GE.AND P0, PT, R11, R2, PT ;  /* 0x000000020b00720c */ /* 0x001fc80003f06270 */
[----:B------:R-:W-:-:S13]  /*1b80*/  ISETP.GE.U32.OR.EX P0, PT, R4, R3, P0, P1 ;  /* 0x000000030400720c */ /* 0x000fda0000706510 */
[----:B------:R-:W-:Y:S05]  /*1b90*/  @P0 BRA `(.L_x_49) ;  /* 0x0000000400e80947 */ /* 0x000fea0003800000 */
[----:B------:R-:W-:Y:S01]  /*1ba0*/  UIMAD UR5, UR18, 0xe00, URZ ;  /* 0x00000e00120578a4 */ /* 0x000fe2000f8e02ff */
[----:B------:R-:W-:Y:S01]  /*1bb0*/  LOP3.LUT R3, RZ, R11, RZ, 0x33, !PT ;  /* 0x0000000bff037212 */ /* 0x000fe200078e33ff */
[----:B------:R-:W-:Y:S01]  /*1bc0*/  UIMAD UR14, UR4, UR11, URZ ;  /* 0x0000000b040e72a4 */ /* 0x000fe2000f8e02ff */
[----:B------:R-:W-:Y:S01]  /*1bd0*/  BSSY.RECONVERGENT B2, `(.L_x_50) ;  /* 0x0000035000027945 */ /* 0x000fe20003800200 */
[----:B------:R-:W-:Y:S01]  /*1be0*/  UIADD3 UR5, UPT, UPT, UR5, UR6, URZ ;  /* 0x0000000605057290 */ /* 0x000fe2000fffe0ff */
[----:B------:R-:W-:-:S03]  /*1bf0*/  IMAD.MOV.U32 R2, RZ, RZ, R11 ;  /* 0x000000ffff027224 */ /* 0x000fc600078e000b */
[----:B------:R-:W-:Y:S02]  /*1c00*/  IMAD.U32 R5, RZ, RZ, UR14 ;  /* 0x0000000eff057e24 */ /* 0x000fe4000f8e00ff */
[----:B------:R-:W-:-:S05]  /*1c10*/  IADD3 R12, PT, PT, R12, -UR5, R3 ;  /* 0x800000050c0c7c10 */ /* 0x000fca000fffe003 */
[----:B------:R-:W-:-:S05]  /*1c20*/  IMAD R12, R5, -0xe00, R12 ;  /* 0xfffff200050c7824 */ /* 0x000fca00078e020c */
[C---:B------:R-:W-:Y:S02]  /*1c30*/  ISETP.GE.U32.AND P1, PT, R12.reuse, 0x1e00, PT ;  /* 0x00001e000c00780c */ /* 0x040fe40003f26070 */
[----:B------:R-:W-:-:S04]  /*1c40*/  LEA.HI R3, R12, 0x1, RZ, 0x17 ;  /* 0x000000010c037811 */ /* 0x000fc800078fb8ff */
[----:B------:R-:W-:-:S04]  /*1c50*/  LOP3.LUT R4, R3, 0xf, RZ, 0xc0, !PT ;  /* 0x0000000f03047812 */ /* 0x000fc800078ec0ff */
[----:B------:R-:W-:-:S03]  /*1c60*/  ISETP.NE.AND P0, PT, R4, RZ, PT ;  /* 0x000000ff0400720c */ /* 0x000fc60003f05270 */
[----:B------:R-:W-:Y:S10]  /*1c70*/  @!P1 BRA `(.L_x_51) ;  /* 0x0000000000a89947 */ /* 0x000ff40003800000 */
[----:B------:R-:W-:-:S04]  /*1c80*/  LEA.HI R2, R0, 0x1, RZ, 0x17 ;  /* 0x0000000100027811 */ /* 0x000fc800078fb8ff */
[----:B------:R-:W-:Y:S01]  /*1c90*/  LOP3.LUT R5, R2, 0xfffff0, RZ, 0xc0, !PT ;  /* 0x00fffff002057812 */ /* 0x000fe200078ec0ff */
[----:B------:R-:W-:-:S04]  /*1ca0*/  IMAD.MOV.U32 R2, RZ, RZ, R11 ;  /* 0x000000ffff027224 */ /* 0x000fc800078e000b */
[----:B------:R-:W-:-:S07]  /*1cb0*/  IMAD.MOV R5, RZ, RZ, -R5 ;  /* 0x000000ffff057224 */ /* 0x000fce00078e0a05 */
.L_x_52:
[----:B------:R-:W2:Y:S04]  /*1cc0*/  LDG.E.64 R20, desc[UR16][R6.64+-0x8000] ;  /* 0xff80001006147981 */ /* 0x000ea8000c1e1b00 */
[----:B------:R-:W3:Y:S04]  /*1cd0*/  LDG.E.64 R18, desc[UR16][R6.64+-0x7000] ;  /* 0xff90001006127981 */ /* 0x000ee8000c1e1b00 */
[----:B------:R-:W4:Y:S04]  /*1ce0*/  LDG.E.64 R16, desc[UR16][R6.64+-0x6000] ;  /* 0xffa0001006107981 */ /* 0x000f28000c1e1b00 */
[----:B------:R-:W5:Y:S04]  /*1cf0*/  LDG.E.64 R14, desc[UR16][R6.64+-0x5000] ;  /* 0xffb00010060e7981 */ /* 0x000f68000c1e1b00 */
[----:B------:R-:W5:Y:S04]  /*1d00*/  LDG.E.64 R12, desc[UR16][R6.64+-0x4000] ;  /* 0xffc00010060c7981 */ /* 0x000f68000c1e1b00 */
[----:B------:R-:W5:Y:S04]  /*1d10*/  LDG.E.64 R10, desc[UR16][R6.64+-0x3000] ;  /* 0xffd00010060a7981 */ /* 0x000f68000c1e1b00 */
[----:B------:R-:W5:Y:S04]  /*1d20*/  LDG.E.64 R24, desc[UR16][R6.64+-0x2000] ;  /* 0xffe0001006187981 */ /* 0x000f68000c1e1b00 */
[----:B------:R-:W5:Y:S01]  /*1d30*/  LDG.E.64 R22, desc[UR16][R6.64+-0x1000] ;  /* 0xfff0001006167981 */ /* 0x000f62000c1e1b00 */
[----:B--2---:R-:W-:-:S03]  /*1d40*/  DADD R20, R20, R8 ;  /* 0x0000000014147229 */ /* 0x004fc60000000008 */
[----:B------:R-:W2:Y:S05]  /*1d50*/  LDG.E.64 R8, desc[UR16][R6.64] ;  /* 0x0000001006087981 */ /* 0x000eaa000c1e1b00 */
[----:B---3--:R-:W-:Y:S02]  /*1d60*/  DADD R18, R20, R18 ;  /* 0x0000000014127229 */ /* 0x008fe40000000012 */
[----:B------:R-:W3:Y:S06]  /*1d70*/  LDG.E.64 R20, desc[UR16][R6.64+0x1000] ;  /* 0x0010001006147981 */ /* 0x000eec000c1e1b00 */
[----:B----4-:R-:W-:-:S02]  /*1d80*/  DADD R16, R18, R16 ;  /* 0x0000000012107229 */ /* 0x010fc40000000010 */
[----:B------:R-:W4:Y:S06]  /*1d90*/  LDG.E.64 R18, desc[UR16][R6.64+0x2000] ;  /* 0x0020001006127981 */ /* 0x000f2c000c1e1b00 */
[----:B-----5:R-:W-:Y:S02]  /*1da0*/  DADD R14, R16, R14 ;  /* 0x00000000100e7229 */ /* 0x020fe4000000000e */
[----:B------:R-:W5:Y:S06]  /*1db0*/  LDG.E.64 R16, desc[UR16][R6.64+0x3000] ;  /* 0x0030001006107981 */ /* 0x000f6c000c1e1b00 */
[----:B------:R-:W-:-:S02]  /*1dc0*/  DADD R12, R14, R12 ;  /* 0x000000000e0c7229 */ /* 0x000fc4000000000c */
[----:B------:R-:W5:Y:S06]  /*1dd0*/  LDG.E.64 R14, desc[UR16][R6.64+0x4000] ;  /* 0x00400010060e7981 */ /* 0x000f6c000c1e1b00 */
[----:B------:R-:W-:Y:S02]  /*1de0*/  DADD R10, R12, R10 ;  /* 0x000000000c0a7229 */ /* 0x000fe4000000000a */
[----:B------:R-:W5:Y:S06]  /*1df0*/  LDG.E.64 R12, desc[UR16][R6.64+0x5000] ;  /* 0x00500010060c7981 */ /* 0x000f6c000c1e1b00 */
[----:B------:R-:W-:-:S02]  /*1e00*/  DADD R24, R10, R24 ;  /* 0x000000000a187229 */ /* 0x000fc40000000018 */
[----:B------:R-:W5:Y:S06]  /*1e10*/  LDG.E.64 R10, desc[UR16][R6.64+0x6000] ;  /* 0x00600010060a7981 */ /* 0x000f6c000c1e1b00 */
[----:B------:R-:W-:Y:S02]  /*1e20*/  DADD R22, R24, R22 ;  /* 0x0000000018167229 */ /* 0x000fe40000000016 */
[----:B------:R0:W5:Y:S01]  /*1e30*/  LDG.E.64 R24, desc[UR16][R6.64+0x7000] ;  /* 0x0070001006187981 */ /* 0x000162000c1e1b00 */
        /* <DEDUP_REMOVED lines=8> */
[----:B-----5:R-:W-:-:S08]  /*1ec0*/  DADD R8, R8, R16 ;  /* 0x0000000008087229 */ /* 0x020fd00000000010 */
[----:B------:R-:W-:-:S08]  /*1ed0*/  DADD R8, R8, R14 ;  /* 0x0000000008087229 */ /* 0x000fd0000000000e */
[----:B------:R-:W-:-:S08]  /*1ee0*/  DADD R8, R8, R12 ;  /* 0x0000000008087229 */ /* 0x000fd0000000000c */
[----:B------:R-:W-:-:S08]  /*1ef0*/  DADD R8, R8, R10 ;  /* 0x0000000008087229 */ /* 0x000fd0000000000a */
[----:B------:R-:W-:Y:S01]  /*1f00*/  DADD R8, R8, R24 ;  /* 0x0000000008087229 */ /* 0x000fe20000000018 */
[----:B------:R-:W-:Y:S10]  /*1f10*/  @P1 BRA `(.L_x_52) ;  /* 0xfffffffc00681947 */ /* 0x000ff4000383ffff */
.L_x_51:
[----:B------:R-:W-:Y:S05]  /*1f20*/  BSYNC.RECONVERGENT B2 ;  /* 0x0000000000027941 */ /* 0x000fea0003800200 */
.L_x_50:
[----:B------:R-:W-:Y:S05]  /*1f30*/  @!P0 BRA `(.L_x_49) ;  /* 0x0000000400008947 */ /* 0x000fea0003800000 */
[----:B------:R-:W-:Y:S01]  /*1f40*/  ISETP.GE.U32.AND P1, PT, R4, 0x8, PT ;  /* 0x000000080400780c */ /* 0x000fe20003f26070 */
[----:B------:R-:W-:Y:S01]  /*1f50*/  BSSY.RECONVERGENT B2, `(.L_x_53) ;  /* 0x0000019000027945 */ /* 0x000fe20003800200 */
[----:B------:R-:W-:-:S04]  /*1f60*/  LOP3.LUT R24, R3, 0x7, RZ, 0xc0, !PT ;  /* 0x0000000703187812 */ /* 0x000fc800078ec0ff */
[----:B------:R-:W-:-:S07]  /*1f70*/  ISETP.NE.AND P0, PT, R24, RZ, PT ;  /* 0x000000ff1800720c */ /* 0x000fce0003f05270 */
[----:B------:R-:W-:Y:S06]  /*1f80*/  @!P1 BRA `(.L_x_54) ;  /* 0x0000000000549947 */ /* 0x000fec0003800000 */
[----:B------:R-:W-:-:S05]  /*1f90*/  IADD3 R4, P1, PT, R2, UR7, RZ ;  /* 0x0000000702047c10 */ /* 0x000fca000ff3e0ff */
[----:B------:R-:W-:Y:S01]  /*1fa0*/  IMAD.X R5, RZ, RZ, UR8, P1 ;  /* 0x00000008ff057e24 */ /* 0x000fe200088e06ff */
[----:B------:R-:W-:-:S04]  /*1fb0*/  LEA R20, P1, R4, UR12, 0x3 ;  /* 0x0000000c04147c11 */ /* 0x000fc8000f8218ff */
[----:B------:R-:W-:-:S05]  /*1fc0*/  LEA.HI.X R21, R4, UR13, R5, 0x3, P1 ;  /* 0x0000000d04157c11 */ /* 0x000fca00088f1c05 */
        /* <DEDUP_REMOVED lines=8> */
[----:B------:R-:W-:Y:S01]  /*2050*/  VIADD R2, R2, 0x1000 ;  /* 0x0000100002027836 */ /* 0x000fe20000000000 */
[----:B--2---:R-:W-:-:S08]  /*2060*/  DADD R22, R8, R22 ;  /* 0x0000000008167229 */ /* 0x004fd00000000016 */
[----:B---3--:R-:W-:-:S08]  /*2070*/  DADD R16, R22, R16 ;  /* 0x0000000016107229 */ /* 0x008fd00000000010 */
[----:B----4-:R-:W-:-:S08]  /*2080*/  DADD R14, R16, R14 ;  /* 0x00000000100e7229 */ /* 0x010fd0000000000e */
[----:B-----5:R-:W-:-:S08]  /*2090*/  DADD R12, R14, R12 ;  /* 0x000000000e0c7229 */ /* 0x020fd0000000000c */
[----:B------:R-:W-:-:S08]  /*20a0*/  DADD R10, R12, R10 ;  /* 0x000000000c0a7229 */ /* 0x000fd0000000000a */
[----:B------:R-:W-:-:S08]  /*20b0*/  DADD R6, R10, R6 ;  /* 0x000000000a067229 */ /* 0x000fd00000000006 */
[----:B------:R-:W-:-:S08]  /*20c0*/  DADD R4, R6, R4 ;  /* 0x0000000006047229 */ /* 0x000fd00000000004 */
[----:B------:R-:W-:-:S11]  /*20d0*/  DADD R8, R4, R18 ;  /* 0x0000000004087229 */ /* 0x000fd60000000012 */
.L_x_54:
[----:B------:R-:W-:Y:S05]  /*20e0*/  BSYNC.RECONVERGENT B2 ;  /* 0x0000000000027941 */ /* 0x000fea0003800200 */
.L_x_53:
[----:B------:R-:W-:Y:S05]  /*20f0*/  @!P0 BRA `(.L_x_49) ;  /* 0x0000000000908947 */ /* 0x000fea0003800000 */
[----:B------:R-:W-:Y:S01]  /*2100*/  ISETP.GE.U32.AND P1, PT, R24, 0x4, PT ;  /* 0x000000041800780c */ /* 0x000fe20003f26070 */
[----:B------:R-:W-:Y:S01]  /*2110*/  BSSY.RECONVERGENT B2, `(.L_x_55) ;  /* 0x0000010000027945 */ /* 0x000fe20003800200 */
[----:B------:R-:W-:-:S11]  /*2120*/  LOP3.LUT P0, RZ, R3, 0x3, RZ, 0xc0, !PT ;  /* 0x0000000303ff7812 */ /* 0x000fd6000780c0ff */
[----:B------:R-:W-:Y:S05]  /*2130*/  @!P1 BRA `(.L_x_56) ;  /* 0x0000000000349947 */ /* 0x000fea0003800000 */
[----:B------:R-:W-:-:S05]  /*2140*/  IADD3 R3, P1, PT, R2, UR7, RZ ;  /* 0x0000000702037c10 */ /* 0x000fca000ff3e0ff */
[----:B------:R-:W-:Y:S01]  /*2150*/  IMAD.X R6, RZ, RZ, UR8, P1 ;  /* 0x00000008ff067e24 */ /* 0x000fe200088e06ff */
[----:B------:R-:W-:-:S04]  /*2160*/  LEA R4, P1, R3, UR12, 0x3 ;  /* 0x0000000c03047c11 */ /* 0x000fc8000f8218ff */
[----:B------:R-:W-:-:S05]  /*2170*/  LEA.HI.X R5, R3, UR13, R6, 0x3, P1 ;  /* 0x0000000d03057c11 */ /* 0x000fca00088f1c06 */
[----:B------:R-:W2:Y:S04]  /*2180*/  LDG.E.64 R6, desc[UR16][R4.64] ;  /* 0x0000001004067981 */ /* 0x000ea8000c1e1b00 */
[----:B------:R-:W3:Y:S04]  /*2190*/  LDG.E.64 R10, desc[UR16][R4.64+0x1000] ;  /* 0x00100010040a7981 */ /* 0x000ee8000c1e1b00 */
[----:B------:R-:W4:Y:S04]  /*21a0*/  LDG.E.64 R12, desc[UR16][R4.64+0x2000] ;  /* 0x00200010040c7981 */ /* 0x000f28000c1e1b00 */
[----:B------:R-:W5:Y:S01]  /*21b0*/  LDG.E.64 R14, desc[UR16][R4.64+0x3000] ;  /* 0x00300010040e7981 */ /* 0x000f62000c1e1b00 */
[----:B------:R-:W-:Y:S01]  /*21c0*/  VIADD R2, R2, 0x800 ;  /* 0x0000080002027836 */ /* 0x000fe20000000000 */
[----:B--2---:R-:W-:-:S08]  /*21d0*/  DADD R6, R8, R6 ;  /* 0x0000000008067229 */ /* 0x004fd00000000006 */
[----:B---3--:R-:W-:-:S08]  /*21e0*/  DADD R6, R6, R10 ;  /* 0x0000000006067229 */ /* 0x008fd0000000000a */
[----:B----4-:R-:W-:-:S08]  /*21f0*/  DADD R6, R6, R12 ;  /* 0x0000000006067229 */ /* 0x010fd0000000000c */
[----:B-----5:R-:W-:-:S11]  /*2200*/  DADD R8, R6, R14 ;  /* 0x0000000006087229 */ /* 0x020fd6000000000e */
.L_x_56:
[----:B------:R-:W-:Y:S05]  /*2210*/  BSYNC.RECONVERGENT B2 ;  /* 0x0000000000027941 */ /* 0x000fea0003800200 */
.L_x_55:
[----:B------:R-:W-:Y:S05]  /*2220*/  @!P0 BRA `(.L_x_49) ;  /* 0x0000000000448947 */ /* 0x000fea0003800000 */
[----:B------:R-:W-:Y:S02]  /*2230*/  LOP3.LUT R0, R0, 0xffff, RZ, 0xc0, !PT ;  /* 0x0000ffff00007812 */ /* 0x000fe400078ec0ff */
[----:B------:R-:W-:Y:S02]  /*2240*/  IADD3 R2, P0, PT, R2, UR9, RZ ;  /* 0x0000000902027c10 */ /* 0x000fe4000ff1e0ff */
[----:B------:R-:W-:Y:S02]  /*2250*/  LEA.HI R0, R0, 0x1, RZ, 0x17 ;  /* 0x0000000100007811 */ /* 0x000fe400078fb8ff */
[----:B------:R-:W-:Y:S01]  /*2260*/  LEA R4, P1, R2, UR12, 0x3 ;  /* 0x0000000c02047c11 */ /* 0x000fe2000f8218ff */
[----:B------:R-:W-:Y:S01]  /*2270*/  IMAD.X R5, RZ, RZ, UR10, P0 ;  /* 0x0000000aff057e24 */ /* 0x000fe200080e06ff */
[----:B------:R-:W-:-:S04]  /*2280*/  LOP3.LUT R0, R0, 0x3, RZ, 0xc0, !PT ;  /* 0x0000000300007812 */ /* 0x000fc800078ec0ff */
[----:B------:R-:W-:Y:S01]  /*2290*/  LEA.HI.X R5, R2, UR13, R5, 0x3, P1 ;  /* 0x0000000d02057c11 */ /* 0x000fe200088f1c05 */
[----:B------:R-:W-:-:S07]  /*22a0*/  IMAD.MOV R0, RZ, RZ, -R0 ;  /* 0x000000ffff007224 */ /* 0x000fce00078e0a00 */
.L_x_57:
[----:B------:R-:W-:Y:S02]  /*22b0*/  IMAD.MOV.U32 R2, RZ, RZ, R4 ;  /* 0x000000ffff027224 */ /* 0x000fe400078e0004 */
[----:B------:R-:W-:-:S06]  /*22c0*/  IMAD.MOV.U32 R3, RZ, RZ, R5 ;  /* 0x000000ffff037224 */ /* 0x000fcc00078e0005 */
[----:B------:R-:W2:Y:S01]  /*22d0*/  LDG.E.64 R2, desc[UR16][R2.64] ;  /* 0x0000001002027981 */ /* 0x000ea2000c1e1b00 */
[----:B------:R-:W-:Y:S01]  /*22e0*/  VIADD R0, R0, 0x1 ;  /* 0x0000000100007836 */ /* 0x000fe20000000000 */
[----:B------:R-:W-:-:S04]  /*22f0*/  IADD3 R4, P1, PT, R4, 0x1000, RZ ;  /* 0x0000100004047810 */ /* 0x000fc80007f3e0ff */
[----:B------:R-:W-:Y:S01]  /*2300*/  ISETP.NE.AND P0, PT, R0, RZ, PT ;  /* 0x000000ff0000720c */ /* 0x000fe20003f05270 */
[----:B------:R-:W-:Y:S01]  /*2310*/  IMAD.X R5, RZ, RZ, R5, P1 ;  /* 0x000000ffff057224 */ /* 0x000fe200008e0605 */
[----:B--2---:R-:W-:-:S11]  /*2320*/  DADD R8, R2, R8 ;  /* 0x0000000002087229 */ /* 0x004fd60000000008 */
[----:B------:R-:W-:Y:S05]  /*2330*/  @P0 BRA `(.L_x_57) ;  /* 0xfffffffc00dc0947 */ /* 0x000fea000383ffff */
.L_x_49:
[----:B------:R-:W-:Y:S05]  /*2340*/  BSYNC.RECONVERGENT B1 ;  /* 0x0000000000017941 */ /* 0x000fea0003800200 */
.L_x_46:
[----:B------:R-:W0:Y:S01]  /*2350*/  S2R R0, SR_LANEID ;  /* 0x0000000000007919 */ /* 0x000e220000000000 */
[----:B------:R-:W-:Y:S04]  /*2360*/  SHFL.DOWN PT, R2, R8, 0x1, 0x1f ;  /* 0x08201f0008027f89 */ /* 0x000fe800000e0000 */
[----:B------:R-:W1:Y:S01]  /*2370*/  SHFL.DOWN PT, R3, R9, 0x1, 0x1f ;  /* 0x08201f0009037f89 */ /* 0x000e6200000e0000 */
[----:B------:R-:W2:Y:S01]  /*2380*/  S2R R11, SR_TID.X ;  /* 0x00000000000b7919 */ /* 0x000ea20000002100 */
        /* <DEDUP_REMOVED lines=20> */
[----:B------:R-:W-:Y:S02]  /*24d0*/  @!P1 MOV R7, 0x400 ;  /* 0x0000040000079802 */ /* 0x000fe40000000f00 */
[----:B--2---:R-:W-:Y:S01]  /*24e0*/  @!P1 SHF.R.U32.HI R6, RZ, 0x2, R11 ;  /* 0x00000002ff069819 */ /* 0x004fe2000001160b */
[----:B------:R-:W0:Y:S01]  /*24f0*/  SHFL.DOWN PT, R3, R9, 0x8, 0x1f ;  /* 0x09001f0009037f89 */ /* 0x000e2200000e0000 */
[----:B-1----:R-:W-:-:S02]  /*2500*/  @!P1 LEA R7, R10, R7, 0x18 ;  /* 0x000000070a079211 */ /* 0x002fc400078ec0ff */
[----:B------:R-:W-:-:S05]  /*2510*/  @!P1 LOP3.LUT R6, R6, 0xf8, RZ, 0xc0, !PT ;  /* 0x000000f806069812 */ /* 0x000fca00078ec0ff */
        /* <DEDUP_REMOVED lines=14> */
[----:B------:R-:W1:Y:S01]  /*2600*/  S2UR UR5, SR_CgaCtaId ;  /* 0x00000000000579c3 */ /* 0x000e620000008800 */
[----:B------:R-:W-:Y:S02]  /*2610*/  UMOV UR4, 0x400 ;  /* 0x0000040000047882 */ /* 0x000fe40000000000 */
[----:B-1----:R-:W-:-:S09]  /*2620*/  ULEA UR4, UR5, UR4, 0x18 ;  /* 0x0000000405047291 */ /* 0x002fd2000f8ec0ff */
[----:B0-----:R-:W0:Y:S04]  /*2630*/  LDS.64 R2, [UR4+0x18] ;  /* 0x00001804ff027984 */ /* 0x001e280008000a00 */
        /* <DEDUP_REMOVED lines=22> */
.L_x_45:
[----:B------:R-:W-:Y:S05]  /*27a0*/  BSYNC.RECONVERGENT B0 ;  /* 0x0000000000007941 */ /* 0x000fea0003800200 */
.L_x_30:
[----:B------:R-:W-:Y:S05]  /*27b0*/  @P0 EXIT ;  /* 0x000000000000094d */ /* 0x000fea0003800000 */
[----:B------:R-:W3:Y:S02]  /*27c0*/  LDCU.64 UR4, c[0x0][0x388] ;  /* 0x00007100ff0477ac */ /* 0x000ee40008000a00 */
[----:B---3--:R-:W-:-:S06]  /*27d0*/  UIMAD.WIDE.U32 UR4, UR18, 0x8, UR4 ;  /* 0x00000008120478a5 */ /* 0x008fcc000f8e0004 */
[----:B0-----:R-:W-:Y:S02]  /*27e0*/  IMAD.U32 R2, RZ, RZ, UR4 ;  /* 0x00000004ff027e24 */ /* 0x001fe4000f8e00ff */
[----:B--2---:R-:W-:-:S05]  /*27f0*/  IMAD.U32 R3, RZ, RZ, UR5 ;  /* 0x00000005ff037e24 */ /* 0x004fca000f8e00ff */
[----:B------:R-:W-:Y:S01]  /*2800*/  STG.E.64 desc[UR16][R2.64], R8 ;  /* 0x0000000802007986 */ /* 0x000fe2000c101b10 */
[----:B------:R-:W-:Y:S05]  /*2810*/  EXIT ;  /* 0x000000000000794d */ /* 0x000fea0003800000 */
.L_x_58:
        /* <DEDUP_REMOVED lines=14> */
.L_x_399:


//--------------------- .text._ZN3cub18CUB_300001_SM_10006detail6reduce28DeviceReduceSingleTileKernelINS2_10policy_hubIdyN4cuda3std3__44plusIdEEE10Policy1000EN6thrust24THRUST_300001_SM_1000_NS6detail15normal_iteratorINSD_10device_ptrIdEEEEPdyS9_ddNS7_10__identityEEEvT0_T1_T2_T3_T4_T6_ --------------------------
	.section	.text._ZN3cub18CUB_300001_SM_10006detail6reduce28DeviceReduceSingleTileKernelINS2_10policy_hubIdyN4cuda3std3__44plusIdEEE10Policy1000EN6thrust24THRUST_300001_SM_1000_NS6detail15normal_iteratorINSD_10device_ptrIdEEEEPdyS9_ddNS7_10__identityEEEvT0_T1_T2_T3_T4_T6_,"ax",@progbits
	.align	128
        .global         _ZN3cub18CUB_300001_SM_10006detail6reduce28DeviceReduceSingleTileKernelINS2_10policy_hubIdyN4cuda3std3__44plusIdEEE10Policy1000EN6thrust24THRUST_300001_SM_1000_NS6detail15normal_iteratorINSD_10device_ptrIdEEEEPdyS9_ddNS7_10__identityEEEvT0_T1_T2_T3_T4_T6_
        .type           _ZN3cub18CUB_300001_SM_10006detail6reduce28DeviceReduceSingleTileKernelINS2_10policy_hubIdyN4cuda3std3__44plusIdEEE10Policy1000EN6thrust24THRUST_300001_SM_1000_NS6detail15normal_iteratorINSD_10device_ptrIdEEEEPdyS9_ddNS7_10__identityEEEvT0_T1_T2_T3_T4_T6_,@function
        .size           _ZN3cub18CUB_300001_SM_10006detail6reduce28DeviceReduceSingleTileKernelINS2_10policy_hubIdyN4cuda3std3__44plusIdEEE10Policy1000EN6thrust24THRUST_300001_SM_1000_NS6detail15normal_iteratorINSD_10device_ptrIdEEEEPdyS9_ddNS7_10__identityEEEvT0_T1_T2_T3_T4_T6_,(.L_x_400 - _ZN3cub18CUB_300001_SM_10006detail6reduce28DeviceReduceSingleTileKernelINS2_10policy_hubIdyN4cuda3std3__44plusIdEEE10Policy1000EN6thrust24THRUST_300001_SM_1000_NS6detail15normal_iteratorINSD_10device_ptrIdEEEEPdyS9_ddNS7_10__identityEEEvT0_T1_T2_T3_T4_T6_)
        .other          _ZN3cub18CUB_300001_SM_10006detail6reduce28DeviceReduceSingleTileKernelINS2_10policy_hubIdyN4cuda3std3__44plusIdEEE10Policy1000EN6thrust24THRUST_300001_SM_1000_NS6detail15normal_iteratorINSD_10device_ptrIdEEEEPdyS9_ddNS7_10__identityEEEvT0_T1_T2_T3_T4_T6_,@"STO_CUDA_ENTRY STV_DEFAULT"
_ZN3cub18CUB_300001_SM_10006detail6reduce28DeviceReduceSingleTileKernelINS2_10policy_hubIdyN4cuda3std3__44plusIdEEE10Policy1000EN6thrust24THRUST_300001_SM_1000_NS6detail15normal_iteratorINSD_10device_ptrIdEEEEPdyS9_ddNS7_10__identityEEEvT0_T1_T2_T3_T4_T6_:
.text._ZN3cub18CUB_300001_SM_10006detail6reduce28DeviceReduceSingleTileKernelINS2_10policy_hubIdyN4cuda3std3__44plusIdEEE10Policy1000EN6thrust24THRUST_300001_SM_1000_NS6detail15normal_iteratorINSD_10device_ptrIdEEEEPdyS9_ddNS7_10__identityEEEvT0_T1_T2_T3_T4_T6_:
[----:B------:R-:W-:Y:S01]  /*0000*/  LDC R1, c[0x0][0x37c] ;  /* 0x0000df00ff017b82 */ /* 0x000fe20000000800 */
[----:B------:R-:W0:Y:S01]  /*0010*/  LDCU.64 UR4, c[0x0][0x390] ;  /* 0x00007200ff0477ac */ /* 0x000e220008000a00 */
[----:B------:R-:W1:Y:S01]  /*0020*/  LDCU.64 UR6, c[0x0][0x358] ;  /* 0x00006b00ff0677ac */ /* 0x000e620008000a00 */
[----:B0-----:R-:W-:Y:S02]  /*0030*/  IMAD.U32 R8, RZ, RZ, UR4 ;  /* 0x00000004ff087e24 */ /* 0x001fe4000f8e00ff */
[----:B------:R-:W-:-:S03]  /*0040*/  IMAD.U32 R9, RZ, RZ, UR5 ;  /* 0x00000005ff097e24 */ /* 0x000fc6000f8e00ff */
[----:B------:R-:W-:-:S04]  /*0050*/  ISETP.NE.U32.AND P0, PT, R8, RZ, PT ;  /* 0x000000ff0800720c */ /* 0x000fc80003f05070 */
[----:B------:R-:W-:-:S13]  /*0060*/  ISETP.NE.AND.EX P0, PT, R9, RZ, PT, P0 ;  /* 0x000000ff0900720c */ /* 0x000fda0003f05300 */
        /* <DEDUP_REMOVED lines=8> */
.L_x_59:
[----:B------:R-:W-:Y:S01]  /*00f0*/  ISETP.GT.U32.AND P0, PT, R8, 0xdff, PT ;  /* 0x00000dff0800780c */ /* 0x000fe20003f04070 */
[----:B------:R-:W-:Y:S03]  /*0100*/  BSSY.RECONVERGENT B0, `(.L_x_60) ;  /* 0x000024d000007945 */ /* 0x000fe60003800200 */
[----:B------:R-:W-:-:S13]  /*0110*/  ISETP.GT.U32.AND.EX P0, PT, R9, RZ, PT, P0 ;  /* 0x000000ff0900720c */ /* 0x000fda0003f04100 */
[----:B------:R-:W-:Y:S05]  /*0120*/  @P0 BRA `(.L_x_61) ;  /* 0x0000001400340947 */ /* 0x000fea0003800000 */
[----:B------:R-:W0:Y:S01]  /*0130*/  S2R R0, SR_TID.X ;  /* 0x0000000000007919 */ /* 0x000e220000002100 */
[----:B------:R-:W-:Y:S01]  /*0140*/  BSSY.RECONVERGENT B1, `(.L_x_62) ;  /* 0x0000009000017945 */ /* 0x000fe20003800200 */
[----:B------:R-:W-:Y:S02]  /*0150*/  CS2R R4, SRZ ;  /* 0x0000000000047805 */ /* 0x000fe4000001ff00 */
[----:B0-----:R-:W-:Y:S01]  /*0160*/  ISETP.GE.U32.AND P0, PT, R0, R8, PT ;  /* 0x000000080000720c */ /* 0x001fe20003f06070 */
[----:B------:R-:W-:-:S12]  /*0170*/  IMAD.MOV.U32 R2, RZ, RZ, R0 ;  /* 0x000000ffff027224 */ /* 0x000fd800078e0000 */
[----:B------:R-:W-:Y:S05]  /*0180*/  @P0 BRA `(.L_x_63) ;  /* 0x0000000000100947 */ /* 0x000fea0003800000 */
[----:B------:R-:W0:Y:S02]  /*0190*/  LDC.64 R4, c[0x0][0x380] ;  /* 0x0000e000ff047b82 */ /* 0x000e240000000a00 */
[----:B0-----:R-:W-:-:S06]  /*01a0*/  IMAD.WIDE.U32 R4, R0, 0x8, R4 ;  /* 0x0000000800047825 */ /* 0x001fcc00078e0004 */
[----:B------:R-:W5:Y:S01]  /*01b0*/  LDG.E.64 R4, desc[UR6][R4.64] ;  /* 0x0000000604047981 */ /* 0x000f62000c1e1b00 */
[----:B------:R-:W-:-:S07]  /*01c0*/  VIADD R2, R0, 0x200 ;  /* 0x0000020000027836 */ /* 0x000fce0000000000 */
.L_x_63:
[----:B------:R-:W-:Y:S05]  /*01d0*/  BSYNC.RECONVERGENT B1 ;  /* 0x0000000000017941 */ /* 0x000fea0003800200 */
.L_x_62:
[----:B------:R-:W-:Y:S01]  /*01e0*/  ISETP.GE.U32.AND P0, PT, R2, R8, PT ;  /* 0x000000080200720c */ /* 0x000fe20003f06070 */
[----:B------:R-:W-:-:S12]  /*01f0*/  BSSY.RECONVERGENT B1, `(.L_x_64) ;  /* 0x000006d000017945 */ /* 0x000fd80003800200 */
[----:B------:R-:W-:Y:S05]  /*0200*/  @P0 BRA `(.L_x_65) ;  /* 0x0000000400ac0947 */ /* 0x000fea0003800000 */
[----:B------:R-:W-:Y:S01]  /*0210*/  LOP3.LUT R3, RZ, R2, RZ, 0x33, !PT ;  /* 0x00000002ff037212 */ /* 0x000fe200078e33ff */
[----:B------:R-:W-:Y:S04]  /*0220*/  BSSY.RECONVERGENT B2, `(.L_x_66) ;  /* 0x0000033000027945 */ /* 0x000fe80003800200 */
[----:B------:R-:W-:-:S05]  /*0230*/  IMAD.IADD R6, R3, 0x1, R8 ;  /* 0x0000000103067824 */ /* 0x000fca00078e0208 */
[C---:B------:R-:W-:Y:S02]  /*0240*/  ISETP.GE.U32.AND P1, PT, R6.reuse, 0x1e00, PT ;  /* 0x00001e000600780c */ /* 0x040fe40003f26070 */
[----:B------:R-:W-:-:S04]  /*0250*/  LEA.HI R3, R6, 0x1, RZ, 0x17 ;  /* 0x0000000106037811 */ /* 0x000fc800078fb8ff */
[----:B------:R-:W-:-:S04]  /*0260*/  LOP3.LUT R43, R3, 0xf, RZ, 0xc0, !PT ;  /* 0x0000000f032b7812 */ /* 0x000fc800078ec0ff */
[----:B------:R-:W-:-:S03]  /*0270*/  ISETP.NE.AND P0, PT, R43, RZ, PT ;  /* 0x000000ff2b00720c */ /* 0x000fc60003f05270 */
[----:B------:R-:W-:Y:S10]  /*0280*/  @!P1 BRA `(.L_x_67) ;  /* 0x0000000000b09947 */ /* 0x000ff40003800000 */
[----:B------:R-:W0:Y:S01]  /*0290*/  LDC.64 R6, c[0x0][0x380] ;  /* 0x0000e000ff067b82 */ /* 0x000e220000000a00 */
[----:B------:R-:W-:-:S05]  /*02a0*/  LOP3.LUT R42, R3, 0xfffff0, RZ, 0xc0, !PT ;  /* 0x00fffff0032a7812 */ /* 0x000fca00078ec0ff */
[----:B------:R-:W-:Y:S02]  /*02b0*/  IMAD.MOV R42, RZ, RZ, -R42 ;  /* 0x000000ffff2a7224 */ /* 0x000fe400078e0a2a */
[----:B0-----:R-:W-:-:S03]  /*02c0*/  IMAD.WIDE.U32 R6, R2, 0x8, R6 ;  /* 0x0000000802067825 */ /* 0x001fc600078e0006 */
[----:B------:R-:W-:-:S05]  /*02d0*/  IADD3 R6, P1, PT, R6, 0x8000, RZ ;  /* 0x0000800006067810 */ /* 0x000fca0007f3e0ff */
[----:B------:R-:W-:-:S08]  /*02e0*/  IMAD.X R7, RZ, RZ, R7, P1 ;  /* 0x000000ffff077224 */ /* 0x000fd000008e0607 */
.L_x_68:
[----:B------:R-:W2:Y:S04]  /*02f0*/  LDG.E.64 R10, desc[UR6][R6.64+-0x8000] ;  /* 0xff800006060a7981 */ /* 0x000ea8000c1e1b00 */
[----:B------:R-:W3:Y:S04]  /*0300*/  LDG.E.64 R12, desc[UR6][R6.64+-0x7000] ;  /* 0xff900006060c7981 */ /* 0x000ee8000c1e1b00 */
[----:B------:R-:W4:Y:S04]  /*0310*/  LDG.E.64 R14, desc[UR6][R6.64+-0x6000] ;  /* 0xffa00006060e7981 */ /* 0x000f28000c1e1b00 */
        /* <DEDUP_REMOVED lines=12> */
[----:B------:R0:W4:Y:S01]  /*03e0*/  LDG.E.64 R40, desc[UR6][R6.64+0x7000] ;  /* 0x0070000606287981 */ /* 0x000122000c1e1b00 */
[----:B------:R-:W-:-:S02]  /*03f0*/  VIADD R42, R42, 0x10 ;  /* 0x000000102a2a7836 */ /* 0x000fc40000000000 */
[----:B------:R-:W-:-:S03]  /*0400*/  VIADD R2, R2, 0x2000 ;  /* 0x0000200002027836 */ /* 0x000fc60000000000 */
[----:B------:R-:W-:Y:S02]  /*0410*/  ISETP.NE.AND P1, PT, R42, RZ, PT ;  /* 0x000000ff2a00720c */ /* 0x000fe40003f25270 */
[----:B0-----:R-:W-:-:S05]  /*0420*/  IADD3 R6, P2, PT, R6, 0x10000, RZ ;  /* 0x0001000006067810 */ /* 0x001fca0007f5e0ff */
[----:B------:R-:W-:Y:S01]  /*0430*/  IMAD.X R7, RZ, RZ, R7, P2 ;  /* 0x000000ffff077224 */ /* 0x000fe200010e0607 */
        /* <DEDUP_REMOVED lines=16> */
[----:B------:R-:W-:Y:S10]  /*0540*/  @P1 BRA `(.L_x_68) ;  /* 0xfffffffc00681947 */ /* 0x000ff4000383ffff */
.L_x_67:
[----:B------:R-:W-:Y:S05]  /*0550*/  BSYNC.RECONVERGENT B2 ;  /* 0x0000000000027941 */ /* 0x000fea0003800200 */
.L_x_66:
[----:B------:R-:W-:Y:S05]  /*0560*/  @!P0 BRA `(.L_x_65) ;  /* 0x0000000000d48947 */ /* 0x000fea0003800000 */
[----:B------:R-:W-:Y:S01]  /*0570*/  ISETP.GE.U32.AND P0, PT, R43, 0x8, PT ;  /* 0x000000082b00780c */ /* 0x000fe20003f06070 */
[----:B------:R-:W-:Y:S01]  /*0580*/  BSSY.RECONVERGENT B2, `(.L_x_69) ;  /* 0x0000017000027945 */ /* 0x000fe20003800200 */
[----:B------:R-:W-:-:S04]  /*0590*/  LOP3.LUT R26, R3, 0x7, RZ, 0xc0, !PT ;  /* 0x00000007031a7812 */ /* 0x000fc800078ec0ff */
[----:B------:R-:W-:-:S07]  /*05a0*/  ISETP.NE.AND P1, PT, R26, RZ, PT ;  /* 0x000000ff1a00720c */ /* 0x000fce0003f25270 */
[----:B------:R-:W-:Y:S06]  /*05b0*/  @!P0 BRA `(.L_x_70) ;  /* 0x00000000004c8947 */ /* 0x000fec0003800000 */
[----:B------:R-:W0:Y:S02]  /*05c0*/  LDC.64 R6, c[0x0][0x380] ;  /* 0x0000e000ff067b82 */ /* 0x000e240000000a00 */
[----:B0-----:R-:W-:-:S05]  /*05d0*/  IMAD.WIDE R6, R2, 0x8, R6 ;  /* 0x0000000802067825 */ /* 0x001fca00078e0206 */
        /* <DEDUP_REMOVED lines=17> */
.L_x_70:
[----:B------:R-:W-:Y:S05]  /*06f0*/  BSYNC.RECONVERGENT B2 ;  /* 0x0000000000027941 */ /* 0x000fea0003800200 */
.L_x_69:
        /* <DEDUP_REMOVED lines=17> */
.L_x_72:
[----:B------:R-:W-:Y:S05]  /*0810*/  BSYNC.RECONVERGENT B2 ;  /* 0x0000000000027941 */ /* 0x000fea0003800200 */
.L_x_71:
[----:B------:R-:W-:Y:S05]  /*0820*/  @!P1 BRA `(.L_x_65) ;  /* 0x0000000000249947 */ /* 0x000fea0003800000 */
[----:B------:R-:W0:Y:S01]  /*0830*/  LDC.64 R10, c[0x0][0x380] ;  /* 0x0000e000ff0a7b82 */ /* 0x000e220000000a00 */
[----:B------:R-:W-:-:S07]  /*0840*/  IMAD.MOV R3, RZ, RZ, -R3 ;  /* 0x000000ffff037224 */ /* 0x000fce00078e0a03 */
.L_x_73:
[----:B0-----:R-:W-:-:S06]  /*0850*/  IMAD.WIDE R6, R2, 0x8, R10 ;  /* 0x0000000802067825 */ /* 0x001fcc00078e020a */
[----:B------:R-:W2:Y:S01]  /*0860*/  LDG.E.64 R6, desc[UR6][R6.64] ;  /* 0x0000000606067981 */ /* 0x000ea2000c1e1b00 */
[----:B------:R-:W-:Y:S02]  /*0870*/  VIADD R3, R3, 0x1 ;  /* 0x0000000103037836 */ /* 0x000fe40000000000 */
[----:B------:R-:W-:-:S03]  /*0880*/  VIADD R2, R2, 0x200 ;  /* 0x0000020002027836 */ /* 0x000fc60000000000 */
[----:B------:R-:W-:Y:S01]  /*0890*/  ISETP.NE.AND P0, PT, R3, RZ, PT ;  /* 0x000000ff0300720c */ /* 0x000fe20003f05270 */
[----:B--2--5:R-:W-:-:S12]  /*08a0*/  DADD R4, R6, R4 ;  /* 0x0000000006047229 */ /* 0x024fd80000000004 */
[----:B------:R-:W-:Y:S05]  /*08b0*/  @P0 BRA `(.L_x_73) ;  /* 0xfffffffc00e40947 */ /* 0x000fea000383ffff */
.L_x_65:
[----:B------:R-:W-:Y:S05]  /*08c0*/  BSYNC.RECONVERGENT B1 ;  /* 0x0000000000017941 */ /* 0x000fea0003800200 */
.L_x_64:
[----:B------:R-:W-:-:S04]  /*08d0*/  ISETP.GE.U32.AND P0, PT, R8, 0x200, PT ;  /* 0x000002000800780c */ /* 0x000fc80003f06070 */
[----:B------:R-:W-:-:S13]  /*08e0*/  ISETP.GE.U32.AND.EX P0, PT, R9, RZ, PT, P0 ;  /* 0x000000ff0900720c */ /* 0x000fda0003f06100 */
        /* <DEDUP_REMOVED lines=32> */
[----:B------:R-:W-:Y:S02]  /*0af0*/  ISETP.GT.AND P0, PT, R10, 0xf, PT ;  /* 0x0000000f0a00780c */ /* 0x000fe40003f04270 */
[----:B------:R-:W-:Y:S01]  /*0b00*/  @!P1 LOP3.LUT R8, R4, 0xf8, RZ, 0xc0, !PT ;  /* 0x000000f804089812 */ /* 0x000fe200078ec0ff */
[----:B------:R-:W0:Y:S04]  /*0b10*/  SHFL.DOWN PT, R3, R7, 0x10, 0x1f ;  /* 0x0a001f0007037f89 */ /* 0x000e2800000e0000 */
[----:B------:R-:W-:Y:S01]  /*0b20*/  @!P1 IMAD.IADD R9, R8, 0x1, R9 ;  /* 0x0000000108099824 */ /* 0x000fe200078e0209 */
[----:B0-----:R-:W-:-:S07]  /*0b30*/  DADD R4, R2, R6 ;  /* 0x0000000002047229 */ /* 0x001fce0000000006 */
[----:B------:R0:W-:Y:S01]  /*0b40*/  @!P1 STS.64 [R9+0x10], R4 ;  /* 0x0000100409009388 */ /* 0x0001e20000000a00 */
[----:B------:R-:W-:Y:S01]  /*0b50*/  BAR.SYNC.DEFER_BLOCKING 0x0 ;  /* 0x0000000000007b1d */ /* 0x000fe20000010000 */
[----:B------:R-:W-:Y:S02]  /*0b60*/  ISETP.NE.AND P1, PT, R0, RZ, PT ;  /* 0x000000ff0000720c */ /* 0x000fe40003f25270 */
[----:B------:R-:W-:Y:S02]  /*0b70*/  FSEL R2, R6, R4, P0 ;  /* 0x0000000406027208 */ /* 0x000fe40000000000 */
[----:B------:R-:W-:-:S09]  /*0b80*/  FSEL R3, R7, R5, P0 ;  /* 0x0000000507037208 */ /* 0x000fd20000000000 */
[----:B0-----:R-:W-:Y:S05]  /*0b90*/  @P1 BRA `(.L_x_75) ;  /* 0x00000018008c1947 */ /* 0x001fea0003800000 */
        /* <DEDUP_REMOVED lines=27> */
.L_x_74:
[----:B------:R-:W-:Y:S01]  /*0d50*/  LOP3.LUT R2, R0, 0x3e0, RZ, 0xc0, !PT ;  /* 0x000003e000027812 */ /* 0x000fe200078ec0ff */
[----:B------:R-:W0:Y:S03]  /*0d60*/  S2R R12, SR_LANEID ;  /* 0x00000000000c7919 */ /* 0x000e260000000000 */
[----:B------:R-:W-:Y:S01]  /*0d70*/  LOP3.LUT R7, RZ, R2, RZ, 0x33, !PT ;  /* 0x00000002ff077212 */ /* 0x000fe200078e33ff */
[----:B------:R-:W-:-:S04]  /*0d80*/  VIADD R3, R2, 0x20 ;  /* 0x0000002002037836 */ /* 0x000fc80000000000 */
[----:B------:R-:W-:Y:S01]  /*0d90*/  IMAD.IADD R7, R7, 0x1, R8 ;  /* 0x0000000107077824 */ /* 0x000fe200078e0208 */
[----:B------:R-:W-:-:S04]  /*0da0*/  ISETP.GT.U32.AND P0, PT, R3, R8, PT ;  /* 0x000000080300720c */ /* 0x000fc80003f04070 */
[----:B------:R-:W-:-:S05]  /*0db0*/  SEL R13, R7, 0x1f, P0 ;  /* 0x0000001f070d7807 */ /* 0x000fca0000000000 */
[----:B-----5:R-:W-:Y:S04]  /*0dc0*/  SHFL.DOWN PT, R2, R4, 0x1, R13 ;  /* 0x0820000004027989 */ /* 0x020fe800000e000d */
[----:B------:R-:W1:Y:S01]  /*0dd0*/  SHFL.DOWN PT, R3, R5, 0x1, R13 ;  /* 0x0820000005037989 */ /* 0x000e6200000e000d */
[C---:B0-----:R-:W-:Y:S01]  /*0de0*/  ISETP.GE.AND P0, PT, R12.reuse, R13, PT ;  /* 0x0000000d0c00720c */ /* 0x041fe20003f06270 */
[C---:B------:R-:W-:Y:S01]  /*0df0*/  VIADD R10, R12.reuse, 0x2 ;  /* 0x000000020c0a7836 */ /* 0x040fe20000000000 */
[----:B------:R-:W-:Y:S01]  /*0e00*/  ISETP.NE.AND P1, PT, R12, RZ, PT ;  /* 0x000000ff0c00720c */ /* 0x000fe20003f25270 */
[----:B-1----:R-:W-:-:S10]  /*0e10*/  DADD R2, R2, R4 ;  /* 0x0000000002027229 */ /* 0x002fd40000000004 */
[----:B------:R-:W-:Y:S01]  /*0e20*/  FSEL R6, R2, R4, !P0 ;  /* 0x0000000402067208 */ /* 0x000fe20004000000 */
[----:B------:R-:W-:Y:S01]  /*0e30*/  VIADD R4, R12, 0x4 ;  /* 0x000000040c047836 */ /* 0x000fe20000000000 */
[----:B------:R-:W-:Y:S02]  /*0e40*/  FSEL R7, R3, R5, !P0 ;  /* 0x0000000503077208 */ /* 0x000fe40004000000 */
[----:B------:R-:W-:Y:S01]  /*0e50*/  ISETP.GT.AND P0, PT, R10, R13, PT ;  /* 0x0000000d0a00720c */ /* 0x000fe20003f04270 */
[----:B------:R-:W-:Y:S04]  /*0e60*/  SHFL.DOWN PT, R2, R6, 0x2, R13 ;  /* 0x0840000006027989 */ /* 0x000fe800000e000d */
[----:B------:R-:W0:Y:S02]  /*0e70*/  SHFL.DOWN PT, R3, R7, 0x2, R13 ;  /* 0x0840000007037989 */ /* 0x000e2400000e000d */
[----:B0-----:R-:W-:-:S10]  /*0e80*/  DADD R2, R2, R6 ;  /* 0x0000000002027229 */ /* 0x001fd40000000006 */
[----:B------:R-:W-:Y:S01]  /*0e90*/  FSEL R10, R6, R2, P0 ;  /* 0x00000002060a7208 */ /* 0x000fe20000000000 */
[----:B------:R-:W-:Y:S01]  /*0ea0*/  VIADD R6, R12, 0x8 ;  /* 0x000000080c067836 */ /* 0x000fe20000000000 */
[----:B------:R-:W-:Y:S02]  /*0eb0*/  FSEL R11, R7, R3, P0 ;  /* 0x00000003070b7208 */ /* 0x000fe40000000000 */
[----:B------:R-:W-:Y:S01]  /*0ec0*/  ISETP.GT.AND P0, PT, R4, R13, PT ;  /* 0x0000000d0400720c */ /* 0x000fe20003f04270 */
[----:B------:R-:W-:Y:S04]  /*0ed0*/  SHFL.DOWN PT, R2, R10, 0x4, R13 ;  /* 0x088000000a027989 */ /* 0x000fe800000e000d */
[----:B------:R-:W0:Y:S02]  /*0ee0*/  SHFL.DOWN PT, R3, R11, 0x4, R13 ;  /* 0x088000000b037989 */ /* 0x000e2400000e000d */
[----:B0-----:R-:W-:-:S10]  /*0ef0*/  DADD R2, R2, R10 ;  /* 0x0000000002027229 */ /* 0x001fd4000000000a */
[----:B------:R-:W-:Y:S02]  /*0f00*/  FSEL R4, R10, R2, P0 ;  /* 0x000000020a047208 */ /* 0x000fe40000000000 */
[----:B------:R-:W-:Y:S02]  /*0f10*/  FSEL R5, R11, R3, P0 ;  /* 0x000000030b057208 */ /* 0x000fe40000000000 */
[----:B------:R-:W-:Y:S01]  /*0f20*/  ISETP.GT.AND P0, PT, R6, R13, PT ;  /* 0x0000000d0600720c */ /* 0x000fe20003f04270 */
[----:B------:R-:W-:Y:S01]  /*0f30*/  SHFL.DOWN PT, R2, R4, 0x8, R13 ;  /* 0x0900000004027989 */ /* 0x000fe200000e000d */
[----:B------:R-:W-:-:S03]  /*0f40*/  @!P1 MOV R10, 0x400 ;  /* 0x00000400000a9802 */ /* 0x000fc60000000f00 */
[----:B------:R-:W0:Y:S01]  /*0f50*/  SHFL.DOWN PT, R3, R5, 0x8, R13 ;  /* 0x0900000005037989 */ /* 0x000e2200000e000d */
[----:B------:R-:W1:Y:S01]  /*0f60*/  @!P1 S2R R11, SR_CgaCtaId ;  /* 0x00000000000b9919 */ /* 0x000e620000008800 */
[----:B0-----:R-:W-:-:S10]  /*0f70*/  DADD R2, R2, R4 ;  /* 0x0000000002027229 */ /* 0x001fd40000000004 */
[----:B------:R-:W-:Y:S01]  /*0f80*/  FSEL R6, R4, R2, P0 ;  /* 0x0000000204067208 */ /* 0x000fe20000000000 */
[----:B------:R-:W-:Y:S01]  /*0f90*/  VIADD R4, R12, 0x10 ;  /* 0x000000100c047836 */ /* 0x000fe20000000000 */
[----:B------:R-:W-:Y:S02]  /*0fa0*/  FSEL R7, R5, R3, P0 ;  /* 0x0000000305077208 */ /* 0x000fe40000000000 */
[----:B------:R-:W-:Y:S01]  /*0fb0*/  @!P1 SHF.R.U32.HI R5, RZ, 0x2, R0 ;  /* 0x00000002ff059819 */ /* 0x000fe20000011600 */
[----:B------:R-:W-:Y:S01]  /*0fc0*/  SHFL.DOWN PT, R2, R6, 0x10, R13 ;  /* 0x0a00000006027989 */ /* 0x000fe200000e000d */
[----:B-1----:R-:W-:Y:S02]  /*0fd0*/  @!P1 LEA R10, R11, R10, 0x18 ;  /* 0x0000000a0b0a9211 */ /* 0x002fe400078ec0ff */
[----:B------:R-:W-:Y:S01]  /*0fe0*/  @!P1 LOP3.LUT R5, R5, 0xf8, RZ, 0xc0, !PT ;  /* 0x000000f805059812 */ /* 0x000fe200078ec0ff */
[----:B------:R-:W0:Y:S01]  /*0ff0*/  SHFL.DOWN PT, R3, R7, 0x10, R13 ;  /* 0x0a00000007037989 */ /* 0x000e2200000e000d */
[----:B------:R-:W-:-:S03]  /*1000*/  ISETP.GT.AND P0, PT, R4, R13, PT ;  /* 0x0000000d0400720c */ /* 0x000fc60003f04270 */
[----:B------:R-:W-:Y:S01]  /*1010*/  @!P1 IMAD.IADD R5, R5, 0x1, R10 ;  /* 0x0000000105059824 */ /* 0x000fe200078e020a */
[----:B0-----:R-:W-:-:S10]  /*1020*/  DADD R2, R2, R6 ;  /* 0x0000000002027229 */ /* 0x001fd40000000006 */
[----:B------:R-:W-:Y:S02]  /*1030*/  FSEL R2, R6, R2, P0 ;  /* 0x0000000206027208 */ /* 0x000fe40000000000 */
[----:B------:R-:W-:-:S05]  /*1040*/  FSEL R3, R7, R3, P0 ;  /* 0x0000000307037208 */ /* 0x000fca0000000000 */
[----:B------:R0:W-:Y:S01]  /*1050*/  @!P1 STS.64 [R5+0x10], R2 ;  /* 0x0000100205009388 */ /* 0x0001e20000000a00 */
[----:B------:R-:W-:Y:S01]  /*1060*/  BAR.SYNC.DEFER_BLOCKING 0x0 ;  /* 0x0000000000007b1d */ /* 0x000fe20000010000 */
[----:B------:R-:W-:-:S13]  /*1070*/  ISETP.NE.AND P1, PT, R0, RZ, PT ;  /* 0x000000ff0000720c */ /* 0x000fda0003f25270 */
[----:B0-----:R-:W-:Y:S05]  /*1080*/  @P1 BRA `(.L_x_75) ;  /* 0x0000001400501947 */ /* 0x001fea0003800000 */
[----:B------:R-:W0:Y:S01]  /*1090*/  S2UR UR5, SR_CgaCtaId ;  /* 0x00000000000579c3 */ /* 0x000e220000008800 */
[----:B------:R-:W-:Y:S01]  /*10a0*/  UMOV UR4, 0x400 ;  /* 0x0000040000047882 */ /* 0x000fe20000000000 */
[----:B------:R-:W-:-:S04]  /*10b0*/  ISETP.GT.U32.AND P0, PT, R8, 0x20, PT ;  /* 0x000000200800780c */ /* 0x000fc80003f04070 */
[----:B------:R-:W-:Y:S01]  /*10c0*/  ISETP.GT.U32.AND.EX P0, PT, R9, RZ, PT, P0 ;  /* 0x000000ff0900720c */ /* 0x000fe20003f04100 */
[----:B0-----:R-:W-:-:S09]  /*10d0*/  ULEA UR4, UR5, UR4, 0x18 ;  /* 0x0000000405047291 */ /* 0x001fd2000f8ec0ff */
[----:B------:R-:W0:Y:S04]  /*10e0*/  LDS.64 R4, [UR4+0x18] ;  /* 0x00001804ff047984 */ /* 0x000e280008000a00 */
[----:B------:R-:W1:Y:S01]  /*10f0*/  LDS.128 R12, [UR4+0x20] ;  /* 0x00002004ff0c7984 */ /* 0x000e620008000c00 */
[----:B0-----:R-:W-:-:S10]  /*1100*/  DADD R4, R2, R4 ;  /* 0x0000000002047229 */ /* 0x001fd40000000004 */
[----:B------:R-:W-:Y:S02]  /*1110*/  FSEL R2, R4, R2, P0 ;  /* 0x0000000204027208 */ /* 0x000fe40000000000 */
[----:B------:R-:W-:Y:S02]  /*1120*/  FSEL R3, R5, R3, P0 ;  /* 0x0000000305037208 */ /* 0x000fe40000000000 */
[----:B------:R-:W0:Y:S01]  /*1130*/  LDS.128 R4, [UR4+0x30] ;  /* 0x00003004ff047984 */ /* 0x000e220008000c00 */
[----:B------:R-:W-:-:S03]  /*1140*/  ISETP.GT.U32.AND P0, PT, R8, 0x40, PT ;  /* 0x000000400800780c */ /* 0x000fc60003f04070 */
[----:B-1----:R-:W-:Y:S01]  /*1150*/  DADD R12, R12, R2 ;  /* 0x000000000c0c7229 */ /* 0x002fe20000000002 */
[----:B------:R-:W-:-:S09]  /*1160*/  ISETP.GT.U32.AND.EX P0, PT, R9, RZ, PT, P0 ;  /* 0x000000ff0900720c */ /* 0x000fd20003f04100 */
[----:B------:R-:W-:Y:S02]  /*1170*/  FSEL R2, R12, R2, P0 ;  /* 0x000000020c027208 */ /* 0x000fe40000000000 */
[----:B------:R-:W-:Y:S02]  /*1180*/  FSEL R3, R13, R3, P0 ;  /* 0x000000030d037208 */ /* 0x000fe40000000000 */
[----:B------:R-:W-:-:S04]  /*1190*/  ISETP.GT.U32.AND P0, PT, R8, 0x60, PT ;  /* 0x000000600800780c */ /* 0x000fc80003f04070 */
[----:B------:R-:W-:Y:S01]  /*11a0*/  DADD R14, R2, R14 ;  /* 0x00000000020e7229 */ /* 0x000fe2000000000e */
[----:B------:R-:W-:-:S09]  /*11b0*/  ISETP.GT.U32.AND.EX P0, PT, R9, RZ, PT, P0 ;  /* 0x000000ff0900720c */ /* 0x000fd20003f04100 */
[----:B------:R-:W-:Y:S02]  /*11c0*/  FSEL R2, R14, R2, P0 ;  /* 0x000000020e027208 */ /* 0x000fe40000000000 */
[----:B------:R-:W-:Y:S02]  /*11d0*/  FSEL R3, R15, R3, P0 ;  /* 0x000000030f037208 */ /* 0x000fe40000000000 */
[----:B------:R-:W1:Y:S01]  /*11e0*/  LDS.128 R12, [UR4+0x40] ;  /* 0x00004004ff0c7984 */ /* 0x000e620008000c00 */
[----:B------:R-:W-:-:S03]  /*11f0*/  ISETP.GT.U32.AND P0, PT, R8, 0x80, PT ;  /* 0x000000800800780c */ /* 0x000fc60003f04070 */
[----:B0-----:R-:W-:Y:S01]  /*1200*/  DADD R4, R4, R2 ;  /* 0x0000000004047229 */ /* 0x001fe20000000002 */
        /* <DEDUP_REMOVED lines=52> */
[----:B------:R-:W-:-:S04]  /*1550*/  ISETP.GT.U32.AND P0, PT, R8, 0x1c0, PT ;  /* 0x000001c00800780c */ /* 0x000fc80003f04070 */
        /* <DEDUP_REMOVED lines=8> */
[----:B------:R-:W-:Y:S01]  /*15e0*/  FSEL R3, R15, R3, P0 ;  /* 0x000000030f037208 */ /* 0x000fe20000000000 */
[----:B------:R-:W-:Y:S06]  /*15f0*/  BRA `(.L_x_75) ;  /* 0x0000000c00f47947 */ /* 0x000fec0003800000 */
.L_x_61:
[----:B------:R-:W0:Y:S01]  /*1600*/  S2R R0, SR_TID.X ;  /* 0x0000000000007919 */ /* 0x000e220000002100 */
[----:B------:R-:W0:Y:S02]  /*1610*/  LDC.64 R4, c[0x0][0x380] ;  /* 0x0000e000ff047b82 */ /* 0x000e240000000a00 */
[----:B0-----:R-:W-:-:S05]  /*1620*/  IMAD.WIDE.U32 R4, R0, 0x8, R4 ;  /* 0x0000000800047825 */ /* 0x001fca00078e0004 */
[----:B------:R-:W2:Y:S04]  /*1630*/  LDG.E.64 R2, desc[UR6][R4.64] ;  /* 0x0000000604027981 */ /* 0x000ea8000c1e1b00 */
[----:B------:R-:W2:Y:S04]  /*1640*/  LDG.E.64 R6, desc[UR6][R4.64+0x1000] ;  /* 0x0010000604067981 */ /* 0x000ea8000c1e1b00 */
[----:B------:R-:W3:Y:S04]  /*1650*/  LDG.E.64 R10, desc[UR6][R4.64+0x2000] ;  /* 0x00200006040a7981 */ /* 0x000ee8000c1e1b00 */
[----:B------:R-:W4:Y:S04]  /*1660*/  LDG.E.64 R12, desc[UR6][R4.64+0x3000] ;  /* 0x00300006040c7981 */ /* 0x000f28000c1e1b00 */
[----:B------:R-:W5:Y:S04]  /*1670*/  LDG.E.64 R14, desc[UR6][R4.64+0x4000] ;  /* 0x00400006040e7981 */ /* 0x000f68000c1e1b00 */
[----:B------:R-:W5:Y:S04]  /*1680*/  LDG.E.64 R16, desc[UR6][R4.64+0x5000] ;  /* 0x0050000604107981 */ /* 0x000f68000c1e1b00 */
[----:B------:R-:W5:Y:S01]  /*1690*/  LDG.E.64 R18, desc[UR6][R4.64+0x6000] ;  /* 0x0060000604127981 */ /* 0x000f62000c1e1b00 */
[----:B--2---:R-:W-:-:S08]  /*16a0*/  DADD R2, R2, R6 ;  /* 0x0000000002027229 */ /* 0x004fd00000000006 */
[----:B---3--:R-:W-:-:S08]  /*16b0*/  DADD R2, R10, R2 ;  /* 0x000000000a027229 */ /* 0x008fd00000000002 */
[----:B----4-:R-:W-:Y:S01]  /*16c0*/  DADD R2, R12, R2 ;  /* 0x000000000c027229 */ /* 0x010fe20000000002 */
[----:B------:R-:W-:-:S04]  /*16d0*/  IADD3 R12, P1, PT, R8, -0xe00, RZ ;  /* 0xfffff200080c7810 */ /* 0x000fc80007f3e0ff */
[----:B------:R-:W-:Y:S02]  /*16e0*/  ISETP.GE.U32.AND P0, PT, R12, 0xe00, PT ;  /* 0x00000e000c00780c */ /* 0x000fe40003f06070 */
[----:B------:R-:W-:Y:S01]  /*16f0*/  IADD3.X R13, PT, PT, R9, -0x1, RZ, P1, !PT ;  /* 0xffffffff090d7810 */ /* 0x000fe20000ffe4ff */
[----:B-----5:R-:W-:-:S03]  /*1700*/  DADD R2, R14, R2 ;  /* 0x000000000e027229 */ /* 0x020fc60000000002 */
[----:B------:R-:W-:-:S05]  /*1710*/  ISETP.GE.U32.AND.EX P0, PT, R13, RZ, PT, P0 ;  /* 0x000000ff0d00720c */ /* 0x000fca0003f06100 */
[----:B------:R-:W-:-:S08]  /*1720*/  DADD R2, R16, R2 ;  /* 0x0000000010027229 */ /* 0x000fd00000000002 */
[----:B------:R-:W-:Y:S01]  /*1730*/  DADD R6, R18, R2 ;  /* 0x0000000012067229 */ /* 0x000fe20000000002 */
[----:B------:R-:W-:Y:S02]  /*1740*/  IMAD.MOV.U32 R3, RZ, RZ, 0xe00 ;  /* 0x00000e00ff037424 */ /* 0x000fe400078e00ff */
[----:B------:R-:W-:Y:S01]  /*1750*/  IMAD.MOV.U32 R2, RZ, RZ, RZ ;  /* 0x000000ffff027224 */ /* 0x000fe200078e00ff */
[----:B------:R-:W-:Y:S07]  /*1760*/  @!P0 BRA `(.L_x_76) ;  /* 0x0000000000748947 */ /* 0x000fee0003800000 */
[----:B------:R-:W0:Y:S01]  /*1770*/  LDC.64 R8, c[0x0][0x390] ;  /* 0x0000e400ff087b82 */ /* 0x000e220000000a00 */
[----:B------:R-:W-:Y:S02]  /*1780*/  IMAD.MOV.U32 R3, RZ, RZ, 0xe00 ;  /* 0x00000e00ff037424 */ /* 0x000fe400078e00ff */
[----:B------:R-:W-:-:S07]  /*1790*/  IMAD.MOV.U32 R2, RZ, RZ, RZ ;  /* 0x000000ffff027224 */ /* 0x000fce00078e00ff */
.L_x_78:
[----:B------:R-:W-:-:S04]  /*17a0*/  LEA R16, P0, R3, R4, 0x3 ;  /* 0x0000000403107211 */ /* 0x000fc800078018ff */
[----:B------:R-:W-:-:S05]  /*17b0*/  LEA.HI.X R17, R3, R5, R2, 0x3, P0 ;  /* 0x0000000503117211 */ /* 0x000fca00000f1c02 */
[----:B------:R-:W2:Y:S04]  /*17c0*/  LDG.E.64 R18, desc[UR6][R16.64] ;  /* 0x0000000610127981 */ /* 0x000ea8000c1e1b00 */
[----:B------:R-:W3:Y:S04]  /*17d0*/  LDG.E.64 R20, desc[UR6][R16.64+0x1000] ;  /* 0x0010000610147981 */ /* 0x000ee8000c1e1b00 */
[----:B------:R-:W4:Y:S04]  /*17e0*/  LDG.E.64 R22, desc[UR6][R16.64+0x2000] ;  /* 0x0020000610167981 */ /* 0x000f28000c1e1b00 */
[----:B------:R-:W5:Y:S04]  /*17f0*/  LDG.E.64 R24, desc[UR6][R16.64+0x3000] ;  /* 0x0030000610187981 */ /* 0x000f68000c1e1b00 */
[----:B------:R-:W5:Y:S04]  /*1800*/  LDG.E.64 R26, desc[UR6][R16.64+0x4000] ;  /* 0x00400006101a7981 */ /* 0x000f68000c1e1b00 */
[----:B------:R-:W5:Y:S04]  /*1810*/  LDG.E.64 R10, desc[UR6][R16.64+0x5000] ;  /* 0x00500006100a7981 */ /* 0x000f68000c1e1b00 */
[----:B------:R-:W5:Y:S01]  /*1820*/  LDG.E.64 R14, desc[UR6][R16.64+0x6000] ;  /* 0x00600006100e7981 */ /* 0x000f62000c1e1b00 */
[----:B--2---:R-:W-:Y:S01]  /*1830*/  DADD R18, R18, R6 ;  /* 0x0000000012127229 */ /* 0x004fe20000000006 */
[----:B0-----:R-:W-:-:S04]  /*1840*/  IADD3 R6, P1, PT, -R3, R8, RZ ;  /* 0x0000000803067210 */ /* 0x001fc80007f3e1ff */
[----:B------:R-:W-:Y:S01]  /*1850*/  ISETP.GE.U32.AND P0, PT, R6, 0xe00, PT ;  /* 0x00000e000600780c */ /* 0x000fe20003f06070 */
[----:B------:R-:W-:Y:S02]  /*1860*/  IMAD.X R6, R9, 0x1, ~R2, P1 ;  /* 0x0000000109067824 */ /* 0x000fe400008e0e02 */
[----:B---3--:R-:W-:-:S03]  /*1870*/  DADD R18, R20, R18 ;  /* 0x0000000014127229 */ /* 0x008fc60000000012 */
[----:B------:R-:W-:-:S05]  /*1880*/  ISETP.GE.U32.AND.EX P0, PT, R6, RZ, PT, P0 ;  /* 0x000000ff0600720c */ /* 0x000fca0003f06100 */
[----:B----4-:R-:W-:-:S08]  /*1890*/  DADD R18, R22, R18 ;  /* 0x0000000016127229 */ /* 0x010fd00000000012 */
[----:B-----5:R-:W-:-:S08]  /*18a0*/  DADD R18, R24, R18 ;  /* 0x0000000018127229 */ /* 0x020fd00000000012 */
[----:B------:R-:W-:-:S08]  /*18b0*/  DADD R18, R26, R18 ;  /* 0x000000001a127229 */ /* 0x000fd00000000012 */
[----:B------:R-:W-:-:S08]  /*18c0*/  DADD R10, R10, R18 ;  /* 0x000000000a0a7229 */ /* 0x000fd00000000012 */
[----:B------:R-:W-:Y:S01]  /*18d0*/  DADD R6, R14, R10 ;  /* 0x000000000e067229 */ /* 0x000fe2000000000a */
[----:B------:R-:W-:Y:S10]  /*18e0*/  @!P0 BRA `(.L_x_77) ;  /* 0x0000000800208947 */ /* 0x000ff40003800000 */
[----:B------:R-:W-:-:S05]  /*18f0*/  IADD3 R3, P0, PT, R3, 0xe00, RZ ;  /* 0x00000e0003037810 */ /* 0x000fca0007f1e0ff */
[----:B------:R-:W-:Y:S01]  /*1900*/  IMAD.X R2, RZ, RZ, R2, P0 ;  /* 0x000000ffff027224 */ /* 0x000fe200000e0602 */
[----:B------:R-:W-:-:S04]  /*1910*/  ISETP.GT.U32.AND P0, PT, R3, R12, PT ;  /* 0x0000000c0300720c */ /* 0x000fc80003f04070 */
[----:B------:R-:W-:-:S13]  /*1920*/  ISETP.GT.U32.AND.EX P0, PT, R2, R13, PT, P0 ;  /* 0x0000000d0200720c */ /* 0x000fda0003f04100 */
[----:B------:R-:W-:Y:S05]  /*1930*/  @!P0 BRA `(.L_x_78) ;  /* 0xfffffffc00988947 */ /* 0x000fea000383ffff */
.L_x_76:
[----:B------:R-:W-:Y:S01]  /*1940*/  IMAD.IADD R5, R8, 0x1, -R3 ;  /* 0x0000000108057824 */ /* 0x000fe200078e0a03 */
[----:B------:R-:W-:Y:S01]  /*1950*/  ISETP.GE.U32.AND P1, PT, R3, R8, PT ;  /* 0x000000080300720c */ /* 0x000fe20003f26070 */
[----:B------:R-:W-:Y:S03]  /*1960*/  BSSY.RECONVERGENT B1, `(.L_x_77) ;  /* 0x0000080000017945 */ /* 0x000fe60003800200 */
[----:B------:R-:W-:-:S04]  /*1970*/  ISETP.GE.AND P0, PT, R0, R5, PT ;  /* 0x000000050000720c */ /* 0x000fc80003f06270 */
[----:B------:R-:W-:-:S13]  /*1980*/  ISETP.GE.U32.OR.EX P0, PT, R2, R9, P0, P1 ;  /* 0x000000090200720c */ /* 0x000fda0000706510 */
[----:B------:R-:W-:Y:S05]  /*1990*/  @P0 BRA `(.L_x_79) ;  /* 0x0000000400f00947 */ /* 0x000fea0003800000 */
[----:B------:R-:W-:Y:S01]  /*19a0*/  LOP3.LUT R4, RZ, R0, RZ, 0x33, !PT ;  /* 0x00000000ff047212 */ /* 0x000fe200078e33ff */
[----:B------:R-:W-:Y:S01]  /*19b0*/  BSSY.RECONVERGENT B2, `(.L_x_80) ;  /* 0x0000038000027945 */ /* 0x000fe20003800200 */
[----:B------:R-:W-:Y:S02]  /*19c0*/  IMAD.MOV.U32 R42, RZ, RZ, R0 ;  /* 0x000000ffff2a7224 */ /* 0x000fe400078e0000 */
[----:B------:R-:W-:-:S04]  /*19d0*/  IADD3 R8, PT, PT, -R3, R8, R4 ;  /* 0x0000000803087210 */ /* 0x000fc80007ffe104 */
[C---:B------:R-:W-:Y:S02]  /*19e0*/  ISETP.GE.U32.AND P1, PT, R8.reuse, 0x1e00, PT ;  /* 0x00001e000800780c */ /* 0x040fe40003f26070 */
[----:B------:R-:W-:-:S04]  /*19f0*/  LEA.HI R4, R8, 0x1, RZ, 0x17 ;  /* 0x0000000108047811 */ /* 0x000fc800078fb8ff */
[----:B------:R-:W-:-:S04]  /*1a00*/  LOP3.LUT R5, R4, 0xf, RZ, 0xc0, !PT ;  /* 0x0000000f04057812 */ /* 0x000fc800078ec0ff */
[----:B------:R-:W-:-:S03]  /*1a10*/  ISETP.NE.AND P0, PT, R5, RZ, PT ;  /* 0x000000ff0500720c */ /* 0x000fc60003f05270 */
[----:B------:R-:W-:Y:S10]  /*1a20*/  @!P1 BRA `(.L_x_81) ;  /* 0x0000000000c09947 */ /* 0x000ff40003800000 */
[----:B------:R-:W0:Y:S01]  /*1a30*/  LDCU.64 UR4, c[0x0][0x380] ;  /* 0x00007000ff0477ac */ /* 0x000e220008000a00 */
[----:B------:R-:W-:Y:S01]  /*1a40*/  IADD3 R9, P2, PT, R0, R3, RZ ;  /* 0x0000000300097210 */ /* 0x000fe20007f5e0ff */
[----:B------:R-:W-:Y:S01]  /*1a50*/  IMAD.MOV.U32 R42, RZ, RZ, R0 ;  /* 0x000000ffff2a7224 */ /* 0x000fe200078e0000 */
[----:B------:R-:W-:-:S03]  /*1a60*/  LOP3.LUT R43, R4, 0xfffff0, RZ, 0xc0, !PT ;  /* 0x00fffff0042b7812 */ /* 0x000fc600078ec0ff */
[----:B------:R-:W-:Y:S02]  /*1a70*/  IMAD.X R10, RZ, RZ, R2, P2 ;  /* 0x000000ffff0a7224 */ /* 0x000fe400010e0602 */
[----:B------:R-:W-:Y:S01]  /*1a80*/  IMAD.MOV R43, RZ, RZ, -R43 ;  /* 0x000000ffff2b7224 */ /* 0x000fe200078e0a2b */
[----:B0-----:R-:W-:-:S04]  /*1a90*/  LEA R8, P1, R9, UR4, 0x3 ;  /* 0x0000000409087c11 */ /* 0x001fc8000f8218ff */
[----:B------:R-:W-:Y:S02]  /*1aa0*/  IADD3 R8, P2, PT, R8, 0x8000, RZ ;  /* 0x0000800008087810 */ /* 0x000fe40007f5e0ff */
[----:B------:R-:W-:-:S05]  /*1ab0*/  LEA.HI.X R9, R9, UR5, R10, 0x3, P1 ;  /* 0x0000000509097c11 */ /* 0x000fca00088f1c0a */
[----:B------:R-:W-:-:S07]  /*1ac0*/  IMAD.X R9, RZ, RZ, R9, P2 ;  /* 0x000000ffff097224 */ /* 0x000fce00010e0609 */
.L_x_82:
[----:B------:R-:W2:Y:S04]  /*1ad0*/  LDG.E.64 R10, desc[UR6][R8.64+-0x8000] ;  /* 0xff800006080a7981 */ /* 0x000ea8000c1e1b00 */
[----:B------:R-:W3:Y:S04]  /*1ae0*/  LDG.E.64 R12, desc[UR6][R8.64+-0x7000] ;  /* 0xff900006080c7981 */ /* 0x000ee8000c1e1b00 */
[----:B------:R-:W4:Y:S04]  /*1af0*/  LDG.E.64 R14, desc[UR6][R8.64+-0x6000] ;  /* 0xffa00006080e7981 */ /* 0x000f28000c1e1b00 */
[----:B------:R-:W5:Y:S04]  /*1b00*/  LDG.E.64 R16, desc[UR6][R8.64+-0x5000] ;  /* 0xffb0000608107981 */ /* 0x000f68000c1e1b00 */
        /* <DEDUP_REMOVED lines=11> */
[----:B------:R0:W5:Y:S01]  /*1bc0*/  LDG.E.64 R40, desc[UR6][R8.64+0x7000] ;  /* 0x0070000608287981 */ /* 0x000162000c1e1b00 */
[----:B------:R-:W-:-:S02]  /*1bd0*/  VIADD R43, R43, 0x10 ;  /* 0x000000102b2b7836 */ /* 0x000fc40000000000 */
        /* <DEDUP_REMOVED lines=21> */
.L_x_81:
[----:B------:R-:W-:Y:S05]  /*1d30*/  BSYNC.RECONVERGENT B2 ;  /* 0x0000000000027941 */ /* 0x000fea0003800200 */
.L_x_80:
[----:B------:R-:W-:Y:S05]  /*1d40*/  @!P0 BRA `(.L_x_79) ;  /* 0x0000000400048947 */ /* 0x000fea0003800000 */
[----:B------:R-:W-:Y:S01]  /*1d50*/  ISETP.GE.U32.AND P1, PT, R5, 0x8, PT ;  /* 0x000000080500780c */ /* 0x000fe20003f26070 */
[----:B------:R-:W-:Y:S01]  /*1d60*/  BSSY.RECONVERGENT B2, `(.L_x_83) ;  /* 0x000001a000027945 */ /* 0x000fe20003800200 */
[----:B------:R-:W-:-:S04]  /*1d70*/  LOP3.LUT R26, R4, 0x7, RZ, 0xc0, !PT ;  /* 0x00000007041a7812 */ /* 0x000fc800078ec0ff */
[----:B------:R-:W-:-:S07]  /*1d80*/  ISETP.NE.AND P0, PT, R26, RZ, PT ;  /* 0x000000ff1a00720c */ /* 0x000fce0003f05270 */
[----:B------:R-:W-:Y:S06]  /*1d90*/  @!P1 BRA `(.L_x_84) ;  /* 0x0000000000589947 */ /* 0x000fec0003800000 */
[----:B------:R-:W0:Y:S01]  /*1da0*/  LDCU.64 UR4, c[0x0][0x380] ;  /* 0x00007000ff0477ac */ /* 0x000e220008000a00 */
[----:B------:R-:W-:-:S05]  /*1db0*/  IADD3 R5, P1, PT, R42, R3, RZ ;  /* 0x000000032a057210 */ /* 0x000fca0007f3e0ff */
[----:B------:R-:W-:Y:S01]  /*1dc0*/  IMAD.X R10, RZ, RZ, R2, P1 ;  /* 0x000000ffff0a7224 */ /* 0x000fe200008e0602 */
[----:B0-----:R-:W-:-:S04]  /*1dd0*/  LEA R8, P1, R5, UR4, 0x3 ;  /* 0x0000000405087c11 */ /* 0x001fc8000f8218ff */
        /* <DEDUP_REMOVED lines=18> */
.L_x_84:
[----:B------:R-:W-:Y:S05]  /*1f00*/  BSYNC.RECONVERGENT B2 ;  /* 0x0000000000027941 */ /* 0x000fea0003800200 */
.L_x_83:
        /* <DEDUP_REMOVED lines=20> */
.L_x_86:
[----:B------:R-:W-:Y:S05]  /*2050*/  BSYNC.RECONVERGENT B2 ;  /* 0x0000000000027941 */ /* 0x000fea0003800200 */
.L_x_85:
[----:B------:R-:W-:Y:S05]  /*2060*/  @!P0 BRA `(.L_x_79) ;  /* 0x00000000003c8947 */ /* 0x000fea0003800000 */
[----:B------:R-:W0:Y:S01]  /*2070*/  LDCU.64 UR4, c[0x0][0x380] ;  /* 0x00007000ff0477ac */ /* 0x000e220008000a00 */
[----:B------:R-:W-:Y:S01]  /*2080*/  IADD3 R3, P0, PT, R42, R3, RZ ;  /* 0x000000032a037210 */ /* 0x000fe20007f1e0ff */
[----:B------:R-:W-:-:S04]  /*2090*/  IMAD.MOV R4, RZ, RZ, -R16 ;  /* 0x000000ffff047224 */ /* 0x000fc800078e0a10 */
[----:B------:R-:W-:Y:S01]  /*20a0*/  IMAD.X R2, RZ, RZ, R2, P0 ;  /* 0x000000ffff027224 */ /* 0x000fe200000e0602 */
[----:B0-----:R-:W-:-:S04]  /*20b0*/  LEA R5, P1, R3, UR4, 0x3 ;  /* 0x0000000403057c11 */ /* 0x001fc8000f8218ff */
[----:B------:R-:W-:-:S09]  /*20c0*/  LEA.HI.X R8, R3, UR5, R2, 0x3, P1 ;  /* 0x0000000503087c11 */ /* 0x000fd200088f1c02 */
.L_x_87:
        /* <DEDUP_REMOVED lines=9> */
.L_x_79:
[----:B------:R-:W-:Y:S05]  /*2160*/  BSYNC.RECONVERGENT B1 ;  /* 0x0000000000017941 */ /* 0x000fea0003800200 */
.L_x_77:
        /* <DEDUP_REMOVED lines=40> */
[----:B------:R-:W-:-:S03]  /*23f0*/  FSEL R5, R5, R3, P0 ;  /* 0x0000000305057208 */ /* 0x000fc60000000000 */
[----:B0-----:R-:W-:Y:S02]  /*2400*/  IMAD.MOV.U32 R2, RZ, RZ, R0 ;  /* 0x000000ffff027224 */ /* 0x001fe400078e0000 */
[----:B------:R-:W-:-:S04]  /*2410*/  IMAD.MOV.U32 R3, RZ, RZ, R5 ;  /* 0x000000ffff037224 */ /* 0x000fc800078e0005 */
[----:B------:R-:W-:Y:S05]  /*2420*/  @P1 BRA `(.L_x_75) ;  /* 0x0000000000681947 */ /* 0x000fea0003800000 */
        /* <DEDUP_REMOVED lines=26> */
.L_x_75:
[----:B------:R-:W-:Y:S05]  /*25d0*/  BSYNC.RECONVERGENT B0 ;  /* 0x0000000000007941 */ /* 0x000fea0003800200 */
.L_x_60:
[----:B------:R-:W-:Y:S05]  /*25e0*/  @P1 EXIT ;  /* 0x000000000000194d */ /* 0x000fea0003800000 */
[----:B------:R-:W0:Y:S01]  /*25f0*/  LDCU.64 UR4, c[0x0][0x3a0] ;  /* 0x00007400ff0477ac */ /* 0x000e220008000a00 */
[----:B------:R-:W1:Y:S01]  /*2600*/  LDC.64 R4, c[0x0][0x388] ;  /* 0x0000e200ff047b82 */ /* 0x000e620000000a00 */
[----:B0-----:R-:W-:-:S07]  /*2610*/  DADD R2, R2, UR4 ;  /* 0x0000000402027e29 */ /* 0x001fce0008000000 */
[----:B-1----:R-:W-:Y:S01]  /*2620*/  STG.E.64 desc[UR6][R4.64], R2 ;  /* 0x0000000204007986 */ /* 0x002fe2000c101b06 */
[----:B------:R-:W-:Y:S05]  /*2630*/  EXIT ;  /* 0x000000000000794d */ /* 0x000fea0003800000 */
.L_x_88:
        /* <DEDUP_REMOVED lines=12> */
.L_x_400:


//--------------------- .text._ZN3cub18CUB_300001_SM_10006detail6reduce28DeviceReduceSingleTileKernelINS2_10policy_hubIdjN4cuda3std3__44plusIdEEE10Policy1000EPdSC_iS9_ddNS7_10__identityEEEvT0_T1_T2_T3_T4_T6_ --------------------------
	.section	.text._ZN3cub18CUB_300001_SM_10006detail6reduce28DeviceReduceSingleTileKernelINS2_10policy_hubIdjN4cuda3std3__44plusIdEEE10Policy1000EPdSC_iS9_ddNS7_10__identityEEEvT0_T1_T2_T3_T4_T6_,"ax",@progbits
	.align	128
        .global         _ZN3cub18CUB_300001_SM_10006detail6reduce28DeviceReduceSingleTileKernelINS2_10policy_hubIdjN4cuda3std3__44plusIdEEE10Policy1000EPdSC_iS9_ddNS7_10__identityEEEvT0_T1_T2_T3_T4_T6_
        .type           _ZN3cub18CUB_300001_SM_10006detail6reduce28DeviceReduceSingleTileKernelINS2_10policy_hubIdjN4cuda3std3__44plusIdEEE10Policy1000EPdSC_iS9_ddNS7_10__identityEEEvT0_T1_T2_T3_T4_T6_,@function
        .size           _ZN3cub18CUB_300001_SM_10006detail6reduce28DeviceReduceSingleTileKernelINS2_10policy_hubIdjN4cuda3std3__44plusIdEEE10Policy1000EPdSC_iS9_ddNS7_10__identityEEEvT0_T1_T2_T3_T4_T6_,(.L_x_401 - _ZN3cub18CUB_300001_SM_10006detail6reduce28DeviceReduceSingleTileKernelINS2_10policy_hubIdjN4cuda3std3__44plusIdEEE10Policy1000EPdSC_iS9_ddNS7_10__identityEEEvT0_T1_T2_T3_T4_T6_)
        .other          _ZN3cub18CUB_300001_SM_10006detail6reduce28DeviceReduceSingleTileKernelINS2_10policy_hubIdjN4cuda3std3__44plusIdEEE10Policy1000EPdSC_iS9_ddNS7_10__identityEEEvT0_T1_T2_T3_T4_T6_,@"STO_CUDA_ENTRY STV_DEFAULT"
_ZN3cub18CUB_300001_SM_10006detail6reduce28DeviceReduceSingleTileKernelINS2_10policy_hubIdjN4cuda3std3__44plusIdEEE10Policy1000EPdSC_iS9_ddNS7_10__identityEEEvT0_T1_T2_T3_T4_T6_:
.text._ZN3cub18CUB_300001_SM_10006detail6reduce28DeviceReduceSingleTileKernelINS2_10policy_hubIdjN4cuda3std3__44plusIdEEE10Policy1000EPdSC_iS9_ddNS7_10__identityEEEvT0_T1_T2_T3_T4_T6_:
        /* <DEDUP_REMOVED lines=13> */
.L_x_89:
        /* <DEDUP_REMOVED lines=13> */
.L_x_93:
[----:B------:R-:W-:Y:S05]  /*01a0*/  BSYNC.RECONVERGENT B1 ;  /* 0x0000000000017941 */ /* 0x000fea0003800200 */
.L_x_92:
[----:B------:R-:W-:Y:S01]  /*01b0*/  ISETP.GE.AND P0, PT, R5, R4, PT ;  /* 0x000000040500720c */ /* 0x000fe20003f06270 */
[----:B------:R-:W-:-:S12]  /*01c0*/  BSSY.RECONVERGENT B1, `(.L_x_94) ;  /* 0x0000078000017945 */ /* 0x000fd80003800200 */
[----:B------:R-:W-:Y:S05]  /*01d0*/  @P0 BRA `(.L_x_95) ;  /* 0x0000000400d80947 */ /* 0x000fea0003800000 */
[----:B------:R-:W-:Y:S01]  /*01e0*/  LOP3.LUT R9, RZ, R5, RZ, 0x33, !PT ;  /* 0x00000005ff097212 */ /* 0x000fe200078e33ff */
[----:B------:R-:W-:Y:S04]  /*01f0*/  BSSY.RECONVERGENT B2, `(.L_x_96) ;  /* 0x0000019000027945 */ /* 0x000fe80003800200 */
[----:B------:R-:W-:-:S04]  /*0200*/  IMAD.IADD R9, R9, 0x1, R4 ;  /* 0x0000000109097824 */ /* 0x000fc800078e0204 */
[C---:B------:R-:W-:Y:S01]  /*0210*/  IMAD.HI.U32 R0, R9.reuse, -0x33333333, RZ ;  /* 0xcccccccd09007827 */ /* 0x040fe200078e00ff */
[----:B------:R-:W-:-:S04]  /*0220*/  ISETP.GE.U32.AND P0, PT, R9, 0x780, PT ;  /* 0x000007800900780c */ /* 0x000fc80003f06070 */
[----:B------:R-:W-:-:S04]  /*0230*/  SHF.R.U32.HI R0, RZ, 0x9, R0 ;  /* 0x00000009ff007819 */ /* 0x000fc80000011600 */
[----:B------:R-:W-:-:S04]  /*0240*/  LOP3.LUT R2, R0, 0x3, RZ, 0xc0, !PT ;  /* 0x0000000300027812 */ /* 0x000fc800078ec0ff */
[----:B------:R-:W-:-:S13]  /*0250*/  ISETP.NE.AND P1, PT, R2, 0x3, PT ;  /* 0x000000030200780c */ /* 0x000fda0003f25270 */
[----:B------:R-:W-:Y:S05]  /*0260*/  @!P1 BRA `(.L_x_97) ;  /* 0x0000000000449947 */ /* 0x000fea0003800000 */
[----:B------:R-:W0:Y:S01]  /*0270*/  LDC.64 R8, c[0x0][0x380] ;  /* 0x0000e000ff087b82 */ /* 0x000e220000000a00 */
[----:B------:R-:W-:-:S05]  /*0280*/  VIADD R0, R0, 0x1 ;  /* 0x0000000100007836 */ /* 0x000fca0000000000 */
[----:B------:R-:W-:-:S05]  /*0290*/  LOP3.LUT R0, R0, 0x3, RZ, 0xc0, !PT ;  /* 0x0000000300007812 */ /* 0x000fca00078ec0ff */
[----:B------:R-:W-:Y:S02]  /*02a0*/  IMAD.MOV R0, RZ, RZ, -R0 ;  /* 0x000000ffff007224 */ /* 0x000fe400078e0a00 */
[----:B0-----:R-:W-:-:S04]  /*02b0*/  IMAD.WIDE.U32 R8, R5, 0x8, R8 ;  /* 0x0000000805087825 */ /* 0x001fc800078e0008 */
[----:B------:R-:W-:Y:S02]  /*02c0*/  IMAD.MOV.U32 R2, RZ, RZ, R8 ;  /* 0x000000ffff027224 */ /* 0x000fe400078e0008 */
[----:B------:R-:W-:-:S07]  /*02d0*/  IMAD.MOV.U32 R11, RZ, RZ, R9 ;  /* 0x000000ffff0b7224 */ /* 0x000fce00078e0009 */
.L_x_98:
        /* <DEDUP_REMOVED lines=10> */
.L_x_97:
[----:B------:R-:W-:Y:S05]  /*0380*/  BSYNC.RECONVERGENT B2 ;  /* 0x0000000000027941 */ /* 0x000fea0003800200 */
.L_x_96:
        /* <DEDUP_REMOVED lines=8> */
.L_x_101:
        /* <DEDUP_REMOVED lines=43> */
.L_x_100:
[----:B------:R-:W-:Y:S05]  /*06c0*/  BSYNC.RECONVERGENT B2 ;  /* 0x0000000000027941 */ /* 0x000fea0003800200 */
.L_x_99:
        /* <DEDUP_REMOVED lines=26> */
.L_x_103:
[----:B------:R-:W-:Y:S05]  /*0870*/  BSYNC.RECONVERGENT B2 ;  /* 0x0000000000027941 */ /* 0x000fea0003800200 */
.L_x_102:
        /* <DEDUP_REMOVED lines=12> */
.L_x_95:
[----:B------:R-:W-:Y:S05]  /*0940*/  BSYNC.RECONVERGENT B1 ;  /* 0x0000000000017941 */ /* 0x000fea0003800200 */
.L_x_94:
        /* <DEDUP_REMOVED lines=47> */
[----:B------:R-:W0:Y:S04]  /*0c40*/  LDS.128 R8, [UR4+0x20] ;  /* 0x00002004ff087984 */ /* 0x000e280008000c00 */
[----:B------:R-:W1:Y:S04]  /*0c50*/  LDS.128 R16, [UR4+0x30] ;  /* 0x00003004ff107984 */ /* 0x000e680008000c00 */
[----:B--2---:R-:W2:Y:S01]  /*0c60*/  LDS.128 R4, [UR4+0x40] ;  /* 0x00004004ff047984 */ /* 0x004ea20008000c00 */
[----:B0-----:R-:W-:-:S03]  /*0c70*/  DADD R8, R12, R8 ;  /* 0x000000000c087229 */ /* 0x001fc60000000008 */
[----:B------:R-:W-:Y:S05]  /*0c80*/  LDS.128 R12, [UR4+0x60] ;  /* 0x00006004ff0c7984 */ /* 0x000fea0008000c00 */
[----:B------:R-:W-:Y:S02]  /*0c90*/  DADD R2, R8, R10 ;  /* 0x0000000008027229 */ /* 0x000fe4000000000a */
[----:B------:R-:W0:Y:S06]  /*0ca0*/  LDS.128 R8, [UR4+0x50] ;  /* 0x00005004ff087984 */ /* 0x000e2c0008000c00 */
[----:B-1----:R-:W-:-:S08]  /*0cb0*/  DADD R2, R2, R16 ;  /* 0x0000000002027229 */ /* 0x002fd00000000010 */
[----:B------:R-:W-:-:S08]  /*0cc0*/  DADD R2, R2, R18 ;  /* 0x0000000002027229 */ /* 0x000fd00000000012 */
[----:B--2---:R-:W-:-:S08]  /*0cd0*/  DADD R2, R2, R4 ;  /* 0x0000000002027229 */ /* 0x004fd00000000004 */
[----:B------:R-:W-:Y:S01]  /*0ce0*/  DADD R2, R2, R6 ;  /* 0x0000000002027229 */ /* 0x000fe20000000006 */
[----:B------:R-:W1:Y:S07]  /*0cf0*/  LDS.128 R4, [UR4+0x70] ;  /* 0x00007004ff047984 */ /* 0x000e6e0008000c00 */
[----:B0-----:R-:W-:-:S08]  /*0d00*/  DADD R2, R2, R8 ;  /* 0x0000000002027229 */ /* 0x001fd00000000008 */
[----:B------:R-:W-:Y:S01]  /*0d10*/  DADD R2, R2, R10 ;  /* 0x0000000002027229 */ /* 0x000fe2000000000a */
[----:B------:R-:W0:Y:S07]  /*0d20*/  LDS.128 R8, [UR4+0x80] ;  /* 0x00008004ff087984 */ /* 0x000e2e0008000c00 */
[----:B------:R-:W-:-:S08]  /*0d30*/  DADD R2, R2, R12 ;  /* 0x0000000002027229 */ /* 0x000fd0000000000c */
[----:B------:R-:W-:Y:S01]  /*0d40*/  DADD R2, R2, R14 ;  /* 0x0000000002027229 */ /* 0x000fe2000000000e */
[----:B------:R-:W2:Y:S07]  /*0d50*/  LDS.128 R12, [UR4+0x90] ;  /* 0x00009004ff0c7984 */ /* 0x000eae0008000c00 */
[----:B-1----:R-:W-:-:S08]  /*0d60*/  DADD R2, R2, R4 ;  /* 0x0000000002027229 */ /* 0x002fd00000000004 */
[----:B------:R-:W-:Y:S01]  /*0d70*/  DADD R2, R2, R6 ;  /* 0x0000000002027229 */ /* 0x000fe20000000006 */
[----:B------:R-:W1:Y:S07]  /*0d80*/  LDS.128 R4, [UR4+0xa0] ;  /* 0x0000a004ff047984 */ /* 0x000e6e0008000c00 */
[----:B0-----:R-:W-:Y:S01]  /*0d90*/  DADD R2, R2, R8 ;  /* 0x0000000002027229 */ /* 0x001fe20000000008 */
[----:B------:R-:W0:Y:S07]  /*0da0*/  LDS.64 R8, [UR4+0xb0] ;  /* 0x0000b004ff087984 */ /* 0x000e2e0008000a00 */
[----:B------:R-:W-:-:S08]  /*0db0*/  DADD R2, R2, R10 ;  /* 0x0000000002027229 */ /* 0x000fd0000000000a */
[----:B--2---:R-:W-:-:S08]  /*0dc0*/  DADD R2, R2, R12 ;  /* 0x0000000002027229 */ /* 0x004fd0000000000c */
[----:B------:R-:W-:-:S08]  /*0dd0*/  DADD R2, R2, R14 ;  /* 0x0000000002027229 */ /* 0x000fd0000000000e */
[----:B-1----:R-:W-:-:S08]  /*0de0*/  DADD R2, R2, R4 ;  /* 0x0000000002027229 */ /* 0x002fd00000000004 */
[----:B------:R-:W-:-:S08]  /*0df0*/  DADD R2, R2, R6 ;  /* 0x0000000002027229 */ /* 0x000fd00000000006 */
[----:B0-----:R-:W-:Y:S01]  /*0e00*/  DADD R12, R2, R8 ;  /* 0x00000000020c7229 */ /* 0x001fe20000000008 */
[----:B------:R-:W-:Y:S10]  /*0e10*/  BRA `(.L_x_105) ;  /* 0x0000001800487947 */ /* 0x000ff40003800000 */
.L_x_104:
        /* <DEDUP_REMOVED lines=32> */
[----:B------:R-:W-:Y:S01]  /*1020*/  VIADD R0, R2, 0x10 ;  /* 0x0000001002007836 */ /* 0x000fe20000000000 */
[----:B------:R-:W-:Y:S02]  /*1030*/  @!P1 SHF.R.U32.HI R2, RZ, 0x2, R3 ;  /* 0x00000002ff029819 */ /* 0x000fe40000011603 */
[----:B------:R-:W1:Y:S02]  /*1040*/  SHFL.DOWN PT, R7, R11, 0x8, R5 ;  /* 0x090000000b077989 */ /* 0x000e6400000e0005 */
[----:B------:R-:W-:Y:S01]  /*1050*/  @!P1 LOP3.LUT R2, R2, 0xf8, RZ, 0xc0, !PT ;  /* 0x000000f802029812 */ /* 0x000fe200078ec0ff */
[----:B-1----:R-:W-:-:S10]  /*1060*/  DADD R6, R6, R10 ;  /* 0x0000000006067229 */ /* 0x002fd4000000000a */
[----:B------:R-:W-:Y:S02]  /*1070*/  FSEL R8, R10, R6, P0 ;  /* 0x000000060a087208 */ /* 0x000fe40000000000 */
[----:B------:R-:W-:Y:S02]  /*1080*/  FSEL R9, R11, R7, P0 ;  /* 0x000000070b097208 */ /* 0x000fe40000000000 */
[----:B------:R-:W-:Y:S01]  /*1090*/  @!P1 MOV R10, 0x400 ;  /* 0x00000400000a9802 */ /* 0x000fe20000000f00 */
[----:B------:R-:W-:Y:S01]  /*10a0*/  SHFL.DOWN PT, R6, R8, 0x10, R5 ;  /* 0x0a00000008067989 */ /* 0x000fe200000e0005 */
[----:B------:R-:W-:Y:S02]  /*10b0*/  ISETP.GT.AND P0, PT, R0, R5, PT ;  /* 0x000000050000720c */ /* 0x000fe40003f04270 */
[----:B0-----:R-:W-:Y:S01]  /*10c0*/  @!P1 LEA R11, R13, R10, 0x18 ;  /* 0x0000000a0d0b9211 */ /* 0x001fe200078ec0ff */
        /* <DEDUP_REMOVED lines=13> */
[----:B------:R-:W0:Y:S04]  /*11a0*/  LDS.128 R16, [UR4+0x20] ;  /* 0x00002004ff107984 */ /* 0x000e280008000c00 */
[----:B-1----:R-:W1:Y:S01]  /*11b0*/  LDS.128 R8, [UR4+0x30] ;  /* 0x00003004ff087984 */ /* 0x002e620008000c00 */
[----:B0-----:R-:W-:-:S10]  /*11c0*/  DADD R16, R12, R16 ;  /* 0x000000000c107229 */ /* 0x001fd40000000010 */
[----:B------:R-:W-:Y:S02]  /*11d0*/  FSEL R2, R16, R12, P1 ;  /* 0x0000000c10027208 */ /* 0x000fe40000800000 */
[----:B------:R-:W-:Y:S02]  /*11e0*/  FSEL R3, R17, R13, P1 ;  /* 0x0000000d11037208 */ /* 0x000fe40000800000 */
[----:B------:R-:W-:Y:S01]  /*11f0*/  ISETP.GT.AND P1, PT, R4, 0x40, PT ;  /* 0x000000400400780c */ /* 0x000fe20003f24270 */
[----:B------:R-:W0:Y:S03]  /*1200*/  LDS.128 R12, [UR4+0x40] ;  /* 0x00004004ff0c7984 */ /* 0x000e260008000c00 */
        /* <DEDUP_REMOVED lines=65> */
[----:B------:R-:W1:Y:S01]  /*1620*/  LDS.64 R2, [UR4+0xb0] ;  /* 0x0000b004ff027984 */ /* 0x000e620008000a00 */
        /* <DEDUP_REMOVED lines=11> */
[----:B------:R-:W-:Y:S01]  /*16e0*/  FSEL R13, R3, R7, P1 ;  /* 0x00000007030d7208 */ /* 0x000fe20000800000 */
[----:B------:R-:W-:Y:S06]  /*16f0*/  BRA `(.L_x_105) ;  /* 0x0000001000107947 */ /* 0x000fec0003800000 */
.L_x_91:
[----:B------:R-:W0:Y:S01]  /*1700*/  S2R R0, SR_TID.X ;  /* 0x0000000000007919 */ /* 0x000e220000002100 */
[----:B------:R-:W0:Y:S02]  /*1710*/  LDC.64 R6, c[0x0][0x380] ;  /* 0x0000e000ff067b82 */ /* 0x000e240000000a00 */
[----:B0-----:R-:W-:-:S05]  /*1720*/  IMAD.WIDE.U32 R6, R0, 0x8, R6 ;  /* 0x0000000800067825 */ /* 0x001fca00078e0006 */
[----:B------:R-:W2:Y:S04]  /*1730*/  LDG.E.64.CONSTANT R20, desc[UR6][R6.64] ;  /* 0x0000000606147981 */ /* 0x000ea8000c1e9b00 */
[----:B------:R-:W2:Y:S04]  /*1740*/  LDG.E.64.CONSTANT R2, desc[UR6][R6.64+0x1400] ;  /* 0x0014000606027981 */ /* 0x000ea8000c1e9b00 */
[----:B------:R-:W3:Y:S04]  /*1750*/  LDG.E.64.CONSTANT R8, desc[UR6][R6.64+0x2800] ;  /* 0x0028000606087981 */ /* 0x000ee8000c1e9b00 */
[----:B------:R-:W4:Y:S04]  /*1760*/  LDG.E.64.CONSTANT R10, desc[UR6][R6.64+0x3c00] ;  /* 0x003c0006060a7981 */ /* 0x000f28000c1e9b00 */
[----:B------:R-:W5:Y:S04]  /*1770*/  LDG.E.64.CONSTANT R12, desc[UR6][R6.64+0x5000] ;  /* 0x00500006060c7981 */ /* 0x000f68000c1e9b00 */
[----:B------:R-:W5:Y:S04]  /*1780*/  LDG.E.64.CONSTANT R14, desc[UR6][R6.64+0x6400] ;  /* 0x00640006060e7981 */ /* 0x000f68000c1e9b00 */
[----:B------:R-:W5:Y:S04]  /*1790*/  LDG.E.64.CONSTANT R16, desc[UR6][R6.64+0x7800] ;  /* 0x0078000606107981 */ /* 0x000f68000c1e9b00 */
[----:B------:R-:W5:Y:S01]  /*17a0*/  LDG.E.64.CONSTANT R18, desc[UR6][R6.64+0x8c00] ;  /* 0x008c000606127981 */ /* 0x000f62000c1e9b00 */
[----:B------:R-:W-:Y:S01]  /*17b0*/  ISETP.GE.U32.AND P0, PT, R4, 0x2800, PT ;  /* 0x000028000400780c */ /* 0x000fe20003f06070 */
[----:B--2---:R-:W-:-:S08]  /*17c0*/  DADD R2, R20, R2 ;  /* 0x0000000014027229 */ /* 0x004fd00000000002 */
[----:B---3--:R-:W-:Y:S01]  /*17d0*/  DADD R2, R8, R2 ;  /* 0x0000000008027229 */ /* 0x008fe20000000002 */
[----:B------:R-:W-:-:S07]  /*17e0*/  IMAD.MOV.U32 R9, RZ, RZ, 0x1400 ;  /* 0x00001400ff097424 */ /* 0x000fce00078e00ff */
[----:B----4-:R-:W-:-:S08]  /*17f0*/  DADD R2, R10, R2 ;  /* 0x000000000a027229 */ /* 0x010fd00000000002 */
[----:B-----5:R-:W-:-:S08]  /*1800*/  DADD R2, R12, R2 ;  /* 0x000000000c027229 */ /* 0x020fd00000000002 */
[----:B------:R-:W-:-:S08]  /*1810*/  DADD R2, R14, R2 ;  /* 0x000000000e027229 */ /* 0x000fd00000000002 */
[----:B------:R-:W-:-:S08]  /*1820*/  DADD R2, R16, R2 ;  /* 0x0000000010027229 */ /* 0x000fd00000000002 */
[----:B------:R-:W-:Y:S01]  /*1830*/  DADD R2, R18, R2 ;  /* 0x0000000012027229 */ /* 0x000fe20000000002 */
[----:B------:R-:W-:Y:S10]  /*1840*/  @!P0 BRA `(.L_x_106) ;  /* 0x00000000006c8947 */ /* 0x000ff40003800000 */
[----:B------:R-:W0:Y:S01]  /*1850*/  LDC R26, c[0x0][0x390] ;  /* 0x0000e400ff1a7b82 */ /* 0x000e220000000800 */
[----:B------:R-:W-:Y:S02]  /*1860*/  VIADD R8, R4, 0xffffec00 ;  /* 0xffffec0004087836 */ /* 0x000fe40000000000 */
[----:B------:R-:W-:-:S07]  /*1870*/  IMAD.MOV.U32 R9, RZ, RZ, 0x1400 ;  /* 0x00001400ff097424 */ /* 0x000fce00078e00ff */
.L_x_108:
[----:B------:R-:W-:-:S05]  /*1880*/  IMAD.WIDE R12, R9, 0x8, R6 ;  /* 0x00000008090c7825 */ /* 0x000fca00078e0206 */
[----:B------:R-:W2:Y:S04]  /*1890*/  LDG.E.64.CONSTANT R4, desc[UR6][R12.64] ;  /* 0x000000060c047981 */ /* 0x000ea8000c1e9b00 */
[----:B------:R-:W3:Y:S04]  /*18a0*/  LDG.E.64.CONSTANT R14, desc[UR6][R12.64+0x1400] ;  /* 0x001400060c0e7981 */ /* 0x000ee8000c1e9b00 */
[----:B------:R-:W4:Y:S04]  /*18b0*/  LDG.E.64.CONSTANT R16, desc[UR6][R12.64+0x2800] ;  /* 0x002800060c107981 */ /* 0x000f28000c1e9b00 */
[----:B------:R-:W5:Y:S04]  /*18c0*/  LDG.E.64.CONSTANT R18, desc[UR6][R12.64+0x3c00] ;  /* 0x003c00060c127981 */ /* 0x000f68000c1e9b00 */
        /* <DEDUP_REMOVED lines=8> */
[----:B------:R-:W-:-:S08]  /*1950*/  DADD R4, R20, R4 ;  /* 0x0000000014047229 */ /* 0x000fd00000000004 */
[----:B------:R-:W-:Y:S01]  /*1960*/  DADD R22, R22, R4 ;  /* 0x0000000016167229 */ /* 0x000fe20000000004 */
[----:B0-----:R-:W-:-:S04]  /*1970*/  IMAD.MOV.U32 R4, RZ, RZ, R26 ;  /* 0x000000ffff047224 */ /* 0x001fc800078e001a */
[----:B------:R-:W-:-:S03]  /*1980*/  IMAD.IADD R2, R4, 0x1, -R9 ;  /* 0x0000000104027824 */ /* 0x000fc600078e0a09 */
[----:B------:R-:W-:Y:S02]  /*1990*/  DADD R22, R24, R22 ;  /* 0x0000000018167229 */ /* 0x000fe40000000016 */
[----:B------:R-:W-:-:S06]  /*19a0*/  ISETP.GE.AND P0, PT, R2, 0x1400, PT ;  /* 0x000014000200780c */ /* 0x000fcc0003f06270 */
[----:B------:R-:W-:-:S07]  /*19b0*/  DADD R2, R10, R22 ;  /* 0x000000000a027229 */ /* 0x000fce0000000016 */
[----:B------:R-:W-:Y:S05]  /*19c0*/  @!P0 BRA `(.L_x_107) ;  /* 0x0000000800348947 */ /* 0x000fea0003800000 */
[----:B------:R-:W-:-:S05]  /*19d0*/  VIADD R9, R9, 0x1400 ;  /* 0x0000140009097836 */ /* 0x000fca0000000000 */
[----:B------:R-:W-:-:S13]  /*19e0*/  ISETP.GT.AND P0, PT, R9, R8, PT ;  /* 0x000000080900720c */ /* 0x000fda0003f04270 */
[----:B------:R-:W-:Y:S05]  /*19f0*/  @!P0 BRA `(.L_x_108) ;  /* 0xfffffffc00a08947 */ /* 0x000fea000383ffff */
.L_x_106:
[----:B------:R-:W-:-:S13]  /*1a00*/  ISETP.GE.AND P0, PT, R9, R4, PT ;  /* 0x000000040900720c */ /* 0x000fda0003f06270 */
[----:B------:R-:W-:Y:S05]  /*1a10*/  @P0 BRA `(.L_x_107) ;  /* 0x0000000800200947 */ /* 0x000fea0003800000 */
[----:B------:R-:W-:Y:S01]  /*1a20*/  IMAD.IADD R39, R4, 0x1, -R9 ;  /* 0x0000000104277824 */ /* 0x000fe200078e0a09 */
[----:B------:R-:W-:Y:S04]  /*1a30*/  BSSY.RECONVERGENT B1, `(.L_x_107) ;  /* 0x0000086000017945 */ /* 0x000fe80003800200 */
[----:B------:R-:W-:-:S13]  /*1a40*/  ISETP.GE.AND P0, PT, R0, R39, PT ;  /* 0x000000270000720c */ /* 0x000fda0003f06270 */
[----:B------:R-:W-:Y:S05]  /*1a50*/  @P0 BRA `(.L_x_109) ;  /* 0x00000008000c0947 */ /* 0x000fea0003800000 */
[----:B------:R-:W-:Y:S01]  /*1a60*/  LOP3.LUT R5, RZ, R0, RZ, 0x33, !PT ;  /* 0x00000000ff057212 */ /* 0x000fe200078e33ff */
[----:B------:R-:W-:Y:S01]  /*1a70*/  BSSY.RECONVERGENT B2, `(.L_x_110) ;  /* 0x0000017000027945 */ /* 0x000fe20003800200 */
[----:B------:R-:W-:Y:S02]  /*1a80*/  IMAD.MOV.U32 R38, RZ, RZ, R0 ;  /* 0x000000ffff267224 */ /* 0x000fe400078e0000 */
[----:B------:R-:W-:-:S04]  /*1a90*/  IADD3 R5, PT, PT, -R9, R4, R5 ;  /* 0x0000000409057210 */ /* 0x000fc80007ffe105 */
[C---:B------:R-:W-:Y:S01]  /*1aa0*/  ISETP.GE.U32.AND P1, PT, R5.reuse, 0x780, PT ;  /* 0x000007800500780c */ /* 0x040fe20003f26070 */
[----:B------:R-:W-:-:S05]  /*1ab0*/  IMAD.HI.U32 R4, R5, -0x33333333, RZ ;  /* 0xcccccccd05047827 */ /* 0x000fca00078e00ff */
[----:B------:R-:W-:-:S04]  /*1ac0*/  SHF.R.U32.HI R4, RZ, 0x9, R4 ;  /* 0x00000009ff047819 */ /* 0x000fc80000011604 */
[----:B------:R-:W-:-:S04]  /*1ad0*/  LOP3.LUT R6, R4, 0x3, RZ, 0xc0, !PT ;  /* 0x0000000304067812 */ /* 0x000fc800078ec0ff */
[----:B------:R-:W-:-:S13]  /*1ae0*/  ISETP.NE.AND P0, PT, R6, 0x3, PT ;  /* 0x000000030600780c */ /* 0x000fda0003f05270 */
[----:B------:R-:W-:Y:S05]  /*1af0*/  @!P0 BRA `(.L_x_111) ;  /* 0x0000000000388947 */ /* 0x000fea0003800000 */
[----:B------:R-:W0:Y:S01]  /*1b00*/  LDC.64 R6, c[0x0][0x380] ;  /* 0x0000e000ff067b82 */ /* 0x000e220000000a00 */
[----:B------:R-:W-:Y:S02]  /*1b10*/  VIADD R4, R4, 0x1 ;  /* 0x0000000104047836 */ /* 0x000fe40000000000 */
[----:B------:R-:W-:Y:S02]  /*1b20*/  IMAD.IADD R11, R0, 0x1, R9 ;  /* 0x00000001000b7824 */ /* 0x000fe400078e0209 */
[----:B------:R-:W-:Y:S01]  /*1b30*/  IMAD.MOV.U32 R38, RZ, RZ, R0 ;  /* 0x000000ffff267224 */ /* 0x000fe200078e0000 */
[----:B------:R-:W-:-:S05]  /*1b40*/  LOP3.LUT R4, R4, 0x3, RZ, 0xc0, !PT ;  /* 0x0000000304047812 */ /* 0x000fca00078ec0ff */
[----:B------:R-:W-:-:S07]  /*1b50*/  IMAD.MOV R8, RZ, RZ, -R4 ;  /* 0x000000ffff087224 */ /* 0x000fce00078e0a04 */
.L_x_112:
[----:B0-----:R-:W-:-:S06]  /*1b60*/  IMAD.WIDE.U32 R4, R11, 0x8, R6 ;  /* 0x000000080b047825 */ /* 0x001fcc00078e0006 */
[----:B------:R-:W2:Y:S01]  /*1b70*/  LDG.E.64.CONSTANT R4, desc[UR6][R4.64] ;  /* 0x0000000604047981 */ /* 0x000ea2000c1e9b00 */
[----:B------:R-:W-:Y:S02]  /*1b80*/  VIADD R8, R8, 0x1 ;  /* 0x0000000108087836 */ /* 0x000fe40000000000 */
[----:B------:R-:W-:Y:S02]  /*1b90*/  VIADD R38, R38, 0x280 ;  /* 0x0000028026267836 */ /* 0x000fe40000000000 */
[----:B------:R-:W-:Y:S01]  /*1ba0*/  VIADD R11, R11, 0x280 ;  /* 0x000002800b0b7836 */ /* 0x000fe20000000000 */
[----:B------:R-:W-:Y:S01]  /*1bb0*/  ISETP.NE.AND P0, PT, R8, RZ, PT ;  /* 0x000000ff0800720c */ /* 0x000fe20003f05270 */
[----:B--2---:R-:W-:-:S12]  /*1bc0*/  DADD R2, R4, R2 ;  /* 0x0000000004027229 */ /* 0x004fd80000000002 */
[----:B------:R-:W-:Y:S05]  /*1bd0*/  @P0 BRA `(.L_x_112) ;  /* 0xfffffffc00e00947 */ /* 0x000fea000383ffff */
.L_x_111:
[----:B------:R-:W-:Y:S05]  /*1be0*/  BSYNC.RECONVERGENT B2 ;  /* 0x0000000000027941 */ /* 0x000fea0003800200 */
.L_x_110:
[----:B------:R-:W-:Y:S05]  /*1bf0*/  @!P1 BRA `(.L_x_109) ;  /* 0x0000000400a49947 */ /* 0x000fea0003800000 */
[----:B------:R-:W0:Y:S01]  /*1c00*/  LDCU.64 UR4, c[0x0][0x380] ;  /* 0x00007000ff0477ac */ /* 0x000e220008000a00 */
[----:B------:R-:W-:Y:S01]  /*1c10*/  IMAD.IADD R7, R39, 0x1, -R38 ;  /* 0x0000000127077824 */ /* 0x000fe200078e0a26 */
[C---:B------:R-:W-:Y:S01]  /*1c20*/  IADD3 R5, P0, PT, R38.reuse, R9, RZ ;  /* 0x0000000926057210 */ /* 0x040fe20007f1e0ff */
[----:B------:R-:W-:Y:S01]  /*1c30*/  BSSY.RECONVERGENT B2, `(.L_x_113) ;  /* 0x000003a000027945 */ /* 0x000fe20003800200 */
[----:B------:R-:W-:Y:S02]  /*1c40*/  IMAD.IADD R40, R38, 0x1, R9 ;  /* 0x0000000126287824 */ /* 0x000fe400078e0209 */
        /* <DEDUP_REMOVED lines=10> */
.L_x_115:
[----:B------:R-:W0:Y:S01]  /*1cf0*/  LDC.64 R30, c[0x0][0x380] ;  /* 0x0000e000ff1e7b82 */ /* 0x000e220000000a00 */
[----:B------:R-:W2:Y:S04]  /*1d00*/  LDG.E.64.CONSTANT R8, desc[UR6][R4.64+-0x1400] ;  /* 0xffec000604087981 */ /* 0x000ea8000c1e9b00 */
[----:B------:R-:W3:Y:S01]  /*1d10*/  LDG.E.64.CONSTANT R10, desc[UR6][R4.64] ;  /* 0x00000006040a7981 */ /* 0x000ee2000c1e9b00 */
[----:B------:R-:W-:-:S03]  /*1d20*/  VIADD R15, R40, 0xa00 ;  /* 0x00000a00280f7836 */ /* 0x000fc60000000000 */
[----:B------:R-:W4:Y:S04]  /*1d30*/  LDG.E.64.CONSTANT R12, desc[UR6][R4.64+0x1400] ;  /* 0x00140006040c7981 */ /* 0x000f28000c1e9b00 */
[----:B------:R-:W5:Y:S04]  /*1d40*/  LDG.E.64.CONSTANT R16, desc[UR6][R4.64+0x3c00] ;  /* 0x003c000604107981 */ /* 0x000f68000c1e9b00 */
[----:B------:R-:W5:Y:S01]  /*1d50*/  LDG.E.64.CONSTANT R18, desc[UR6][R4.64+0x5000] ;  /* 0x0050000604127981 */ /* 0x000f62000c1e9b00 */
[----:B------:R-:W-:-:S03]  /*1d60*/  VIADD R23, R40, 0x1400 ;  /* 0x0000140028177836 */ /* 0x000fc60000000000 */
[----:B------:R-:W5:Y:S01]  /*1d70*/  LDG.E.64.CONSTANT R20, desc[UR6][R4.64+0x6400] ;  /* 0x0064000604147981 */ /* 0x000f62000c1e9b00 */
[----:B0-----:R-:W-:-:S03]  /*1d80*/  IMAD.WIDE.U32 R6, R40, 0x8, R30 ;  /* 0x0000000828067825 */ /* 0x001fc600078e001e */
[----:B------:R-:W5:Y:S04]  /*1d90*/  LDG.E.64.CONSTANT R24, desc[UR6][R4.64+0x8c00] ;  /* 0x008c000604187981 */ /* 0x000f68000c1e9b00 */
[----:B------:R-:W5:Y:S04]  /*1da0*/  LDG.E.64.CONSTANT R26, desc[UR6][R4.64+0xa000] ;  /* 0x00a00006041a7981 */ /* 0x000f68000c1e9b00 */
[----:B------:R-:W2:Y:S01]  /*1db0*/  LDG.E.64.CONSTANT R6, desc[UR6][R6.64] ;  /* 0x0000000606067981 */ /* 0x000ea2000c1e9b00 */
[----:B------:R-:W-:-:S03]  /*1dc0*/  IMAD.WIDE.U32 R14, R15, 0x8, R30 ;  /* 0x000000080f0e7825 */ /* 0x000fc600078e001e */
[----:B------:R-:W5:Y:S04]  /*1dd0*/  LDG.E.64.CONSTANT R28, desc[UR6][R4.64+0xb400] ;  /* 0x00b40006041c7981 */ /* 0x000f68000c1e9b00 */
[----:B------:R-:W5:Y:S01]  /*1de0*/  LDG.E.64.CONSTANT R14, desc[UR6][R14.64] ;  /* 0x000000060e0e7981 */ /* 0x000f62000c1e9b00 */
[----:B------:R-:W-:-:S03]  /*1df0*/  IMAD.WIDE.U32 R22, R23, 0x8, R30 ;  /* 0x0000000817167825 */ /* 0x000fc600078e001e */
[----:B------:R-:W5:Y:S04]  /*1e00*/  LDG.E.64.CONSTANT R34, desc[UR6][R4.64+0xf000] ;  /* 0x00f0000604227981 */ /* 0x000f68000c1e9b00 */
[----:B------:R-:W5:Y:S01]  /*1e10*/  LDG.E.64.CONSTANT R22, desc[UR6][R22.64] ;  /* 0x0000000616167981 */ /* 0x000f62000c1e9b00 */
[----:B------:R-:W-:-:S03]  /*1e20*/  VIADD R33, R40, 0x1e00 ;  /* 0x00001e0028217836 */ /* 0x000fc60000000000 */
[----:B------:R-:W5:Y:S01]  /*1e30*/  LDG.E.64.CONSTANT R36, desc[UR6][R4.64+0x10400] ;  /* 0x0104000604247981 */ /* 0x000f62000c1e9b00 */
[----:B------:R-:W-:-:S03]  /*1e40*/  IMAD.WIDE.U32 R30, R33, 0x8, R30 ;  /* 0x00000008211e7825 */ /* 0x000fc600078e001e */
[----:B------:R0:W5:Y:S04]  /*1e50*/  LDG.E.64.CONSTANT R32, desc[UR6][R4.64+0xdc00] ;  /* 0x00dc000604207981 */ /* 0x000168000c1e9b00 */
[----:B------:R-:W5:Y:S01]  /*1e60*/  LDG.E.64.CONSTANT R30, desc[UR6][R30.64] ;  /* 0x000000061e1e7981 */ /* 0x000f62000c1e9b00 */
[----:B------:R-:W-:-:S05]  /*1e70*/  VIADD R38, R38, 0x2800 ;  /* 0x0000280026267836 */ /* 0x000fca0000000000 */
[----:B------:R-:W-:Y:S02]  /*1e80*/  ISETP.GE.AND P1, PT, R38, R41, PT ;  /* 0x000000292600720c */ /* 0x000fe40003f26270 */
[----:B0-----:R-:W-:Y:S01]  /*1e90*/  IADD3 R4, P2, PT, R4, 0x14000, RZ ;  /* 0x0001400004047810 */ /* 0x001fe20007f5e0ff */
[----:B------:R-:W-:-:S04]  /*1ea0*/  VIADD R40, R40, 0x2800 ;  /* 0x0000280028287836 */ /* 0x000fc80000000000 */
[----:B------:R-:W-:Y:S01]  /*1eb0*/  IMAD.X R5, RZ, RZ, R5, P2 ;  /* 0x000000ffff057224 */ /* 0x000fe200010e0605 */
[----:B--2---:R-:W-:-:S08]  /*1ec0*/  DADD R6, R6, R2 ;  /* 0x0000000006067229 */ /* 0x004fd00000000002 */
[----:B------:R-:W-:-:S08]  /*1ed0*/  DADD R6, R6, R8 ;  /* 0x0000000006067229 */ /* 0x000fd00000000008 */
        /* <DEDUP_REMOVED lines=15> */
.L_x_114:
[----:B------:R-:W-:Y:S05]  /*1fd0*/  BSYNC.RECONVERGENT B2 ;  /* 0x0000000000027941 */ /* 0x000fea0003800200 */
.L_x_113:
[----:B------:R-:W-:Y:S01]  /*1fe0*/  IMAD.IADD R6, R39, 0x1, -R38 ;  /* 0x0000000127067824 */ /* 0x000fe200078e0a26 */
[----:B------:R-:W-:Y:S04]  /*1ff0*/  BSSY.RECONVERGENT B2, `(.L_x_116) ;  /* 0x000001d000027945 */ /* 0x000fe80003800200 */
[----:B------:R-:W-:-:S13]  /*2000*/  ISETP.GT.AND P1, PT, R6, 0xa00, PT ;  /* 0x00000a000600780c */ /* 0x000fda0003f24270 */
[----:B------:R-:W-:Y:S05]  /*2010*/  @!P1 BRA `(.L_x_117) ;  /* 0x0000000000689947 */ /* 0x000fea0003800000 */
[----:B------:R-:W0:Y:S01]  /*2020*/  LDC.64 R14, c[0x0][0x380] ;  /* 0x0000e000ff0e7b82 */ /* 0x000e220000000a00 */
[----:B------:R-:W2:Y:S04]  /*2030*/  LDG.E.64.CONSTANT R8, desc[UR6][R4.64+-0x1400] ;  /* 0xffec000604087981 */ /* 0x000ea8000c1e9b00 */
[----:B------:R-:W3:Y:S01]  /*2040*/  LDG.E.64.CONSTANT R10, desc[UR6][R4.64] ;  /* 0x00000006040a7981 */ /* 0x000ee2000c1e9b00 */
[----:B------:R-:W-:-:S03]  /*2050*/  VIADD R17, R40, 0xa00 ;  /* 0x00000a0028117836 */ /* 0x000fc60000000000 */
[----:B------:R-:W4:Y:S04]  /*2060*/  LDG.E.64.CONSTANT R12, desc[UR6][R4.64+0x1400] ;  /* 0x00140006040c7981 */ /* 0x000f28000c1e9b00 */
[----:B------:R-:W5:Y:S04]  /*2070*/  LDG.E.64.CONSTANT R18, desc[UR6][R4.64+0x5000] ;  /* 0x0050000604127981 */ /* 0x000f68000c1e9b00 */
[----:B------:R1:W5:Y:S01]  /*2080*/  LDG.E.64.CONSTANT R20, desc[UR6][R4.64+0x6400] ;  /* 0x0064000604147981 */ /* 0x000362000c1e9b00 */
[----:B0-----:R-:W-:-:S06]  /*2090*/  IMAD.WIDE.U32 R6, R40, 0x8, R14 ;  /* 0x0000000828067825 */ /* 0x001fcc00078e000e */
[----:B------:R-:W2:Y:S01]  /*20a0*/  LDG.E.64.CONSTANT R6, desc[UR6][R6.64] ;  /* 0x0000000606067981 */ /* 0x000ea2000c1e9b00 */
[----:B------:R-:W-:-:S03]  /*20b0*/  IMAD.WIDE.U32 R14, R17, 0x8, R14 ;  /* 0x00000008110e7825 */ /* 0x000fc600078e000e */
[----:B------:R-:W5:Y:S04]  /*20c0*/  LDG.E.64.CONSTANT R16, desc[UR6][R4.64+0x3c00] ;  /* 0x003c000604107981 */ /* 0x000f68000c1e9b00 */
[----:B------:R-:W5:Y:S01]  /*20d0*/  LDG.E.64.CONSTANT R14, desc[UR6][R14.64] ;  /* 0x000000060e0e7981 */ /* 0x000f62000c1e9b00 */
[----:B------:R-:W-:Y:S01]  /*20e0*/  PLOP3.LUT P0, PT, PT, PT, PT, 0x8, 0x80 ;  /* 0x000000000080781c */ /* 0x000fe20003f0e170 */
[----:B------:R-:W-:Y:S02]  /*20f0*/  VIADD R38, R38, 0x1400 ;  /* 0x0000140026267836 */ /* 0x000fe40000000000 */
[----:B------:R-:W-:Y:S01]  /*2100*/  VIADD R40, R40, 0x1400 ;  /* 0x0000140028287836 */ /* 0x000fe20000000000 */
[----:B--2---:R-:W-:-:S08]  /*2110*/  DADD R2, R2, R6 ;  /* 0x0000000002027229 */ /* 0x004fd00000000006 */
[----:B------:R-:W-:-:S08]  /*2120*/  DADD R2, R2, R8 ;  /* 0x0000000002027229 */ /* 0x000fd00000000008 */
[----:B---3--:R-:W-:-:S08]  /*2130*/  DADD R2, R2, R10 ;  /* 0x0000000002027229 */ /* 0x008fd0000000000a */
[----:B----4-:R-:W-:-:S08]  /*2140*/  DADD R2, R2, R12 ;  /* 0x0000000002027229 */ /* 0x010fd0000000000c */
[----:B-----5:R-:W-:-:S08]  /*2150*/  DADD R2, R2, R14 ;  /* 0x0000000002027229 */ /* 0x020fd0000000000e */
[----:B------:R-:W-:Y:S01]  /*2160*/  DADD R2, R2, R16 ;  /* 0x0000000002027229 */ /* 0x000fe20000000010 */
[----:B------:R-:W-:-:S07]  /*2170*/  IADD3 R6, P1, PT, R4, 0xa000, RZ ;  /* 0x0000a00004067810 */ /* 0x000fce0007f3e0ff */
[----:B------:R-:W-:Y:S01]  /*2180*/  DADD R2, R2, R18 ;  /* 0x0000000002027229 */ /* 0x000fe20000000012 */
[----:B-1----:R-:W-:Y:S02]  /*2190*/  IMAD.X R5, RZ, RZ, R5, P1 ;  /* 0x000000ffff057224 */ /* 0x002fe400008e0605 */
[----:B------:R-:W-:-:S05]  /*21a0*/  IMAD.MOV.U32 R4, RZ, RZ, R6 ;  /* 0x000000ffff047224 */ /* 0x000fca00078e0006 */
[----:B------:R-:W-:-:S11]  /*21b0*/  DADD R2, R2, R20 ;  /* 0x0000000002027229 */ /* 0x000fd60000000014 */
.L_x_117:
[----:B------:R-:W-:Y:S05]  /*21c0*/  BSYNC.RECONVERGENT B2 ;  /* 0x0000000000027941 */ /* 0x000fea0003800200 */
.L_x_116:
[----:B------:R-:W-:-:S13]  /*21d0*/  ISETP.LT.OR P0, PT, R38, R39, P0 ;  /* 0x000000272600720c */ /* 0x000fda0000701670 */
[----:B------:R-:W-:Y:S05]  /*21e0*/  @!P0 BRA `(.L_x_109) ;  /* 0x0000000000288947 */ /* 0x000fea0003800000 */
[----:B------:R-:W0:Y:S01]  /*21f0*/  LDC.64 R6, c[0x0][0x380] ;  /* 0x0000e000ff067b82 */ /* 0x000e220000000a00 */
[----:B------:R-:W2:Y:S04]  /*2200*/  LDG.E.64.CONSTANT R8, desc[UR6][R4.64] ;  /* 0x0000000604087981 */ /* 0x000ea8000c1e9b00 */
[----:B------:R-:W3:Y:S01]  /*2210*/  LDG.E.64.CONSTANT R10, desc[UR6][R4.64+0x1400] ;  /* 0x00140006040a7981 */ /* 0x000ee2000c1e9b00 */
[----:B0-----:R-:W-:-:S03]  /*2220*/  IMAD.WIDE.U32 R40, R40, 0x8, R6 ;  /* 0x0000000828287825 */ /* 0x001fc600078e0006 */
[----:B------:R-:W4:Y:S04]  /*2230*/  LDG.E.64.CONSTANT R6, desc[UR6][R4.64+-0x1400] ;  /* 0xffec000604067981 */ /* 0x000f28000c1e9b00 */
[----:B------:R-:W5:Y:S02]  /*2240*/  LDG.E.64.CONSTANT R40, desc[UR6][R40.64] ;  /* 0x0000000628287981 */ /* 0x000f64000c1e9b00 */
[----:B-----5:R-:W-:-:S08]  /*2250*/  DADD R2, R2, R40 ;  /* 0x0000000002027229 */ /* 0x020fd00000000028 */
[----:B----4-:R-:W-:-:S08]  /*2260*/  DADD R2, R2, R6 ;  /* 0x0000000002027229 */ /* 0x010fd00000000006 */
[----:B--2---:R-:W-:-:S08]  /*2270*/  DADD R2, R2, R8 ;  /* 0x0000000002027229 */ /* 0x004fd00000000008 */
[----:B---3--:R-:W-:-:S11]  /*2280*/  DADD R2, R2, R10 ;  /* 0x0000000002027229 */ /* 0x008fd6000000000a */
.L_x_109:
[----:B------:R-:W-:Y:S05]  /*2290*/  BSYNC.RECONVERGENT B1 ;  /* 0x0000000000017941 */ /* 0x000fea0003800200 */
.L_x_107:
        /* <DEDUP_REMOVED lines=16> */
[----:B------:R-:W-:Y:S01]  /*23a0*/  SHFL.DOWN PT, R2, R4, 0x4, 0x1f ;  /* 0x08801f0004027f89 */ /* 0x000fe200000e0000 */
[----:B------:R-:W-:Y:S02]  /*23b0*/  @!P1 MOV R7, 0x400 ;  /* 0x0000040000079802 */ /* 0x000fe40000000f00 */
[----:B------:R-:W-:Y:S01]  /*23c0*/  @!P1 SHF.R.U32.HI R6, RZ, 0x2, R0 ;  /* 0x00000002ff069819 */ /* 0x000fe20000011600 */
[----:B------:R-:W0:Y:S01]  /*23d0*/  SHFL.DOWN PT, R3, R5, 0x4, 0x1f ;  /* 0x08801f0005037f89 */ /* 0x000e2200000e0000 */
[----:B-1----:R-:W-:-:S02]  /*23e0*/  @!P1 LEA R7, R12, R7, 0x18 ;  /* 0x000000070c079211 */ /* 0x002fc400078ec0ff */
[----:B------:R-:W-:-:S05]  /*23f0*/  @!P1 LOP3.LUT R6, R6, 0xf8, RZ, 0xc0, !PT ;  /* 0x000000f806069812 */ /* 0x000fca00078ec0ff */
[----:B------:R-:W-:Y:S01]  /*2400*/  @!P1 IMAD.IADD R7, R6, 0x1, R7 ;  /* 0x0000000106079824 */ /* 0x000fe200078e0207 */
        /* <DEDUP_REMOVED lines=22> */
[----:B------:R-:W1:Y:S04]  /*2570*/  LDS.128 R8, [UR4+0x20] ;  /* 0x00002004ff087984 */ /* 0x000e680008000c00 */
[----:B------:R-:W2:Y:S04]  /*2580*/  LDS.128 R16, [UR4+0x30] ;  /* 0x00003004ff107984 */ /* 0x000ea80008000c00 */
[----:B0-----:R-:W0:Y:S01]  /*2590*/  LDS.128 R4, [UR4+0x40] ;  /* 0x00004004ff047984 */ /* 0x001e220008000c00 */
[----:B-1----:R-:W-:-:S03]  /*25a0*/  DADD R8, R12, R8 ;  /* 0x000000000c087229 */ /* 0x002fc60000000008 */
[----:B------:R-:W-:Y:S05]  /*25b0*/  LDS.128 R12, [UR4+0x60] ;  /* 0x00006004ff0c7984 */ /* 0x000fea0008000c00 */
[----:B------:R-:W-:Y:S02]  /*25c0*/  DADD R2, R8, R10 ;  /* 0x0000000008027229 */ /* 0x000fe4000000000a */
[----:B------:R-:W1:Y:S06]  /*25d0*/  LDS.128 R8, [UR4+0x50] ;  /* 0x00005004ff087984 */ /* 0x000e6c0008000c00 */
[----:B--2---:R-:W-:-:S08]  /*25e0*/  DADD R2, R2, R16 ;  /* 0x0000000002027229 */ /* 0x004fd00000000010 */
[----:B------:R-:W-:-:S08]  /*25f0*/  DADD R2, R2, R18 ;  /* 0x0000000002027229 */ /* 0x000fd00000000012 */
[----:B0-----:R-:W-:-:S08]  /*2600*/  DADD R2, R2, R4 ;  /* 0x0000000002027229 */ /* 0x001fd00000000004 */
[----:B------:R-:W-:Y:S01]  /*2610*/  DADD R2, R2, R6 ;  /* 0x0000000002027229 */ /* 0x000fe20000000006 */
[----:B------:R-:W0:Y:S07]  /*2620*/  LDS.128 R4, [UR4+0x70] ;  /* 0x00007004ff047984 */ /* 0x000e2e0008000c00 */
[----:B-1----:R-:W-:-:S08]  /*2630*/  DADD R2, R2, R8 ;  /* 0x0000000002027229 */ /* 0x002fd00000000008 */
[----:B------:R-:W-:Y:S01]  /*2640*/  DADD R2, R2, R10 ;  /* 0x0000000002027229 */ /* 0x000fe2000000000a */
[----:B------:R-:W1:Y:S07]  /*2650*/  LDS.128 R8, [UR4+0x80] ;  /* 0x00008004ff087984 */ /* 0x000e6e0008000c00 */
[----:B------:R-:W-:-:S08]  /*2660*/  DADD R2, R2, R12 ;  /* 0x0000000002027229 */ /* 0x000fd0000000000c */
[----:B------:R-:W-:Y:S01]  /*2670*/  DADD R2, R2, R14 ;  /* 0x0000000002027229 */ /* 0x000fe2000000000e */
[----:B------:R-:W2:Y:S07]  /*2680*/  LDS.128 R12, [UR4+0x90] ;  /* 0x00009004ff0c7984 */ /* 0x000eae0008000c00 */
[----:B0-----:R-:W-:-:S08]  /*2690*/  DADD R2, R2, R4 ;  /* 0x0000000002027229 */ /* 0x001fd00000000004 */
[----:B------:R-:W-:Y:S01]  /*26a0*/  DADD R2, R2, R6 ;  /* 0x0000000002027229 */ /* 0x000fe20000000006 */
[----:B------:R-:W0:Y:S07]  /*26b0*/  LDS.128 R4, [UR4+0xa0] ;  /* 0x0000a004ff047984 */ /* 0x000e2e0008000c00 */
[----:B-1----:R-:W-:Y:S01]  /*26c0*/  DADD R2, R2, R8 ;  /* 0x0000000002027229 */ /* 0x002fe20000000008 */
[----:B------:R-:W1:Y:S07]  /*26d0*/  LDS.64 R8, [UR4+0xb0] ;  /* 0x0000b004ff087984 */ /* 0x000e6e0008000a00 */
[----:B------:R-:W-:-:S08]  /*26e0*/  DADD R2, R2, R10 ;  /* 0x0000000002027229 */ /* 0x000fd0000000000a */
[----:B--2---:R-:W-:-:S08]  /*26f0*/  DADD R2, R2, R12 ;  /* 0x0000000002027229 */ /* 0x004fd0000000000c */
[----:B------:R-:W-:-:S08]  /*2700*/  DADD R2, R2, R14 ;  /* 0x0000000002027229 */ /* 0x000fd0000000000e */
[----:B0-----:R-:W-:-:S08]  /*2710*/  DADD R2, R2, R4 ;  /* 0x0000000002027229 */ /* 0x001fd00000000004 */
[----:B------:R-:W-:-:S08]  /*2720*/  DADD R2, R2, R6 ;  /* 0x0000000002027229 */ /* 0x000fd00000000006 */
[----:B-1----:R-:W-:-:S11]  /*2730*/  DADD R12, R2, R8 ;  /* 0x00000000020c7229 */ /* 0x002fd60000000008 */
.L_x_105:
[----:B------:R-:W-:Y:S05]  /*2740*/  BSYNC.RECONVERGENT B0 ;  /* 0x0000000000007941 */ /* 0x000fea0003800200 */
.L_x_90:
[----:B------:R-:W-:Y:S05]  /*2750*/  @P0 EXIT ;  /* 0x000000000000094d */ /* 0x000fea0003800000 */
[----:B------:R-:W1:Y:S01]  /*2760*/  LDCU.64 UR4, c[0x0][0x398] ;  /* 0x00007300ff0477ac */ /* 0x000e620008000a00 */
[----:B0-----:R-:W0:Y:S01]  /*2770*/  LDC.64 R2, c[0x0][0x388] ;  /* 0x0000e200ff027b82 */ /* 0x001e220000000a00 */
[----:B-1----:R-:W-:-:S07]  /*2780*/  DADD R12, R12, UR4 ;  /* 0x000000040c0c7e29 */ /* 0x002fce0008000000 */
[----:B0-----:R-:W-:Y:S01]  /*2790*/  STG.E.64 desc[UR6][R2.64], R12 ;  /* 0x0000000c02007986 */ /* 0x001fe2000c101b06 */
[----:B------:R-:W-:Y:S05]  /*27a0*/  EXIT ;  /* 0x000000000000794d */ /* 0x000fea0003800000 */
.L_x_118:
        /* <DEDUP_REMOVED lines=13> */
.L_x_401:


//--------------------- .text._ZN3cub18CUB_300001_SM_10006detail6reduce18DeviceReduceKernelINS2_10policy_hubIdjN4cuda3std3__44plusIdEEE10Policy1000EN6thrust24THRUST_300001_SM_1000_NS6detail15normal_iteratorINSD_10device_ptrIdEEEEjS9_dNS7_10__identityEEEvT0_PT3_T1_NS0_13GridEvenShareISN_EET2_T4_ --------------------------
	.section	.text._ZN3cub18CUB_300001_SM_10006detail6reduce18DeviceReduceKernelINS2_10policy_hubIdjN4cuda3std3__44plusIdEEE10Policy1000EN6thrust24THRUST_300001_SM_1000_NS6detail15normal_iteratorINSD_10device_ptrIdEEEEjS9_dNS7_10__identityEEEvT0_PT3_T1_NS0_13GridEvenShareISN_EET2_T4_,"ax",@progbits
	.align	128
        .global         _ZN3cub18CUB_300001_SM_10006detail6reduce18DeviceReduceKernelINS2_10policy_hubIdjN4cuda3std3__44plusIdEEE10Policy1000EN6thrust24THRUST_300001_SM_1000_NS6detail15normal_iteratorINSD_10device_ptrIdEEEEjS9_dNS7_10__identityEEEvT0_PT3_T1_NS0_13GridEvenShareISN_EET2_T4_
        .type           _ZN3cub18CUB_300001_SM_10006detail6reduce18DeviceReduceKernelINS2_10policy_hubIdjN4cuda3std3__44plusIdEEE10Policy1000EN6thrust24THRUST_300001_SM_1000_NS6detail15normal_iteratorINSD_10device_ptrIdEEEEjS9_dNS7_10__identityEEEvT0_PT3_T1_NS0_13GridEvenShareISN_EET2_T4_,@function
        .size           _ZN3cub18CUB_300001_SM_10006detail6reduce18DeviceReduceKernelINS2_10policy_hubIdjN4cuda3std3__44plusIdEEE10Policy1000EN6thrust24THRUST_300001_SM_1000_NS6detail15normal_iteratorINSD_10device_ptrIdEEEEjS9_dNS7_10__identityEEEvT0_PT3_T1_NS0_13GridEvenShareISN_EET2_T4_,(.L_x_402 - _ZN3cub18CUB_300001_SM_10006detail6reduce18DeviceReduceKernelINS2_10policy_hubIdjN4cuda3std3__44plusIdEEE10Policy1000EN6thrust24THRUST_300001_SM_1000_NS6detail15normal_iteratorINSD_10device_ptrIdEEEEjS9_dNS7_10__identityEEEvT0_PT3_T1_NS0_13GridEvenShareISN_EET2_T4_)
        .other          _ZN3cub18CUB_300001_SM_10006detail6reduce18DeviceReduceKernelINS2_10policy_hubIdjN4cuda3std3__44plusIdEEE10Policy1000EN6thrust24THRUST_300001_SM_1000_NS6detail15normal_iteratorINSD_10device_ptrIdEEEEjS9_dNS7_10__identityEEEvT0_PT3_T1_NS0_13GridEvenShareISN_EET2_T4_,@"STO_CUDA_ENTRY STV_DEFAULT"
_ZN3cub18CUB_300001_SM_10006detail6reduce18DeviceReduceKernelINS2_10policy_hubIdjN4cuda3std3__44plusIdEEE10Policy1000EN6thrust24THRUST_300001_SM_1000_NS6detail15normal_iteratorINSD_10device_ptrIdEEEEjS9_dNS7_10__identityEEEvT0_PT3_T1_NS0_13GridEvenShareISN_EET2_T4_:
.text._ZN3cub18CUB_300001_SM_10006detail6reduce18DeviceReduceKernelINS2_10policy_hubIdjN4cuda3std3__44plusIdEEE10Policy1000EN6thrust24THRUST_300001_SM_1000_NS6detail15normal_iteratorINSD_10device_ptrIdEEEEjS9_dNS7_10__identityEEEvT0_PT3_T1_NS0_13GridEvenShareISN_EET2_T4_:
[----:B------:R-:W-:Y:S08]  /*0000*/  LDC R1, c[0x0][0x37c] ;  /* 0x0000df00ff017b82 */ /* 0x000ff00000000800 */
[----:B------:R-:W0:Y:S01]  /*0010*/  S2UR UR9, SR_CTAID.X ;  /* 0x00000000000979c3 */ /* 0x000e220000002500 */
[----:B------:R-:W1:Y:S01]  /*0020*/  LDCU.64 UR12, c[0x0][0x3a8] ;  /* 0x00007500ff0c77ac */ /* 0x000e620008000a00 */
[----:B------:R-:W-:Y:S01]  /*0030*/  BSSY.RECONVERGENT B0, `(.L_x_119) ;  /* 0x00002d4000007945 */ /* 0x000fe20003800200 */
[----:B------:R-:W2:Y:S01]  /*0040*/  LDCU.64 UR10, c[0x0][0x358] ;  /* 0x00006b00ff0a77ac */ /* 0x000ea20008000a00 */
[----:B-1----:R-:W-:Y:S01]  /*0050*/  IMAD.U32 R4, RZ, RZ, UR12 ;  /* 0x0000000cff047e24 */ /* 0x002fe2000f8e00ff */
[----:B------:R-:W-:-:S02]  /*0060*/  UIMAD UR8, UR13, 0x1400, URZ ;  /* 0x000014000d0878a4 */ /* 0x000fc4000f8e02ff */
[----:B0-----:R-:W-:-:S06]  /*0070*/  UIMAD UR4, UR9, 0x1400, URZ ;  /* 0x00001400090478a4 */ /* 0x001fcc000f8e02ff */
[----:B------:R-:W-:-:S05]  /*0080*/  VIADD R0, R4, -UR4 ;  /* 0x8000000404007c36 */ /* 0x000fca0008000000 */
[----:B------:R-:W-:-:S13]  /*0090*/  ISETP.GT.U32.AND P0, PT, R0, 0x13ff, PT ;  /* 0x000013ff0000780c */ /* 0x000fda0003f04070 */
[----:B--2---:R-:W-:Y:S05]  /*00a0*/  @P0 BRA `(.L_x_120) ;  /* 0x0000001800380947 */ /* 0x004fea0003800000 */
[----:B------:R-:W0:Y:S01]  /*00b0*/  S2R R3, SR_TID.X ;  /* 0x0000000000037919 */ /* 0x000e220000002100 */
[----:B------:R-:W-:Y:S01]  /*00c0*/  BSSY.RECONVERGENT B1, `(.L_x_121) ;  /* 0x000000a000017945 */ /* 0x000fe20003800200 */
[----:B------:R-:W-:Y:S02]  /*00d0*/  CS2R R20, SRZ ;  /* 0x0000000000147805 */ /* 0x000fe4000001ff00 */
[----:B0-----:R-:W-:Y:S01]  /*00e0*/  ISETP.GE.U32.AND P0, PT, R3, R0, PT ;  /* 0x000000000300720c */ /* 0x001fe20003f06070 */
[----:B------:R-:W-:-:S12]  /*00f0*/  IMAD.MOV.U32 R19, RZ, RZ, R3 ;  /* 0x000000ffff137224 */ /* 0x000fd800078e0003 */
[----:B------:R-:W-:Y:S05]  /*0100*/  @P0 BRA `(.L_x_122) ;  /* 0x0000000000140947 */ /* 0x000fea0003800000 */
[----:B------:R-:W0:Y:S01]  /*0110*/  LDC.64 R20, c[0x0][0x380] ;  /* 0x0000e000ff147b82 */ /* 0x000e220000000a00 */
[----:B------:R-:W-:-:S04]  /*0120*/  VIADD R5, R3, UR4 ;  /* 0x0000000403057c36 */ /* 0x000fc80008000000 */
[----:B0-----:R-:W-:-:S06]  /*0130*/  IMAD.WIDE.U32 R20, R5, 0x8, R20 ;  /* 0x0000000805147825 */ /* 0x001fcc00078e0014 */
[----:B------:R-:W5:Y:S01]  /*0140*/  LDG.E.64 R20, desc[UR10][R20.64] ;  /* 0x0000000a14147981 */ /* 0x000f62000c1e1b00 */
[----:B------:R-:W-:-:S07]  /*0150*/  VIADD R19, R3, 0x280 ;  /* 0x0000028003137836 */ /* 0x000fce0000000000 */
.L_x_122:
[----:B------:R-:W-:Y:S05]  /*0160*/  BSYNC.RECONVERGENT B1 ;  /* 0x0000000000017941 */ /* 0x000fea0003800200 */
.L_x_121:
[----:B------:R-:W-:Y:S01]  /*0170*/  ISETP.GE.U32.AND P0, PT, R19, R0, PT ;  /* 0x000000001300720c */ /* 0x000fe20003f06070 */
[----:B------:R-:W-:-:S12]  /*0180*/  BSSY.RECONVERGENT B1, `(.L_x_123) ;  /* 0x00000a5000017945 */ /* 0x000fd80003800200 */
[----:B------:R-:W-:Y:S05]  /*0190*/  @P0 BRA `(.L_x_124) ;  /* 0x00000008008c0947 */ /* 0x000fea0003800000 */
[----:B------:R-:W-:Y:S01]  /*01a0*/  LOP3.LUT R5, RZ, R19, RZ, 0x33, !PT ;  /* 0x00000013ff057212 */ /* 0x000fe200078e33ff */
[----:B------:R-:W-:Y:S03]  /*01b0*/  BSSY.RECONVERGENT B2, `(.L_x_125) ;  /* 0x0000053000027945 */ /* 0x000fe60003800200 */
[----:B------:R-:W-:-:S04]  /*01c0*/  IADD3 R5, PT, PT, R4, -UR4, R5 ;  /* 0x8000000404057c10 */ /* 0x000fc8000fffe005 */
[C---:B------:R-:W-:Y:S01]  /*01d0*/  ISETP.GE.U32.AND P0, PT, R5.reuse, 0x2580, PT ;  /* 0x000025800500780c */ /* 0x040fe20003f06070 */
[----:B------:R-:W-:-:S05]  /*01e0*/  IMAD.HI.U32 R4, R5, -0x33333333, RZ ;  /* 0xcccccccd05047827 */ /* 0x000fca00078e00ff */
[----:B------:R-:W-:-:S04]  /*01f0*/  LEA.HI R4, R4, 0x1, RZ, 0x17 ;  /* 0x0000000104047811 */ /* 0x000fc800078fb8ff */
[----:B------:R-:W-:-:S03]  /*0200*/  LOP3.LUT R5, R4, 0xf, RZ, 0xc0, !PT ;  /* 0x0000000f04057812 */ /* 0x000fc600078ec0ff */
[----:B------:R-:W-:Y:S05]  /*0210*/  @!P0 BRA `(.L_x_126) ;  /* 0x0000000400308947 */ /* 0x000fea0003800000 */
[----:B------:R-:W-:Y:S01]  /*0220*/  LOP3.LUT R24, R4, 0xfffff0, RZ, 0xc0, !PT ;  /* 0x00fffff004187812 */ /* 0x000fe200078ec0ff */
[----:B------:R-:W-:Y:S01]  /*0230*/  BSSY.RECONVERGENT B3, `(.L_x_127) ;  /* 0x0000049000037945 */ /* 0x000fe20003800200 */
[C---:B------:R-:W-:Y:S02]  /*0240*/  VIADD R2, R19.reuse, 0x1400 ;  /* 0x0000140013027836 */ /* 0x040fe40000000000 */
[----:B------:R-:W-:Y:S02]  /*0250*/  VIADD R25, R19, UR4 ;  /* 0x0000000413197c36 */ /* 0x000fe40008000000 */
[----:B------:R-:W-:-:S07]  /*0260*/  IMAD.MOV R24, RZ, RZ, -R24 ;  /* 0x000000ffff187224 */ /* 0x000fce00078e0a18 */
.L_x_128:
[----:B------:R-:W0:Y:S02]  /*0270*/  LDC.64 R22, c[0x0][0x380] ;  /* 0x0000e000ff167b82 */ /* 0x000e240000000a00 */
[----:B0-----:R-:W-:-:S06]  /*0280*/  IMAD.WIDE.U32 R18, R25, 0x8, R22 ;  /* 0x0000000819127825 */ /* 0x001fcc00078e0016 */
[----:B------:R-:W2:Y:S01]  /*0290*/  LDG.E.64 R18, desc[UR10][R18.64] ;  /* 0x0000000a12127981 */ /* 0x000ea2000c1e1b00 */
[C---:B------:R-:W-:Y:S02]  /*02a0*/  VIADD R7, R25.reuse, 0x280 ;  /* 0x0000028019077836 */ /* 0x040fe40000000000 */
[----:B------:R-:W-:Y:S02]  /*02b0*/  VIADD R17, R25, 0x500 ;  /* 0x0000050019117836 */ /* 0x000fe40000000000 */
[----:B------:R-:W-:-:S04]  /*02c0*/  IMAD.WIDE.U32 R6, R7, 0x8, R22 ;  /* 0x0000000807067825 */ /* 0x000fc800078e0016 */
[--C-:B------:R-:W-:Y:S02]  /*02d0*/  IMAD.WIDE.U32 R16, R17, 0x8, R22.reuse ;  /* 0x0000000811107825 */ /* 0x100fe400078e0016 */
[----:B------:R-:W3:Y:S02]  /*02e0*/  LDG.E.64 R6, desc[UR10][R6.64] ;  /* 0x0000000a06067981 */ /* 0x000ee4000c1e1b00 */
[C---:B------:R-:W-:Y:S02]  /*02f0*/  VIADD R15, R25.reuse, 0x780 ;  /* 0x00000780190f7836 */ /* 0x040fe40000000000 */
[----:B------:R-:W4:Y:S01]  /*0300*/  LDG.E.64 R16, desc[UR10][R16.64] ;  /* 0x0000000a10107981 */ /* 0x000f22000c1e1b00 */
[----:B------:R-:W-:Y:S02]  /*0310*/  VIADD R13, R25, 0xa00 ;  /* 0x00000a00190d7836 */ /* 0x000fe40000000000 */
[----:B------:R-:W-:-:S04]  /*0320*/  IMAD.WIDE.U32 R14, R15, 0x8, R22 ;  /* 0x000000080f0e7825 */ /* 0x000fc800078e0016 */
[--C-:B------:R-:W-:Y:S02]  /*0330*/  IMAD.WIDE.U32 R12, R13, 0x8, R22.reuse ;  /* 0x000000080d0c7825 */ /* 0x100fe400078e0016 */
[----:B------:R-:W4:Y:S02]  /*0340*/  LDG.E.64 R14, desc[UR10][R14.64] ;  /* 0x0000000a0e0e7981 */ /* 0x000f24000c1e1b00 */
[C---:B------:R-:W-:Y:S02]  /*0350*/  VIADD R11, R25.reuse, 0xc80 ;  /* 0x00000c80190b7836 */ /* 0x040fe40000000000 */
[----:B------:R-:W4:Y:S01]  /*0360*/  LDG.E.64 R12, desc[UR10][R12.64] ;  /* 0x0000000a0c0c7981 */ /* 0x000f22000c1e1b00 */
[----:B------:R-:W-:Y:S02]  /*0370*/  VIADD R9, R25, 0xf00 ;  /* 0x00000f0019097836 */ /* 0x000fe40000000000 */
[----:B------:R-:W-:-:S04]  /*0380*/  IMAD.WIDE.U32 R10, R11, 0x8, R22 ;  /* 0x000000080b0a7825 */ /* 0x000fc800078e0016 */
[----:B------:R-:W-:Y:S02]  /*0390*/  IMAD.WIDE.U32 R8, R9, 0x8, R22 ;  /* 0x0000000809087825 */ /* 0x000fe400078e0016 */
[----:B------:R-:W4:Y:S04]  /*03a0*/  LDG.E.64 R10, desc[UR10][R10.64] ;  /* 0x0000000a0a0a7981 */ /* 0x000f28000c1e1b00 */
[----:B------:R-:W4:Y:S01]  /*03b0*/  LDG.E.64 R8, desc[UR10][R8.64] ;  /* 0x0000000a08087981 */ /* 0x000f22000c1e1b00 */
[----:B--2--5:R-:W-:Y:S01]  /*03c0*/  DADD R18, R18, R20 ;  /* 0x0000000012127229 */ /* 0x024fe20000000014 */
[----:B------:R-:W-:-:S04]  /*03d0*/  VIADD R21, R25, 0x1180 ;  /* 0x0000118019157836 */ /* 0x000fc80000000000 */
[----:B------:R-:W-:-:S06]  /*03e0*/  IMAD.WIDE.U32 R20, R21, 0x8, R22 ;  /* 0x0000000815147825 */ /* 0x000fcc00078e0016 */
[----:B------:R-:W2:Y:S01]  /*03f0*/  LDG.E.64 R20, desc[UR10][R20.64] ;  /* 0x0000000a14147981 */ /* 0x000ea2000c1e1b00 */
[----:B---3--:R-:W-:Y:S01]  /*0400*/  DADD R18, R18, R6 ;  /* 0x0000000012127229 */ /* 0x008fe20000000006 */
[----:B------:R-:W-:-:S04]  /*0410*/  VIADD R7, R25, 0x1400 ;  /* 0x0000140019077836 */ /* 0x000fc80000000000 */
[----:B------:R-:W-:-:S03]  /*0420*/  IMAD.WIDE.U32 R6, R7, 0x8, R22 ;  /* 0x0000000807067825 */ /* 0x000fc600078e0016 */
[----:B----4-:R-:W-:Y:S01]  /*0430*/  DADD R16, R18, R16 ;  /* 0x0000000012107229 */ /* 0x010fe20000000010 */
[----:B------:R-:W-:Y:S02]  /*0440*/  VIADD R19, R25, 0x1680 ;  /* 0x0000168019137836 */ /* 0x000fe40000000000 */
[----:B------:R-:W3:Y:S02]  /*0450*/  LDG.E.64 R6, desc[UR10][R6.64] ;  /* 0x0000000a06067981 */ /* 0x000ee4000c1e1b00 */
[----:B------:R-:W-:-:S03]  /*0460*/  IMAD.WIDE.U32 R18, R19, 0x8, R22 ;  /* 0x0000000813127825 */ /* 0x000fc600078e0016 */
[----:B------:R-:W-:Y:S01]  /*0470*/  DADD R14, R16, R14 ;  /* 0x00000000100e7229 */ /* 0x000fe2000000000e */
[----:B------:R-:W-:Y:S02]  /*0480*/  VIADD R17, R25, 0x1900 ;  /* 0x0000190019117836 */ /* 0x000fe40000000000 */
[----:B------:R-:W4:Y:S02]  /*0490*/  LDG.E.64 R18, desc[UR10][R18.64] ;  /* 0x0000000a12127981 */ /* 0x000f24000c1e1b00 */
        /* <DEDUP_REMOVED lines=12> */
[----:B------:R-:W-:-:S06]  /*0560*/  IMAD.WIDE.U32 R10, R11, 0x8, R22 ;  /* 0x000000080b0a7825 */ /* 0x000fcc00078e0016 */
[----:B------:R-:W4:Y:S01]  /*0570*/  LDG.E.64 R10, desc[UR10][R10.64] ;  /* 0x0000000a0a0a7981 */ /* 0x000f22000c1e1b00 */
[C---:B------:R-:W-:Y:S01]  /*0580*/  VIADD R27, R25.reuse, 0x2580 ;  /* 0x00002580191b7836 */ /* 0x040fe20000000000 */
[----:B--2---:R-:W-:Y:S01]  /*0590*/  DADD R20, R8, R20 ;  /* 0x0000000008147229 */ /* 0x004fe20000000014 */
[----:B------:R-:W-:-:S04]  /*05a0*/  VIADD R9, R25, 0x2300 ;  /* 0x0000230019097836 */ /* 0x000fc80000000000 */
[----:B------:R-:W-:-:S04]  /*05b0*/  IMAD.WIDE.U32 R8, R9, 0x8, R22 ;  /* 0x0000000809087825 */ /* 0x000fc800078e0016 */
[----:B------:R-:W-:Y:S02]  /*05c0*/  IMAD.WIDE.U32 R22, R27, 0x8, R22 ;  /* 0x000000081b167825 */ /* 0x000fe400078e0016 */
[----:B------:R-:W2:Y:S04]  /*05d0*/  LDG.E.64 R8, desc[UR10][R8.64] ;  /* 0x0000000a08087981 */ /* 0x000ea8000c1e1b00 */
[----:B------:R-:W2:Y:S01]  /*05e0*/  LDG.E.64 R22, desc[UR10][R22.64] ;  /* 0x0000000a16167981 */ /* 0x000ea2000c1e1b00 */
[----:B---3--:R-:W-:-:S08]  /*05f0*/  DADD R6, R20, R6 ;  /* 0x0000000014067229 */ /* 0x008fd00000000006 */
[----:B----4-:R-:W-:-:S08]  /*0600*/  DADD R6, R6, R18 ;  /* 0x0000000006067229 */ /* 0x010fd00000000012 */
[----:B------:R-:W-:-:S08]  /*0610*/  DADD R6, R6, R16 ;  /* 0x0000000006067229 */ /* 0x000fd00000000010 */
[----:B------:R-:W-:Y:S01]  /*0620*/  DADD R6, R6, R14 ;  /* 0x0000000006067229 */ /* 0x000fe2000000000e */
[----:B------:R-:W-:-:S07]  /*0630*/  VIADD R24, R24, 0x10 ;  /* 0x0000001018187836 */ /* 0x000fce0000000000 */
[----:B------:R-:W-:Y:S01]  /*0640*/  DADD R6, R6, R12 ;  /* 0x0000000006067229 */ /* 0x000fe2000000000c */
[----:B------:R-:W-:-:S07]  /*0650*/  ISETP.NE.AND P0, PT, R24, RZ, PT ;  /* 0x000000ff1800720c */ /* 0x000fce0003f05270 */
[----:B------:R-:W-:Y:S01]  /*0660*/  DADD R6, R6, R10 ;  /* 0x0000000006067229 */ /* 0x000fe2000000000a */
[----:B------:R-:W-:Y:S02]  /*0670*/  VIADD R2, R2, 0x2800 ;  /* 0x0000280002027836 */ /* 0x000fe40000000000 */
[----:B------:R-:W-:-:S05]  /*0680*/  VIADD R25, R25, 0x2800 ;  /* 0x0000280019197836 */ /* 0x000fca0000000000 */
[----:B--2---:R-:W-:-:S08]  /*0690*/  DADD R6, R6, R8 ;  /* 0x0000000006067229 */ /* 0x004fd00000000008 */
[----:B------:R-:W-:Y:S01]  /*06a0*/  DADD R20, R6, R22 ;  /* 0x0000000006147229 */ /* 0x000fe20000000016 */
[----:B------:R-:W-:Y:S10]  /*06b0*/  @P0 BRA `(.L_x_128) ;  /* 0xfffffff800ec0947 */ /* 0x000ff4000383ffff */
[----:B------:R-:W-:Y:S05]  /*06c0*/  BSYNC.RECONVERGENT B3 ;  /* 0x0000000000037941 */ /* 0x000fea0003800200 */
.L_x_127:
[----:B------:R-:W-:-:S07]  /*06d0*/  VIADD R19, R2, 0xffffec00 ;  /* 0xffffec0002137836 */ /* 0x000fce0000000000 */
.L_x_126:
[----:B------:R-:W-:Y:S05]  /*06e0*/  BSYNC.RECONVERGENT B2 ;  /* 0x0000000000027941 */ /* 0x000fea0003800200 */
.L_x_125:
[----:B------:R-:W-:-:S13]  /*06f0*/  ISETP.NE.AND P0, PT, R5, RZ, PT ;  /* 0x000000ff0500720c */ /* 0x000fda0003f05270 */
[----:B------:R-:W-:Y:S05]  /*0700*/  @!P0 BRA `(.L_x_124) ;  /* 0x0000000400308947 */ /* 0x000fea0003800000 */
[----:B------:R-:W-:Y:S01]  /*0710*/  ISETP.GE.U32.AND P0, PT, R5, 0x8, PT ;  /* 0x000000080500780c */ /* 0x000fe20003f06070 */
[----:B------:R-:W-:Y:S01]  /*0720*/  BSSY.RECONVERGENT B2, `(.L_x_129) ;  /* 0x0000026000027945 */ /* 0x000fe20003800200 */
[----:B------:R-:W-:-:S04]  /*0730*/  LOP3.LUT R2, R4, 0x7, RZ, 0xc0, !PT ;  /* 0x0000000704027812 */ /* 0x000fc800078ec0ff */
[----:B------:R-:W-:-:S07]  /*0740*/  ISETP.NE.AND P1, PT, R2, RZ, PT ;  /* 0x000000ff0200720c */ /* 0x000fce0003f25270 */
[----:B------:R-:W-:Y:S06]  /*0750*/  @!P0 BRA `(.L_x_130) ;  /* 0x0000000000888947 */ /* 0x000fec0003800000 */
[----:B------:R-:W0:Y:S01]  /*0760*/  LDC.64 R22, c[0x0][0x380] ;  /* 0x0000e000ff167b82 */ /* 0x000e220000000a00 */
[----:B------:R-:W-:-:S04]  /*0770*/  VIADD R5, R19, UR4 ;  /* 0x0000000413057c36 */ /* 0x000fc80008000000 */
[C---:B------:R-:W-:Y:S02]  /*0780*/  VIADD R15, R5.reuse, 0x280 ;  /* 0x00000280050f7836 */ /* 0x040fe40000000000 */
[C---:B------:R-:W-:Y:S02]  /*0790*/  VIADD R13, R5.reuse, 0x500 ;  /* 0x00000500050d7836 */ /* 0x040fe40000000000 */
[----:B0-----:R-:W-:-:S04]  /*07a0*/  IMAD.WIDE.U32 R16, R5, 0x8, R22 ;  /* 0x0000000805107825 */ /* 0x001fc800078e0016 */
[--C-:B------:R-:W-:Y:S02]  /*07b0*/  IMAD.WIDE.U32 R14, R15, 0x8, R22.reuse ;  /* 0x000000080f0e7825 */ /* 0x100fe400078e0016 */
[----:B------:R-:W2:Y:S02]  /*07c0*/  LDG.E.64 R16, desc[UR10][R16.64] ;  /* 0x0000000a10107981 */ /* 0x000ea4000c1e1b00 */
[----:B------:R-:W-:Y:S02]  /*07d0*/  IMAD.WIDE.U32 R12, R13, 0x8, R22 ;  /* 0x000000080d0c7825 */ /* 0x000fe400078e0016 */
[----:B------:R-:W3:Y:S02]  /*07e0*/  LDG.E.64 R14, desc[UR10][R14.64] ;  /* 0x0000000a0e0e7981 */ /* 0x000ee4000c1e1b00 */
[C---:B------:R-:W-:Y:S02]  /*07f0*/  VIADD R11, R5.reuse, 0x780 ;  /* 0x00000780050b7836 */ /* 0x040fe40000000000 */
[----:B------:R-:W4:Y:S01]  /*0800*/  LDG.E.64 R12, desc[UR10][R12.64] ;  /* 0x0000000a0c0c7981 */ /* 0x000f22000c1e1b00 */
[----:B------:R-:W-:-:S02]  /*0810*/  VIADD R9, R5, 0xa00 ;  /* 0x00000a0005097836 */ /* 0x000fc40000000000 */
[----:B------:R-:W-:-:S04]  /*0820*/  IMAD.WIDE.U32 R10, R11, 0x8, R22 ;  /* 0x000000080b0a7825 */ /* 0x000fc800078e0016 */
[--C-:B------:R-:W-:Y:S02]  /*0830*/  IMAD.WIDE.U32 R8, R9, 0x8, R22.reuse ;  /* 0x0000000809087825 */ /* 0x100fe400078e0016 */
[----:B------:R-:W4:Y:S02]  /*0840*/  LDG.E.64 R10, desc[UR10][R10.64] ;  /* 0x0000000a0a0a7981 */ /* 0x000f24000c1e1b00 */
[C---:B------:R-:W-:Y:S02]  /*0850*/  VIADD R7, R5.reuse, 0xc80 ;  /* 0x00000c8005077836 */ /* 0x040fe40000000000 */
[----:B------:R-:W4:Y:S01]  /*0860*/  LDG.E.64 R8, desc[UR10][R8.64] ;  /* 0x0000000a08087981 */ /* 0x000f22000c1e1b00 */
[----:B------:R-:W-:Y:S02]  /*0870*/  VIADD R25, R5, 0xf00 ;  /* 0x00000f0005197836 */ /* 0x000fe40000000000 */
[----:B------:R-:W-:-:S04]  /*0880*/  IMAD.WIDE.U32 R6, R7, 0x8, R22 ;  /* 0x0000000807067825 */ /* 0x000fc800078e0016 */
[--C-:B------:R-:W-:Y:S02]  /*0890*/  IMAD.WIDE.U32 R24, R25, 0x8, R22.reuse ;  /* 0x0000000819187825 */ /* 0x100fe400078e0016 */
[----:B------:R-:W4:Y:S02]  /*08a0*/  LDG.E.64 R6, desc[UR10][R6.64] ;  /* 0x0000000a06067981 */ /* 0x000f24000c1e1b00 */
[----:B------:R-:W-:Y:S02]  /*08b0*/  VIADD R5, R5, 0x1180 ;  /* 0x0000118005057836 */ /* 0x000fe40000000000 */
[----:B------:R-:W4:Y:S02]  /*08c0*/  LDG.E.64 R24, desc[UR10][R24.64] ;  /* 0x0000000a18187981 */ /* 0x000f24000c1e1b00 */
[----:B------:R-:W-:-:S06]  /*08d0*/  IMAD.WIDE.U32 R22, R5, 0x8, R22 ;  /* 0x0000000805167825 */ /* 0x000fcc00078e0016 */
        /* <DEDUP_REMOVED lines=10> */
.L_x_130:
[----:B------:R-:W-:Y:S05]  /*0980*/  BSYNC.RECONVERGENT B2 ;  /* 0x0000000000027941 */ /* 0x000fea0003800200 */
.L_x_129:
        /* <DEDUP_REMOVED lines=13> */
[--C-:B------:R-:W-:Y:S02]  /*0a60*/  IMAD.WIDE.U32 R12, R13, 0x8, R8.reuse ;  /* 0x000000080d0c7825 */ /* 0x100fe400078e0008 */
[----:B------:R-:W3:Y:S02]  /*0a70*/  LDG.E.64 R10, desc[UR10][R10.64] ;  /* 0x0000000a0a0a7981 */ /* 0x000ee4000c1e1b00 */
        /* <DEDUP_REMOVED lines=8> */
[----:B------:R-:W-:-:S11]  /*0b00*/  DADD R20, R20, R8 ;  /* 0x0000000014147229 */ /* 0x000fd60000000008 */
.L_x_132:
[----:B------:R-:W-:Y:S05]  /*0b10*/  BSYNC.RECONVERGENT B2 ;  /* 0x0000000000027941 */ /* 0x000fea0003800200 */
.L_x_131:
[----:B------:R-:W-:Y:S05]  /*0b20*/  @!P1 BRA `(.L_x_124) ;  /* 0x0000000000289947 */ /* 0x000fea0003800000 */
[----:B------:R-:W0:Y:S01]  /*0b30*/  LDC.64 R6, c[0x0][0x380] ;  /* 0x0000e000ff067b82 */ /* 0x000e220000000a00 */
[----:B------:R-:W-:Y:S02]  /*0b40*/  VIADD R9, R19, UR4 ;  /* 0x0000000413097c36 */ /* 0x000fe40008000000 */
[----:B------:R-:W-:-:S07]  /*0b50*/  IMAD.MOV R2, RZ, RZ, -R4 ;  /* 0x000000ffff027224 */ /* 0x000fce00078e0a04 */
.L_x_133:
[----:B0-----:R-:W-:-:S06]  /*0b60*/  IMAD.WIDE.U32 R4, R9, 0x8, R6 ;  /* 0x0000000809047825 */ /* 0x001fcc00078e0006 */
[----:B------:R-:W2:Y:S01]  /*0b70*/  LDG.E.64 R4, desc[UR10][R4.64] ;  /* 0x0000000a04047981 */ /* 0x000ea2000c1e1b00 */
[----:B------:R-:W-:Y:S02]  /*0b80*/  VIADD R2, R2, 0x1 ;  /* 0x0000000102027836 */ /* 0x000fe40000000000 */
[----:B------:R-:W-:-:S03]  /*0b90*/  VIADD R9, R9, 0x280 ;  /* 0x0000028009097836 */ /* 0x000fc60000000000 */
[----:B------:R-:W-:Y:S01]  /*0ba0*/  ISETP.NE.AND P0, PT, R2, RZ, PT ;  /* 0x000000ff0200720c */ /* 0x000fe20003f05270 */
[----:B--2--5:R-:W-:-:S12]  /*0bb0*/  DADD R20, R4, R20 ;  /* 0x0000000004147229 */ /* 0x024fd80000000014 */
[----:B------:R-:W-:Y:S05]  /*0bc0*/  @P0 BRA `(.L_x_133) ;  /* 0xfffffffc00e40947 */ /* 0x000fea000383ffff */
.L_x_124:
[----:B------:R-:W-:Y:S05]  /*0bd0*/  BSYNC.RECONVERGENT B1 ;  /* 0x0000000000017941 */ /* 0x000fea0003800200 */
.L_x_123:
[----:B------:R-:W-:-:S13]  /*0be0*/  ISETP.GE.U32.AND P0, PT, R0, 0x280, PT ;  /* 0x000002800000780c */ /* 0x000fda0003f06070 */
        /* <DEDUP_REMOVED lines=50> */
[----:B------:R-:W1:Y:S05]  /*0f10*/  LDS.128 R4, [UR4+0x50] ;  /* 0x00005004ff047984 */ /* 0x000e6a0008000c00 */
[----:B------:R-:W-:-:S08]  /*0f20*/  DADD R16, R16, R18 ;  /* 0x0000000010107229 */ /* 0x000fd00000000012 */
[----:B--2---:R-:W-:-:S08]  /*0f30*/  DADD R12, R16, R12 ;  /* 0x00000000100c7229 */ /* 0x004fd0000000000c */
[----:B------:R-:W-:Y:S02]  /*0f40*/  DADD R2, R12, R14 ;  /* 0x000000000c027229 */ /* 0x000fe4000000000e */
[----:B------:R-:W2:Y:S06]  /*0f50*/  LDS.128 R12, [UR4+0x60] ;  /* 0x00006004ff0c7984 */ /* 0x000eac0008000c00 */
[----:B0-----:R-:W-:-:S08]  /*0f60*/  DADD R2, R2, R8 ;  /* 0x0000000002027229 */ /* 0x001fd00000000008 */
[----:B------:R-:W-:Y:S01]  /*0f70*/  DADD R2, R2, R10 ;  /* 0x0000000002027229 */ /* 0x000fe2000000000a */
[----:B------:R-:W0:Y:S07]  /*0f80*/  LDS.128 R8, [UR4+0x70] ;  /* 0x00007004ff087984 */ /* 0x000e2e0008000c00 */
        /* <DEDUP_REMOVED lines=16> */
[----:B-1----:R-:W-:Y:S01]  /*1090*/  DADD R4, R2, R4 ;  /* 0x0000000002047229 */ /* 0x002fe20000000004 */
[----:B------:R-:W-:Y:S10]  /*10a0*/  BRA `(.L_x_135) ;  /* 0x0000001c00307947 */ /* 0x000ff40003800000 */
.L_x_134:
[----:B------:R-:W-:-:S04]  /*10b0*/  LOP3.LUT R2, R3, 0x3e0, RZ, 0xc0, !PT ;  /* 0x000003e003027812 */ /* 0x000fc800078ec0ff */
[----:B------:R-:W-:Y:S01]  /*10c0*/  LOP3.LUT R7, RZ, R2, RZ, 0x33, !PT ;  /* 0x00000002ff077212 */ /* 0x000fe200078e33ff */
[----:B------:R-:W-:Y:S02]  /*10d0*/  VIADD R5, R2, 0x20 ;  /* 0x0000002002057836 */ /* 0x000fe40000000000 */
[----:B------:R-:W0:Y:S02]  /*10e0*/  S2R R2, SR_LANEID ;  /* 0x0000000000027919 */ /* 0x000e240000000000 */
[----:B------:R-:W-:Y:S01]  /*10f0*/  IMAD.IADD R7, R0, 0x1, R7 ;  /* 0x0000000100077824 */ /* 0x000fe200078e0207 */
[----:B------:R-:W-:-:S04]  /*1100*/  ISETP.GT.U32.AND P0, PT, R5, R0, PT ;  /* 0x000000000500720c */ /* 0x000fc80003f04070 */
[----:B------:R-:W-:-:S05]  /*1110*/  SEL R7, R7, 0x1f, P0 ;  /* 0x0000001f07077807 */ /* 0x000fca0000000000 */
[----:B-----5:R-:W-:Y:S04]  /*1120*/  SHFL.DOWN PT, R4, R20, 0x1, R7 ;  /* 0x0820000014047989 */ /* 0x020fe800000e0007 */
[----:B------:R-:W1:Y:S01]  /*1130*/  SHFL.DOWN PT, R5, R21, 0x1, R7 ;  /* 0x0820000015057989 */ /* 0x000e6200000e0007 */
[C---:B0-----:R-:W-:Y:S01]  /*1140*/  ISETP.GE.AND P0, PT, R2.reuse, R7, PT ;  /* 0x000000070200720c */ /* 0x041fe20003f06270 */
[----:B------:R-:W-:Y:S01]  /*1150*/  VIADD R6, R2, 0x2 ;  /* 0x0000000202067836 */ /* 0x000fe20000000000 */
[----:B-1----:R-:W-:-:S10]  /*1160*/  DADD R4, R4, R20 ;  /* 0x0000000004047229 */ /* 0x002fd40000000014 */
        /* <DEDUP_REMOVED lines=11> */
[----:B------:R-:W-:-:S03]  /*1220*/  VIADD R6, R2, 0x8 ;  /* 0x0000000802067836 */ /* 0x000fc60000000000 */
[----:B------:R-:W0:Y:S02]  /*1230*/  SHFL.DOWN PT, R5, R11, 0x4, R7 ;  /* 0x088000000b057989 */ /* 0x000e2400000e0007 */
[----:B------:R-:W-:Y:S01]  /*1240*/  ISETP.GT.AND P1, PT, R6, R7, PT ;  /* 0x000000070600720c */ /* 0x000fe20003f24270 */
[----:B0-----:R-:W-:-:S10]  /*1250*/  DADD R4, R4, R10 ;  /* 0x0000000004047229 */ /* 0x001fd4000000000a */
[----:B------:R-:W-:Y:S02]  /*1260*/  FSEL R8, R10, R4, P0 ;  /* 0x000000040a087208 */ /* 0x000fe40000000000 */
[----:B------:R-:W-:Y:S02]  /*1270*/  FSEL R9, R11, R5, P0 ;  /* 0x000000050b097208 */ /* 0x000fe40000000000 */
[C---:B------:R-:W-:Y:S01]  /*1280*/  ISETP.NE.AND P0, PT, R2.reuse, RZ, PT ;  /* 0x000000ff0200720c */ /* 0x040fe20003f05270 */
[----:B------:R-:W-:Y:S01]  /*1290*/  SHFL.DOWN PT, R4, R8, 0x8, R7 ;  /* 0x0900000008047989 */ /* 0x000fe200000e0007 */
[----:B------:R-:W-:-:S03]  /*12a0*/  VIADD R2, R2, 0x10 ;  /* 0x0000001002027836 */ /* 0x000fc60000000000 */
[----:B------:R-:W0:Y:S08]  /*12b0*/  SHFL.DOWN PT, R5, R9, 0x8, R7 ;  /* 0x0900000009057989 */ /* 0x000e3000000e0007 */
[----:B------:R-:W1:Y:S01]  /*12c0*/  @!P0 S2R R13, SR_CgaCtaId ;  /* 0x00000000000d8919 */ /* 0x000e620000008800 */
[----:B------:R-:W-:-:S04]  /*12d0*/  @!P0 SHF.R.U32.HI R6, RZ, 0x2, R3 ;  /* 0x00000002ff068819 */ /* 0x000fc80000011603 */
[----:B------:R-:W-:Y:S01]  /*12e0*/  @!P0 LOP3.LUT R6, R6, 0xf8, RZ, 0xc0, !PT ;  /* 0x000000f806068812 */ /* 0x000fe200078ec0ff */
        /* <DEDUP_REMOVED lines=18> */
[----:B------:R-:W-:Y:S01]  /*1410*/  ISETP.GT.U32.AND P1, PT, R0, 0x20, PT ;  /* 0x000000200000780c */ /* 0x000fe20003f24070 */
[----:B0-----:R-:W-:-:S09]  /*1420*/  ULEA UR4, UR5, UR4, 0x18 ;  /* 0x0000000405047291 */ /* 0x001fd2000f8ec0ff */
[----:B------:R-:W0:Y:S04]  /*1430*/  LDS.128 R12, [UR4+0x20] ;  /* 0x00002004ff0c7984 */ /* 0x000e280008000c00 */
[----:B------:R-:W1:Y:S01]  /*1440*/  LDS.128 R8, [UR4+0x30] ;  /* 0x00003004ff087984 */ /* 0x000e620008000c00 */
[----:B0-----:R-:W-:-:S10]  /*1450*/  DADD R12, R4, R12 ;  /* 0x00000000040c7229 */ /* 0x001fd4000000000c */
[----:B------:R-:W-:Y:S02]  /*1460*/  FSEL R2, R12, R4, P1 ;  /* 0x000000040c027208 */ /* 0x000fe40000800000 */
[----:B------:R-:W-:Y:S02]  /*1470*/  FSEL R3, R13, R5, P1 ;  /* 0x000000050d037208 */ /* 0x000fe40000800000 */
[----:B------:R-:W-:Y:S01]  /*1480*/  ISETP.GT.U32.AND P1, PT, R0, 0x40, PT ;  /* 0x000000400000780c */ /* 0x000fe20003f24070 */
[----:B------:R-:W0:Y:S03]  /*1490*/  LDS.128 R4, [UR4+0x40] ;  /* 0x00004004ff047984 */ /* 0x000e260008000c00 */
[----:B------:R-:W-:-:S10]  /*14a0*/  DADD R14, R2, R14 ;  /* 0x00000000020e7229 */ /* 0x000fd4000000000e */
[----:B------:R-:W-:Y:S02]  /*14b0*/  FSEL R2, R14, R2, P1 ;  /* 0x000000020e027208 */ /* 0x000fe40000800000 */
[----:B------:R-:W-:Y:S02]  /*14c0*/  FSEL R3, R15, R3, P1 ;  /* 0x000000030f037208 */ /* 0x000fe40000800000 */
[----:B------:R-:W-:-:S04]  /*14d0*/  ISETP.GT.U32.AND P1, PT, R0, 0x60, PT ;  /* 0x000000600000780c */ /* 0x000fc80003f24070 */
[----:B-1----:R-:W-:-:S10]  /*14e0*/  DADD R8, R8, R2 ;  /* 0x0000000008087229 */ /* 0x002fd40000000002 */
[----:B------:R-:W-:Y:S02]  /*14f0*/  FSEL R2, R8, R2, P1 ;  /* 0x0000000208027208 */ /* 0x000fe40000800000 */
[----:B------:R-:W-:Y:S02]  /*1500*/  FSEL R3, R9, R3, P1 ;  /* 0x0000000309037208 */ /* 0x000fe40000800000 */
[----:B------:R-:W-:-:S04]  /*1510*/  ISETP.GT.U32.AND P1, PT, R0, 0x80, PT ;  /* 0x000000800000780c */ /* 0x000fc80003f24070 */
[----:B------:R-:W-:-:S10]  /*1520*/  DADD R10, R2, R10 ;  /* 0x00000000020a7229 */ /* 0x000fd4000000000a */
[----:B------:R-:W-:Y:S02]  /*1530*/  FSEL R2, R10, R2, P1 ;  /* 0x000000020a027208 */ /* 0x000fe40000800000 */
[----:B------:R-:W-:Y:S02]  /*1540*/  FSEL R3, R11, R3, P1 ;  /* 0x000000030b037208 */ /* 0x000fe40000800000 */
[----:B------:R-:W1:Y:S01]  /*1550*/  LDS.128 R8, [UR4+0x50] ;  /* 0x00005004ff087984 */ /* 0x000e620008000c00 */
[----:B------:R-:W-:-:S03]  /*1560*/  ISETP.GT.U32.AND P1, PT, R0, 0xa0, PT ;  /* 0x000000a00000780c */ /* 0x000fc60003f24070 */
[----:B0-----:R-:W-:-:S10]  /*1570*/  DADD R4, R4, R2 ;  /* 0x0000000004047229 */ /* 0x001fd40000000002 */
[----:B------:R-:W-:Y:S02]  /*1580*/  FSEL R2, R4, R2, P1 ;  /* 0x0000000204027208 */ /* 0x000fe40000800000 */
[----:B------:R-:W-:Y:S02]  /*1590*/  FSEL R3, R5, R3, P1 ;  /* 0x0000000305037208 */ /* 0x000fe40000800000 */
[----:B------:R-:W-:-:S04]  /*15a0*/  ISETP.GT.U32.AND P1, PT, R0, 0xc0, PT ;  /* 0x000000c00000780c */ /* 0x000fc80003f24070 */
[----:B------:R-:W-:-:S10]  /*15b0*/  DADD R6, R2, R6 ;  /* 0x0000000002067229 */ /* 0x000fd40000000006 */
[----:B------:R-:W-:Y:S02]  /*15c0*/  FSEL R2, R6, R2, P1 ;  /* 0x0000000206027208 */ /* 0x000fe40000800000 */
[----:B------:R-:W-:Y:S02]  /*15d0*/  FSEL R3, R7, R3, P1 ;  /* 0x0000000307037208 */ /* 0x000fe40000800000 */
[----:B------:R-:W0:Y:S01]  /*15e0*/  LDS.128 R4, [UR4+0x60] ;  /* 0x00006004ff047984 */ /* 0x000e220008000c00 */
[----:B------:R-:W-:-:S03]  /*15f0*/  ISETP.GT.U32.AND P1, PT, R0, 0xe0, PT ;  /* 0x000000e00000780c */ /* 0x000fc60003f24070 */
        /* <DEDUP_REMOVED lines=43> */
[----:B------:R-:W1:Y:S01]  /*18b0*/  LDS.64 R2, [UR4+0xb0] ;  /* 0x0000b004ff027984 */ /* 0x000e620008000a00 */
        /* <DEDUP_REMOVED lines=8> */
[----:B------:R-:W-:-:S04]  /*1940*/  ISETP.GT.U32.AND P1, PT, R0, 0x260, PT ;  /* 0x000002600000780c */ /* 0x000fc80003f24070 */
[----:B-1----:R-:W-:-:S10]  /*1950*/  DADD R2, R2, R4 ;  /* 0x0000000002027229 */ /* 0x002fd40000000004 */
[----:B------:R-:W-:Y:S02]  /*1960*/  FSEL R4, R2, R4, P1 ;  /* 0x0000000402047208 */ /* 0x000fe40000800000 */
[----:B------:R-:W-:Y:S01]  /*1970*/  FSEL R5, R3, R5, P1 ;  /* 0x0000000503057208 */ /* 0x000fe20000800000 */
[----:B------:R-:W-:Y:S06]  /*1980*/  BRA `(.L_x_135) ;  /* 0x0000001000f87947 */ /* 0x000fec0003800000 */
.L_x_120:
[----:B------:R-:W0:Y:S01]  /*1990*/  S2R R5, SR_TID.X ;  /* 0x0000000000057919 */ /* 0x000e220000002100 */
[----:B------:R-:W1:Y:S02]  /*19a0*/  LDCU.64 UR6, c[0x0][0x380] ;  /* 0x00007000ff0677ac */ /* 0x000e640008000a00 */
[----:B-1----:R-:W-:Y:S02]  /*19b0*/  IMAD.U32 R6, RZ, RZ, UR6 ;  /* 0x00000006ff067e24 */ /* 0x002fe4000f8e00ff */
[----:B------:R-:W-:Y:S01]  /*19c0*/  IMAD.U32 R7, RZ, RZ, UR7 ;  /* 0x00000007ff077e24 */ /* 0x000fe2000f8e00ff */
[----:B0-----:R-:W-:-:S05]  /*19d0*/  IADD3 R21, PT, PT, R5, UR4, RZ ;  /* 0x0000000405157c10 */ /* 0x001fca000fffe0ff */
[----:B------:R-:W-:-:S05]  /*19e0*/  IMAD.WIDE.U32 R20, R21, 0x8, R6 ;  /* 0x0000000815147825 */ /* 0x000fca00078e0006 */
[----:B------:R-:W2:Y:S04]  /*19f0*/  LDG.E.64 R14, desc[UR10][R20.64] ;  /* 0x0000000a140e7981 */ /* 0x000ea8000c1e1b00 */
[----:B------:R-:W2:Y:S04]  /*1a00*/  LDG.E.64 R16, desc[UR10][R20.64+0x1400] ;  /* 0x0014000a14107981 */ /* 0x000ea8000c1e1b00 */
[----:B------:R-:W3:Y:S04]  /*1a10*/  LDG.E.64 R18, desc[UR10][R20.64+0x2800] ;  /* 0x0028000a14127981 */ /* 0x000ee8000c1e1b00 */
[----:B------:R-:W4:Y:S04]  /*1a20*/  LDG.E.64 R12, desc[UR10][R20.64+0x3c00] ;  /* 0x003c000a140c7981 */ /* 0x000f28000c1e1b00 */
[----:B------:R-:W5:Y:S04]  /*1a30*/  LDG.E.64 R10, desc[UR10][R20.64+0x5000] ;  /* 0x0050000a140a7981 */ /* 0x000f68000c1e1b00 */
[----:B------:R-:W5:Y:S04]  /*1a40*/  LDG.E.64 R8, desc[UR10][R20.64+0x6400] ;  /* 0x0064000a14087981 */ /* 0x000f68000c1e1b00 */
[----:B------:R-:W5:Y:S04]  /*1a50*/  LDG.E.64 R2, desc[UR10][R20.64+0x7800] ;  /* 0x0078000a14027981 */ /* 0x000f68000c1e1b00 */
[----:B------:R-:W5:Y:S01]  /*1a60*/  LDG.E.64 R28, desc[UR10][R20.64+0x8c00] ;  /* 0x008c000a141c7981 */ /* 0x000f62000c1e1b00 */
[----:B------:R-:W-:Y:S01]  /*1a70*/  ISETP.GE.U32.AND P0, PT, R0, UR8, PT ;  /* 0x0000000800007c0c */ /* 0x000fe2000bf06070 */
[----:B--2---:R-:W-:-:S08]  /*1a80*/  DADD R14, R14, R16 ;  /* 0x000000000e0e7229 */ /* 0x004fd00000000010 */
[----:B---3--:R-:W-:-:S08]  /*1a90*/  DADD R14, R18, R14 ;  /* 0x00000000120e7229 */ /* 0x008fd0000000000e */
[----:B----4-:R-:W-:-:S08]  /*1aa0*/  DADD R12, R12, R14 ;  /* 0x000000000c0c7229 */ /* 0x010fd0000000000e */
[----:B-----5:R-:W-:-:S08]  /*1ab0*/  DADD R10, R10, R12 ;  /* 0x000000000a0a7229 */ /* 0x020fd0000000000c */
[----:B------:R-:W-:-:S08]  /*1ac0*/  DADD R8, R8, R10 ;  /* 0x0000000008087229 */ /* 0x000fd0000000000a */
[----:B------:R-:W-:-:S08]  /*1ad0*/  DADD R2, R2, R8 ;  /* 0x0000000002027229 */ /* 0x000fd00000000008 */
[----:B------:R-:W-:Y:S01]  /*1ae0*/  DADD R28, R28, R2 ;  /* 0x000000001c1c7229 */ /* 0x000fe20000000002 */
[----:B------:R-:W-:Y:S10]  /*1af0*/  @!P0 BRA `(.L_x_136) ;  /* 0x0000000c00708947 */ /* 0x000ff40003800000 */
[----:B------:R-:W-:Y:S01]  /*1b00*/  UIMAD UR12, UR13, 0x1400, UR4 ;  /* 0x000014000d0c78a4 */ /* 0x000fe2000f8e0204 */
[----:B------:R-:W-:Y:S01]  /*1b10*/  VIADD R0, R4, 0xffffec00 ;  /* 0xffffec0004007836 */ /* 0x000fe20000000000 */
[----:B------:R-:W-:Y:S01]  /*1b20*/  UIADD3 UR5, UPT, UPT, UR9, UR13, URZ ;  /* 0x0000000d09057290 */ /* 0x000fe2000fffe0ff */
[----:B------:R-:W-:-:S03]  /*1b30*/  LOP3.LUT R3, RZ, R5, RZ, 0x33, !PT ;  /* 0x00000005ff037212 */ /* 0x000fc600078e33ff */
[----:B------:R-:W-:Y:S01]  /*1b40*/  ISETP.LT.U32.AND P0, PT, R0, UR12, PT ;  /* 0x0000000c00007c0c */ /* 0x000fe2000bf01070 */
[----:B------:R-:W-:Y:S01]  /*1b50*/  UIMAD UR5, UR5, 0x1400, URZ ;  /* 0x00001400050578a4 */ /* 0x000fe2000f8e02ff */
[----:B------:R-:W-:-:S05]  /*1b60*/  IADD3 R3, PT, PT, R4, -UR8, R3 ;  /* 0x8000000804037c10 */ /* 0x000fca000fffe003 */
[----:B------:R-:W-:Y:S01]  /*1b70*/  IMAD.U32 R8, RZ, RZ, UR5 ;  /* 0x00000005ff087e24 */ /* 0x000fe2000f8e00ff */
[----:B------:R-:W-:Y:S01]  /*1b80*/  UMOV UR6, UR5 ;  /* 0x0000000500067c82 */ /* 0x000fe20008000000 */
[----:B------:R-:W-:Y:S01]  /*1b90*/  VIADD R2, R3, -UR4 ;  /* 0x8000000403027c36 */ /* 0x000fe20008000000 */
[----:B------:R-:W-:Y:S02]  /*1ba0*/  UMOV UR4, URZ ;  /* 0x000000ff00047c82 */ /* 0x000fe40008000000 */
[----:B------:R-:W-:Y:S01]  /*1bb0*/  IADD3 R5, PT, PT, R8, 0x1400, R5 ;  /* 0x0000140008057810 */ /* 0x000fe20007ffe005 */
[----:B------:R-:W-:Y:S06]  /*1bc0*/  @P0 BRA `(.L_x_137) ;  /* 0x0000000000840947 */ /* 0x000fec0003800000 */
[----:B------:R-:W0:Y:S01]  /*1bd0*/  LDC R4, c[0x0][0x3a8] ;  /* 0x0000ea00ff047b82 */ /* 0x000e220000000800 */
[----:B------:R-:W1:Y:S07]  /*1be0*/  LDCU UR7, c[0x0][0x3ac] ;  /* 0x00007580ff0777ac */ /* 0x000e6e0008000800 */
[----:B------:R-:W2:Y:S02]  /*1bf0*/  LDC.64 R6, c[0x0][0x380] ;  /* 0x0000e000ff067b82 */ /* 0x000ea40000000a00 */
.L_x_138:
[----:B------:R-:W3:Y:S02]  /*1c00*/  S2R R25, SR_TID.X ;  /* 0x0000000000197919 */ /* 0x000ee40000002100 */
[----:B---3--:R-:W-:-:S04]  /*1c10*/  VIADD R25, R25, UR12 ;  /* 0x0000000c19197c36 */ /* 0x008fc80008000000 */
[----:B--2---:R-:W-:-:S05]  /*1c20*/  IMAD.WIDE.U32 R24, R25, 0x8, R6 ;  /* 0x0000000819187825 */ /* 0x004fca00078e0006 */
        /* <DEDUP_REMOVED lines=8> */
[----:B0-----:R-:W-:-:S05]  /*1cb0*/  VIADD R3, R4, -UR12 ;  /* 0x8000000c04037c36 */ /* 0x001fca0008000000 */
[----:B------:R-:W-:Y:S01]  /*1cc0*/  ISETP.GE.U32.AND P0, PT, R3, UR8, PT ;  /* 0x0000000803007c0c */ /* 0x000fe2000bf06070 */
        /* <DEDUP_REMOVED lines=8> */
[----:B------:R-:W-:Y:S10]  /*1d50*/  @!P0 BRA `(.L_x_136) ;  /* 0x0000000800d88947 */ /* 0x000ff40003800000 */
[----:B-1----:R-:W-:Y:S01]  /*1d60*/  UMOV UR13, UR7 ;  /* 0x00000007000d7c82 */ /* 0x002fe20008000000 */
[----:B------:R-:W-:Y:S01]  /*1d70*/  UIADD3 UR4, UPT, UPT, UR4, 0x1, URZ ;  /* 0x0000000104047890 */ /* 0x000fe2000fffe0ff */
[----:B------:R-:W-:Y:S01]  /*1d80*/  VIADD R2, R2, -UR8 ;  /* 0x8000000802027c36 */ /* 0x000fe20008000000 */
[----:B------:R-:W-:Y:S01]  /*1d90*/  UIMAD UR12, UR13, 0x1400, UR12 ;  /* 0x000014000d0c78a4 */ /* 0x000fe2000f8e020c */
[----:B------:R-:W-:Y:S01]  /*1da0*/  VIADD R5, R5, UR8 ;  /* 0x0000000805057c36 */ /* 0x000fe20008000000 */
[----:B------:R-:W-:-:S04]  /*1db0*/  UIADD3 UR6, UPT, UPT, UR8, UR6, URZ ;  /* 0x0000000608067290 */ /* 0x000fc8000fffe0ff */
[----:B------:R-:W-:-:S13]  /*1dc0*/  ISETP.LT.U32.AND P0, PT, R0, UR12, PT ;  /* 0x0000000c00007c0c */ /* 0x000fda000bf01070 */
[----:B------:R-:W-:Y:S05]  /*1dd0*/  @!P0 BRA `(.L_x_138) ;  /* 0xfffffffc00888947 */ /* 0x000fea000383ffff */
.L_x_137:
[----:B------:R-:W0:Y:S01]  /*1de0*/  S2R R9, SR_TID.X ;  /* 0x0000000000097919 */ /* 0x000e220000002100 */
[----:B------:R-:W-:Y:S01]  /*1df0*/  VIADD R0, R4, -UR12 ;  /* 0x8000000c04007c36 */ /* 0x000fe20008000000 */
[----:B------:R-:W-:Y:S04]  /*1e00*/  BSSY.RECONVERGENT B1, `(.L_x_136) ;  /* 0x00000ab000017945 */ /* 0x000fe80003800200 */
[----:B0-----:R-:W-:-:S04]  /*1e10*/  ISETP.GE.AND P0, PT, R9, R0, PT ;  /* 0x000000000900720c */ /* 0x001fc80003f06270 */
[----:B------:R-:W-:-:S13]  /*1e20*/  ISETP.LE.U32.OR P0, PT, R4, UR12, P0 ;  /* 0x0000000c04007c0c */ /* 0x000fda0008703470 */
[----:B------:R-:W-:Y:S05]  /*1e30*/  @P0 BRA `(.L_x_139) ;  /* 0x00000008009c0947 */ /* 0x000fea0003800000 */
[----:B------:R-:W-:Y:S01]  /*1e40*/  UIMAD UR7, UR4, UR13, URZ ;  /* 0x0000000d040772a4 */ /* 0x000fe2000f8e02ff */
[----:B------:R-:W-:Y:S01]  /*1e50*/  LOP3.LUT R3, RZ, R9, RZ, 0x33, !PT ;  /* 0x00000009ff037212 */ /* 0x000fe200078e33ff */
[----:B------:R-:W-:Y:S01]  /*1e60*/  BSSY.RECONVERGENT B2, `(.L_x_140) ;  /* 0x0000056000027945 */ /* 0x000fe20003800200 */
[----:B------:R-:W-:Y:S02]  /*1e70*/  IMAD.MOV.U32 R0, RZ, RZ, R9 ;  /* 0x000000ffff007224 */ /* 0x000fe400078e0009 */
[----:B------:R-:W-:Y:S01]  /*1e80*/  IADD3 R4, PT, PT, R4, -UR5, R3 ;  /* 0x8000000504047c10 */ /* 0x000fe2000fffe003 */
[----:B------:R-:W-:-:S04]  /*1e90*/  IMAD.U32 R3, RZ, RZ, UR7 ;  /* 0x00000007ff037e24 */ /* 0x000fc8000f8e00ff */
[----:B------:R-:W-:-:S04]  /*1ea0*/  IMAD R4, R3, -0x1400, R4 ;  /* 0xffffec0003047824 */ /* 0x000fc800078e0204 */
[C---:B------:R-:W-:Y:S01]  /*1eb0*/  IMAD.HI.U32 R3, R4.reuse, -0x33333333, RZ ;  /* 0xcccccccd04037827 */ /* 0x040fe200078e00ff */
[----:B------:R-:W-:-:S04]  /*1ec0*/  ISETP.GE.U32.AND P0, PT, R4, 0x2580, PT ;  /* 0x000025800400780c */ /* 0x000fc80003f06070 */
[----:B------:R-:W-:-:S04]  /*1ed0*/  LEA.HI R3, R3, 0x1, RZ, 0x17 ;  /* 0x0000000103037811 */ /* 0x000fc800078fb8ff */
[----:B------:R-:W-:-:S05]  /*1ee0*/  LOP3.LUT R4, R3, 0xf, RZ, 0xc0, !PT ;  /* 0x0000000f03047812 */ /* 0x000fca00078ec0ff */
[----:B------:R-:W-:Y:S05]  /*1ef0*/  @!P0 BRA `(.L_x_141) ;  /* 0x0000000400308947 */ /* 0x000fea0003800000 */
[----:B------:R-:W-:Y:S01]  /*1f00*/  IMAD.HI.U32 R0, R2, -0x33333333, RZ ;  /* 0xcccccccd02007827 */ /* 0x000fe200078e00ff */
[----:B------:R-:W-:Y:S04]  /*1f10*/  BSSY.RECONVERGENT B3, `(.L_x_142) ;  /* 0x0000049000037945 */ /* 0x000fe80003800200 */
[----:B------:R-:W-:-:S04]  /*1f20*/  LEA.HI R0, R0, 0x1, RZ, 0x17 ;  /* 0x0000000100007811 */ /* 0x000fc800078fb8ff */
[----:B------:R-:W-:Y:S02]  /*1f30*/  LOP3.LUT R26, R0, 0xfffff0, RZ, 0xc0, !PT ;  /* 0x00fffff0001a7812 */ /* 0x000fe400078ec0ff */
[----:B------:R-:W-:-:S03]  /*1f40*/  LOP3.LUT R0, R9, 0x1400, RZ, 0xfc, !PT ;  /* 0x0000140009007812 */ /* 0x000fc600078efcff */
[----:B------:R-:W-:-:S07]  /*1f50*/  IMAD.MOV R26, RZ, RZ, -R26 ;  /* 0x000000ffff1a7224 */ /* 0x000fce00078e0a1a */
.L_x_143:
[C---:B------:R-:W-:Y:S02]  /*1f60*/  VIADD R23, R5.reuse, 0xffffec00 ;  /* 0xffffec0005177836 */ /* 0x040fe40000000000 */
[----:B------:R-:W-:Y:S02]  /*1f70*/  VIADD R19, R5, 0xffffee80 ;  /* 0xffffee8005137836 */ /* 0x000fe40000000000 */
[----:B------:R-:W-:-:S04]  /*1f80*/  IMAD.WIDE.U32 R22, R23, 0x8, R6 ;  /* 0x0000000817167825 */ /* 0x000fc800078e0006 */
[--C-:B------:R-:W-:Y:S02]  /*1f90*/  IMAD.WIDE.U32 R18, R19, 0x8, R6.reuse ;  /* 0x0000000813127825 */ /* 0x100fe400078e0006 */
[----:B------:R-:W2:Y:S02]  /*1fa0*/  LDG.E.64 R22, desc[UR10][R22.64] ;  /* 0x0000000a16167981 */ /* 0x000ea4000c1e1b00 */
[C---:B------:R-:W-:Y:S02]  /*1fb0*/  VIADD R17, R5.reuse, 0xfffff100 ;  /* 0xfffff10005117836 */ /* 0x040fe40000000000 */
[----:B------:R-:W3:Y:S01]  /*1fc0*/  LDG.E.64 R18, desc[UR10][R18.64] ;  /* 0x0000000a12127981 */ /* 0x000ee2000c1e1b00 */
[----:B------:R-:W-:Y:S02]  /*1fd0*/  VIADD R15, R5, 0xfffff380 ;  /* 0xfffff380050f7836 */ /* 0x000fe40000000000 */
[----:B------:R-:W-:-:S04]  /*1fe0*/  IMAD.WIDE.U32 R16, R17, 0x8, R6 ;  /* 0x0000000811107825 */ /* 0x000fc800078e0006 */
[--C-:B------:R-:W-:Y:S02]  /*1ff0*/  IMAD.WIDE.U32 R14, R15, 0x8, R6.reuse ;  /* 0x000000080f0e7825 */ /* 0x100fe400078e0006 */
[----:B------:R-:W4:Y:S02]  /*2000*/  LDG.E.64 R16, desc[UR10][R16.64] ;  /* 0x0000000a10107981 */ /* 0x000f24000c1e1b00 */
[C---:B------:R-:W-:Y:S02]  /*2010*/  VIADD R13, R5.reuse, 0xfffff600 ;  /* 0xfffff600050d7836 */ /* 0x040fe40000000000 */
[----:B------:R-:W5:Y:S01]  /*2020*/  LDG.E.64 R14, desc[UR10][R14.64] ;  /* 0x0000000a0e0e7981 */ /* 0x000f62000c1e1b00 */
[----:B------:R-:W-:Y:S02]  /*2030*/  VIADD R11, R5, 0xfffff880 ;  /* 0xfffff880050b7836 */ /* 0x000fe40000000000 */
[----:B------:R-:W-:-:S04]  /*2040*/  IMAD.WIDE.U32 R12, R13, 0x8, R6 ;  /* 0x000000080d0c7825 */ /* 0x000fc800078e0006 */
[--C-:B------:R-:W-:Y:S02]  /*2050*/  IMAD.WIDE.U32 R10, R11, 0x8, R6.reuse ;  /* 0x000000080b0a7825 */ /* 0x100fe400078e0006 */
[----:B------:R-:W5:Y:S02]  /*2060*/  LDG.E.64 R12, desc[UR10][R12.64] ;  /* 0x0000000a0c0c7981 */ /* 0x000f64000c1e1b00 */
[C---:B------:R-:W-:Y:S02]  /*2070*/  VIADD R9, R5.reuse, 0xfffffb00 ;  /* 0xfffffb0005097836 */ /* 0x040fe40000000000 */
[----:B------:R-:W5:Y:S01]  /*2080*/  LDG.E.64 R10, desc[UR10][R10.64] ;  /* 0x0000000a0a0a7981 */ /* 0x000f62000c1e1b00 */
[----:B------:R-:W-:Y:S02]  /*2090*/  VIADD R21, R5, 0xfffffd80 ;  /* 0xfffffd8005157836 */ /* 0x000fe40000000000 */
[----:B------:R-:W-:-:S04]  /*20a0*/  IMAD.WIDE.U32 R8, R9, 0x8, R6 ;  /* 0x0000000809087825 */ /* 0x000fc800078e0006 */
[----:B------:R-:W-:Y:S02]  /*20b0*/  IMAD.WIDE.U32 R20, R21, 0x8, R6 ;  /* 0x0000000815147825 */ /* 0x000fe400078e0006 */
[----:B------:R-:W5:Y:S04]  /*20c0*/  LDG.E.64 R8, desc[UR10][R8.64] ;  /* 0x0000000a08087981 */ /* 0x000f68000c1e1b00 */
[----:B------:R-:W5:Y:S01]  /*20d0*/  LDG.E.64 R20, desc[UR10][R20.64] ;  /* 0x0000000a14147981 */ /* 0x000f62000c1e1b00 */
[----:B------:R-:W-:Y:S01]  /*20e0*/  VIADD R25, R5, 0x280 ;  /* 0x0000028005197836 */ /* 0x000fe20000000000 */
[----:B--2---:R-:W-:-:S08]  /*20f0*/  DADD R22, R22, R28 ;  /* 0x0000000016167229 */ /* 0x004fd0000000001c */
[----:B---3--:R-:W-:Y:S01]  /*2100*/  DADD R18, R22, R18 ;  /* 0x0000000016127229 */ /* 0x008fe20000000012 */
[----:B------:R-:W-:-:S06]  /*2110*/  IMAD.WIDE.U32 R22, R5, 0x8, R6 ;  /* 0x0000000805167825 */ /* 0x000fcc00078e0006 */
[----:B------:R-:W2:Y:S01]  /*2120*/  LDG.E.64 R22, desc[UR10][R22.64] ;  /* 0x0000000a16167981 */ /* 0x000ea2000c1e1b00 */
[----:B----4-:R-:W-:Y:S01]  /*2130*/  DADD R16, R18, R16 ;  /* 0x0000000012107229 */ /* 0x010fe20000000010 */
[----:B------:R-:W-:-:S04]  /*2140*/  IMAD.WIDE.U32 R18, R25, 0x8, R6 ;  /* 0x0000000819127825 */ /* 0x000fc800078e0006 */
[----:B------:R-:W-:Y:S02]  /*2150*/  VIADD R25, R5, 0x500 ;  /* 0x0000050005197836 */ /* 0x000fe40000000000 */
[----:B------:R-:W3:Y:S01]  /*2160*/  LDG.E.64 R18, desc[UR10][R18.64] ;  /* 0x0000000a12127981 */ /* 0x000ee2000c1e1b00 */
[----:B-----5:R-:W-:Y:S01]  /*2170*/  DADD R14, R16, R14 ;  /* 0x00000000100e7229 */ /* 0x020fe2000000000e */
[----:B------:R-:W-:-:S04]  /*2180*/  IMAD.WIDE.U32 R16, R25, 0x8, R6 ;  /* 0x0000000819107825 */ /* 0x000fc800078e0006 */
[----:B------:R-:W-:Y:S02]  /*2190*/  VIADD R25, R5, 0x780 ;  /* 0x0000078005197836 */ /* 0x000fe40000000000 */
[----:B------:R-:W4:Y:S01]  /*21a0*/  LDG.E.64 R16, desc[UR10][R16.64] ;  /* 0x0000000a10107981 */ /* 0x000f22000c1e1b00 */
[----:B------:R-:W-:Y:S01]  /*21b0*/  DADD R12, R14, R12 ;  /* 0x000000000e0c7229 */ /* 0x000fe2000000000c */
[----:B------:R-:W-:-:S04]  /*21c0*/  IMAD.WIDE.U32 R14, R25, 0x8, R6 ;  /* 0x00000008190e7825 */ /* 0x000fc800078e0006 */
[----:B------:R-:W-:Y:S02]  /*21d0*/  VIADD R25, R5, 0xa00 ;  /* 0x00000a0005197836 */ /* 0x000fe40000000000 */
[----:B------:R-:W5:Y:S01]  /*21e0*/  LDG.E.64 R14, desc[UR10][R14.64] ;  /* 0x0000000a0e0e7981 */ /* 0x000f62000c1e1b00 */
        /* <DEDUP_REMOVED lines=9> */
[----:B------:R-:W-:Y:S01]  /*2280*/  IMAD.WIDE.U32 R8, R25, 0x8, R6 ;  /* 0x0000000819087825 */ /* 0x000fe200078e0006 */
[----:B------:R-:W-:-:S05]  /*2290*/  IADD3 R25, PT, PT, R5, 0x1180, RZ ;  /* 0x0000118005197810 */ /* 0x000fca0007ffe0ff */
[----:B------:R-:W5:Y:S01]  /*22a0*/  LDG.E.64 R8, desc[UR10][R8.64] ;  /* 0x0000000a08087981 */ /* 0x000f62000c1e1b00 */
[----:B------:R-:W-:-:S06]  /*22b0*/  IMAD.WIDE.U32 R24, R25, 0x8, R6 ;  /* 0x0000000819187825 */ /* 0x000fcc00078e0006 */
[----:B------:R-:W5:Y:S01]  /*22c0*/  LDG.E.64 R24, desc[UR10][R24.64] ;  /* 0x0000000a18187981 */ /* 0x000f62000c1e1b00 */
[----:B------:R-:W-:Y:S02]  /*22d0*/  VIADD R26, R26, 0x10 ;  /* 0x000000101a1a7836 */ /* 0x000fe40000000000 */
[----:B------:R-:W-:Y:S02]  /*22e0*/  VIADD R0, R0, 0x2800 ;  /* 0x0000280000007836 */ /* 0x000fe40000000000 */
[----:B------:R-:W-:Y:S01]  /*22f0*/  VIADD R5, R5, 0x2800 ;  /* 0x0000280005057836 */ /* 0x000fe20000000000 */
[----:B------:R-:W-:Y:S01]  /*2300*/  ISETP.NE.AND P0, PT, R26, RZ, PT ;  /* 0x000000ff1a00720c */ /* 0x000fe20003f05270 */
        /* <DEDUP_REMOVED lines=9> */
[----:B------:R-:W-:Y:S05]  /*23a0*/  BSYNC.RECONVERGENT B3 ;  /* 0x0000000000037941 */ /* 0x000fea0003800200 */
.L_x_142:
[----:B------:R-:W-:-:S07]  /*23b0*/  VIADD R0, R0, 0xffffec00 ;  /* 0xffffec0000007836 */ /* 0x000fce0000000000 */
.L_x_141:
[----:B------:R-:W-:Y:S05]  /*23c0*/  BSYNC.RECONVERGENT B2 ;  /* 0x0000000000027941 */ /* 0x000fea0003800200 */
.L_x_140:
[----:B------:R-:W-:-:S13]  /*23d0*/  ISETP.NE.AND P0, PT, R4, RZ, PT ;  /* 0x000000ff0400720c */ /* 0x000fda0003f05270 */
[----:B------:R-:W-:Y:S05]  /*23e0*/  @!P0 BRA `(.L_x_139) ;  /* 0x0000000400308947 */ /* 0x000fea0003800000 */
[----:B------:R-:W-:Y:S01]  /*23f0*/  ISETP.GE.U32.AND P0, PT, R4, 0x8, PT ;  /* 0x000000080400780c */ /* 0x000fe20003f06070 */
[----:B------:R-:W-:Y:S01]  /*2400*/  BSSY.RECONVERGENT B2, `(.L_x_144) ;  /* 0x0000025000027945 */ /* 0x000fe20003800200 */
[----:B------:R-:W-:-:S04]  /*2410*/  LOP3.LUT R22, R3, 0x7, RZ, 0xc0, !PT ;  /* 0x0000000703167812 */ /* 0x000fc800078ec0ff */
[----:B------:R-:W-:-:S07]  /*2420*/  ISETP.NE.AND P1, PT, R22, RZ, PT ;  /* 0x000000ff1600720c */ /* 0x000fce0003f25270 */
[----:B------:R-:W-:Y:S06]  /*2430*/  @!P0 BRA `(.L_x_145) ;  /* 0x0000000000848947 */ /* 0x000fec0003800000 */
[----:B------:R-:W-:-:S04]  /*2440*/  VIADD R19, R0, UR12 ;  /* 0x0000000c00137c36 */ /* 0x000fc80008000000 */
[----:B------:R-:W-:-:S04]  /*2450*/  IMAD.WIDE.U32 R4, R19, 0x8, R6 ;  /* 0x0000000813047825 */ /* 0x000fc800078e0006 */
[C---:B------:R-:W-:Y:S02]  /*2460*/  VIADD R17, R19.reuse, 0x280 ;  /* 0x0000028013117836 */ /* 0x040fe40000000000 */
[----:B------:R-:W2:Y:S01]  /*2470*/  LDG.E.64 R4, desc[UR10][R4.64] ;  /* 0x0000000a04047981 */ /* 0x000ea2000c1e1b00 */
        /* <DEDUP_REMOVED lines=14> */
[--C-:B------:R-:W-:Y:S02]  /*2560*/  IMAD.WIDE.U32 R20, R21, 0x8, R6.reuse ;  /* 0x0000000815147825 */ /* 0x100fe400078e0006 */
[----:B------:R-:W5:Y:S02]  /*2570*/  LDG.E.64 R8, desc[UR10][R8.64] ;  /* 0x0000000a08087981 */ /* 0x000f64000c1e1b00 */
[----:B------:R-:W-:Y:S02]  /*2580*/  VIADD R19, R19, 0x1180 ;  /* 0x0000118013137836 */ /* 0x000fe40000000000 */
[----:B------:R-:W5:Y:S02]  /*2590*/  LDG.E.64 R20, desc[UR10][R20.64] ;  /* 0x0000000a14147981 */ /* 0x000f64000c1e1b00 */
[----:B------:R-:W-:-:S06]  /*25a0*/  IMAD.WIDE.U32 R18, R19, 0x8, R6 ;  /* 0x0000000813127825 */ /* 0x000fcc00078e0006 */
        /* <DEDUP_REMOVED lines=10> */
.L_x_145:
[----:B------:R-:W-:Y:S05]  /*2650*/  BSYNC.RECONVERGENT B2 ;  /* 0x0000000000027941 */ /* 0x000fea0003800200 */
.L_x_144:
[----:B------:R-:W-:Y:S05]  /*2660*/  @!P1 BRA `(.L_x_139) ;  /* 0x0000000000909947 */ /* 0x000fea0003800000 */
[----:B------:R-:W-:Y:S01]  /*2670*/  ISETP.GE.U32.AND P0, PT, R22, 0x4, PT ;  /* 0x000000041600780c */ /* 0x000fe20003f06070 */
[----:B------:R-:W-:Y:S01]  /*2680*/  BSSY.RECONVERGENT B2, `(.L_x_146) ;  /* 0x0000014000027945 */ /* 0x000fe20003800200 */
[----:B------:R-:W-:-:S11]  /*2690*/  LOP3.LUT P1, RZ, R3, 0x3, RZ, 0xc0, !PT ;  /* 0x0000000303ff7812 */ /* 0x000fd6000782c0ff */
[----:B------:R-:W-:Y:S05]  /*26a0*/  @!P0 BRA `(.L_x_147) ;  /* 0x0000000000448947 */ /* 0x000fea0003800000 */
        /* <DEDUP_REMOVED lines=8> */
[----:B------:R-:W-:Y:S02]  /*2730*/  VIADD R13, R3, 0x780 ;  /* 0x00000780030d7836 */ /* 0x000fe40000000000 */
[----:B------:R-:W4:Y:S02]  /*2740*/  LDG.E.64 R10, desc[UR10][R10.64] ;  /* 0x0000000a0a0a7981 */ /* 0x000f24000c1e1b00 */
[----:B------:R-:W-:-:S06]  /*2750*/  IMAD.WIDE.U32 R12, R13, 0x8, R6 ;  /* 0x000000080d0c7825 */ /* 0x000fcc00078e0006 */
[----:B------:R-:W5:Y:S01]  /*2760*/  LDG.E.64 R12, desc[UR10][R12.64] ;  /* 0x0000000a0c0c7981 */ /* 0x000f62000c1e1b00 */
[----:B------:R-:W-:Y:S01]  /*2770*/  VIADD R0, R0, 0xa00 ;  /* 0x00000a0000007836 */ /* 0x000fe20000000000 */
[----:B--2---:R-:W-:-:S08]  /*2780*/  DADD R28, R28, R4 ;  /* 0x000000001c1c7229 */ /* 0x004fd00000000004 */
[----:B---3--:R-:W-:-:S08]  /*2790*/  DADD R28, R28, R8 ;  /* 0x000000001c1c7229 */ /* 0x008fd00000000008 */
[----:B----4-:R-:W-:-:S08]  /*27a0*/  DADD R28, R28, R10 ;  /* 0x000000001c1c7229 */ /* 0x010fd0000000000a */
[----:B-----5:R-:W-:-:S11]  /*27b0*/  DADD R28, R28, R12 ;  /* 0x000000001c1c7229 */ /* 0x020fd6000000000c */
.L_x_147:
[----:B------:R-:W-:Y:S05]  /*27c0*/  BSYNC.RECONVERGENT B2 ;  /* 0x0000000000027941 */ /* 0x000fea0003800200 */
.L_x_146:
[----:B------:R-:W-:Y:S05]  /*27d0*/  @!P1 BRA `(.L_x_139) ;  /* 0x0000000000349947 */ /* 0x000fea0003800000 */
[----:B------:R-:W-:-:S04]  /*27e0*/  IMAD.HI.U32 R2, R2, -0x33333333, RZ ;  /* 0xcccccccd02027827 */ /* 0x000fc800078e00ff */
[----:B------:R-:W-:Y:S01]  /*27f0*/  VIADD R5, R0, UR6 ;  /* 0x0000000600057c36 */ /* 0x000fe20008000000 */
[----:B------:R-:W-:-:S04]  /*2800*/  LOP3.LUT R2, R2, 0xffff, RZ, 0xc0, !PT ;  /* 0x0000ffff02027812 */ /* 0x000fc800078ec0ff */
[----:B------:R-:W-:-:S04]  /*2810*/  LEA.HI R2, R2, 0x1, RZ, 0x17 ;  /* 0x0000000102027811 */ /* 0x000fc800078fb8ff */
[----:B------:R-:W-:-:S05]  /*2820*/  LOP3.LUT R2, R2, 0x3, RZ, 0xc0, !PT ;  /* 0x0000000302027812 */ /* 0x000fca00078ec0ff */
[----:B------:R-:W-:-:S07]  /*2830*/  IMAD.MOV R0, RZ, RZ, -R2 ;  /* 0x000000ffff007224 */ /* 0x000fce00078e0a02 */
.L_x_148:
[----:B------:R-:W-:-:S06]  /*2840*/  IMAD.WIDE.U32 R2, R5, 0x8, R6 ;  /* 0x0000000805027825 */ /* 0x000fcc00078e0006 */
[----:B------:R-:W2:Y:S01]  /*2850*/  LDG.E.64 R2, desc[UR10][R2.64] ;  /* 0x0000000a02027981 */ /* 0x000ea2000c1e1b00 */
[----:B------:R-:W-:Y:S02]  /*2860*/  VIADD R0, R0, 0x1 ;  /* 0x0000000100007836 */ /* 0x000fe40000000000 */
[----:B------:R-:W-:-:S03]  /*2870*/  VIADD R5, R5, 0x280 ;  /* 0x0000028005057836 */ /* 0x000fc60000000000 */
[----:B------:R-:W-:Y:S01]  /*2880*/  ISETP.NE.AND P0, PT, R0, RZ, PT ;  /* 0x000000ff0000720c */ /* 0x000fe20003f05270 */
[----:B--2---:R-:W-:-:S12]  /*2890*/  DADD R28, R2, R28 ;  /* 0x00000000021c7229 */ /* 0x004fd8000000001c */
[----:B------:R-:W-:Y:S05]  /*28a0*/  @P0 BRA `(.L_x_148) ;  /* 0xfffffffc00e40947 */ /* 0x000fea000383ffff */
.L_x_139:
[----:B------:R-:W-:Y:S05]  /*28b0*/  BSYNC.RECONVERGENT B1 ;  /* 0x0000000000017941 */ /* 0x000fea0003800200 */
.L_x_136:
[----:B------:R-:W0:Y:S01]  /*28c0*/  S2R R0, SR_LANEID ;  /* 0x0000000000007919 */ /* 0x000e220000000000 */
[----:B------:R-:W-:Y:S04]  /*28d0*/  SHFL.DOWN PT, R2, R28, 0x1, 0x1f ;  /* 0x08201f001c027f89 */ /* 0x000fe800000e0000 */
[----:B------:R-:W2:Y:S01]  /*28e0*/  SHFL.DOWN PT, R3, R29, 0x1, 0x1f ;  /* 0x08201f001d037f89 */ /* 0x000ea200000e0000 */
[----:B------:R-:W3:Y:S01]  /*28f0*/  S2R R11, SR_TID.X ;  /* 0x00000000000b7919 */ /* 0x000ee20000002100 */
[----:B--2---:R-:W-:Y:S01]  /*2900*/  DADD R2, R2, R28 ;  /* 0x0000000002027229 */ /* 0x004fe2000000001c */
[C---:B0-----:R-:W-:Y:S02]  /*2910*/  ISETP.GT.AND P0, PT, R0.reuse, 0x1e, PT ;  /* 0x0000001e0000780c */ /* 0x041fe40003f04270 */
[----:B------:R-:W-:-:S07]  /*2920*/  ISETP.NE.AND P1, PT, R0, RZ, PT ;  /* 0x000000ff0000720c */ /* 0x000fce0003f25270 */
[----:B------:R-:W-:Y:S02]  /*2930*/  FSEL R4, R28, R2, P0 ;  /* 0x000000021c047208 */ /* 0x000fe40000000000 */
[----:B------:R-:W-:Y:S02]  /*2940*/  FSEL R5, R29, R3, P0 ;  /* 0x000000031d057208 */ /* 0x000fe40000000000 */
[----:B------:R-:W-:Y:S01]  /*2950*/  ISETP.GT.AND P0, PT, R0, 0x1d, PT ;  /* 0x0000001d0000780c */ /* 0x000fe20003f04270 */
[----:B------:R-:W-:Y:S04]  /*2960*/  SHFL.DOWN PT, R2, R4, 0x2, 0x1f ;  /* 0x08401f0004027f89 */ /* 0x000fe800000e0000 */
[----:B------:R-:W0:Y:S01]  /*2970*/  SHFL.DOWN PT, R3, R5, 0x2, 0x1f ;  /* 0x08401f0005037f89 */ /* 0x000e2200000e0000 */
[----:B------:R-:W2:Y:S01]  /*2980*/  @!P1 S2R R10, SR_CgaCtaId ;  /* 0x00000000000a9919 */ /* 0x000ea20000008800 */
        /* <DEDUP_REMOVED lines=12> */
[----:B---3--:R-:W-:Y:S01]  /*2a50*/  @!P1 SHF.R.U32.HI R6, RZ, 0x2, R11 ;  /* 0x00000002ff069819 */ /* 0x008fe2000001160b */
[----:B------:R-:W0:Y:S01]  /*2a60*/  SHFL.DOWN PT, R3, R9, 0x8, 0x1f ;  /* 0x09001f0009037f89 */ /* 0x000e2200000e0000 */
[----:B--2---:R-:W-:-:S02]  /*2a70*/  @!P1 LEA R7, R10, R7, 0x18 ;  /* 0x000000070a079211 */ /* 0x004fc400078ec0ff */
        /* <DEDUP_REMOVED lines=19> */
[----:B------:R-:W3:Y:S04]  /*2bb0*/  LDS.128 R12, [UR4+0x30] ;  /* 0x00003004ff0c7984 */ /* 0x000ee80008000c00 */
[----:B------:R-:W4:Y:S01]  /*2bc0*/  LDS.128 R8, [UR4+0x40] ;  /* 0x00004004ff087984 */ /* 0x000f220008000c00 */
[----:B0-----:R-:W-:-:S03]  /*2bd0*/  DADD R16, R4, R16 ;  /* 0x0000000004107229 */ /* 0x001fc60000000010 */
[----:B--2---:R-:W0:Y:S05]  /*2be0*/  LDS.128 R4, [UR4+0x50] ;  /* 0x00005004ff047984 */ /* 0x004e2a0008000c00 */
[----:B------:R-:W-:-:S08]  /*2bf0*/  DADD R16, R16, R18 ;  /* 0x0000000010107229 */ /* 0x000fd00000000012 */
[----:B---3--:R-:W-:-:S08]  /*2c00*/  DADD R12, R16, R12 ;  /* 0x00000000100c7229 */ /* 0x008fd0000000000c */
[----:B------:R-:W-:Y:S02]  /*2c10*/  DADD R2, R12, R14 ;  /* 0x000000000c027229 */ /* 0x000fe4000000000e */
[----:B------:R-:W2:Y:S06]  /*2c20*/  LDS.128 R12, [UR4+0x60] ;  /* 0x00006004ff0c7984 */ /* 0x000eac0008000c00 */
[----:B----4-:R-:W-:-:S08]  /*2c30*/  DADD R2, R2, R8 ;  /* 0x0000000002027229 */ /* 0x010fd00000000008 */
[----:B------:R-:W-:Y:S01]  /*2c40*/  DADD R2, R2, R10 ;  /* 0x0000000002027229 */ /* 0x000fe2000000000a */
[----:B------:R-:W3:Y:S07]  /*2c50*/  LDS.128 R8, [UR4+0x70] ;  /* 0x00007004ff087984 */ /* 0x000eee0008000c00 */
[----:B0-----:R-:W-:-:S08]  /*2c60*/  DADD R2, R2, R4 ;  /* 0x0000000002027229 */ /* 0x001fd00000000004 */
[----:B------:R-:W-:Y:S01]  /*2c70*/  DADD R2, R2, R6 ;  /* 0x0000000002027229 */ /* 0x000fe20000000006 */
[----:B------:R-:W0:Y:S07]  /*2c80*/  LDS.128 R4, [UR4+0x80] ;  /* 0x00008004ff047984 */ /* 0x000e2e0008000c00 */
[----:B--2---:R-:W-:-:S08]  /*2c90*/  DADD R2, R2, R12 ;  /* 0x0000000002027229 */ /* 0x004fd0000000000c */
[----:B------:R-:W-:Y:S01]  /*2ca0*/  DADD R2, R2, R14 ;  /* 0x0000000002027229 */ /* 0x000fe2000000000e */
[----:B------:R-:W2:Y:S07]  /*2cb0*/  LDS.128 R12, [UR4+0x90] ;  /* 0x00009004ff0c7984 */ /* 0x000eae0008000c00 */
[----:B---3--:R-:W-:-:S08]  /*2cc0*/  DADD R2, R2, R8 ;  /* 0x0000000002027229 */ /* 0x008fd00000000008 */
[----:B------:R-:W-:Y:S01]  /*2cd0*/  DADD R2, R2, R10 ;  /* 0x0000000002027229 */ /* 0x000fe2000000000a */
[----:B------:R-:W3:Y:S07]  /*2ce0*/  LDS.128 R8, [UR4+0xa0] ;  /* 0x0000a004ff087984 */ /* 0x000eee0008000c00 */
[----:B0-----:R-:W-:Y:S01]  /*2cf0*/  DADD R2, R2, R4 ;  /* 0x0000000002027229 */ /* 0x001fe20000000004 */
[----:B------:R-:W0:Y:S07]  /*2d00*/  LDS.64 R4, [UR4+0xb0] ;  /* 0x0000b004ff047984 */ /* 0x000e2e0008000a00 */
[----:B------:R-:W-:-:S08]  /*2d10*/  DADD R2, R2, R6 ;  /* 0x0000000002027229 */ /* 0x000fd00000000006 */
[----:B--2---:R-:W-:-:S08]  /*2d20*/  DADD R2, R2, R12 ;  /* 0x0000000002027229 */ /* 0x004fd0000000000c */
[----:B------:R-:W-:-:S08]  /*2d30*/  DADD R2, R2, R14 ;  /* 0x0000000002027229 */ /* 0x000fd0000000000e */
[----:B---3--:R-:W-:-:S08]  /*2d40*/  DADD R2, R2, R8 ;  /* 0x0000000002027229 */ /* 0x008fd00000000008 */
[----:B------:R-:W-:-:S08]  /*2d50*/  DADD R2, R2, R10 ;  /* 0x0000000002027229 */ /* 0x000fd0000000000a */
[----:B0-----:R-:W-:-:S11]  /*2d60*/  DADD R4, R2, R4 ;  /* 0x0000000002047229 */ /* 0x001fd60000000004 */
.L_x_135:
[----:B-1----:R-:W-:Y:S05]  /*2d70*/  BSYNC.RECONVERGENT B0 ;  /* 0x0000000000007941 */ /* 0x002fea0003800200 */
.L_x_119:
[----:B------:R-:W-:Y:S05]  /*2d80*/  @P0 EXIT ;  /* 0x000000000000094d */ /* 0x000fea0003800000 */
[----:B------:R-:W1:Y:S02]  /*2d90*/  LDCU.64 UR4, c[0x0][0x388] ;  /* 0x00007100ff0477ac */ /* 0x000e640008000a00 */
[----:B-1----:R-:W-:-:S06]  /*2da0*/  UIMAD.WIDE.U32 UR4, UR9, 0x8, UR4 ;  /* 0x00000008090478a5 */ /* 0x002fcc000f8e0004 */
[----:B--2---:R-:W-:Y:S02]  /*2db0*/  IMAD.U32 R2, RZ, RZ, UR4 ;  /* 0x00000004ff027e24 */ /* 0x004fe4000f8e00ff */
[----:B------:R-:W-:-:S05]  /*2dc0*/  IMAD.U32 R3, RZ, RZ, UR5 ;  /* 0x00000005ff037e24 */ /* 0x000fca000f8e00ff */
[----:B------:R-:W-:Y:S01]  /*2dd0*/  STG.E.64 desc[UR10][R2.64], R4 ;  /* 0x0000000402007986 */ /* 0x000fe2000c101b0a */
[----:B------:R-:W-:Y:S05]  /*2de0*/  EXIT ;  /* 0x000000000000794d */ /* 0x000fea0003800000 */
.L_x_149:
        /* <DEDUP_REMOVED lines=9> */
.L_x_402:


//--------------------- .text._ZN3cub18CUB_300001_SM_10006detail6reduce28DeviceReduceSingleTileKernelINS2_10policy_hubIdjN4cuda3std3__44plusIdEEE10Policy1000EN6thrust24THRUST_300001_SM_1000_NS6detail15normal_iteratorINSD_10device_ptrIdEEEEPdjS9_ddNS7_10__identityEEEvT0_T1_T2_T3_T4_T6_ --------------------------
	.section	.text._ZN3cub18CUB_300001_SM_10006detail6reduce28DeviceReduceSingleTileKernelINS2_10policy_hubIdjN4cuda3std3__44plusIdEEE10Policy1000EN6thrust24THRUST_300001_SM_1000_NS6detail15normal_iteratorINSD_10device_ptrIdEEEEPdjS9_ddNS7_10__identityEEEvT0_T1_T2_T3_T4_T6_,"ax",@progbits
	.align	128
        .global         _ZN3cub18CUB_300001_SM_10006detail6reduce28DeviceReduceSingleTileKernelINS2_10policy_hubIdjN4cuda3std3__44plusIdEEE10Policy1000EN6thrust24THRUST_300001_SM_1000_NS6detail15normal_iteratorINSD_10device_ptrIdEEEEPdjS9_ddNS7_10__identityEEEvT0_T1_T2_T3_T4_T6_
        .type           _ZN3cub18CUB_300001_SM_10006detail6reduce28DeviceReduceSingleTileKernelINS2_10policy_hubIdjN4cuda3std3__44plusIdEEE10Policy1000EN6thrust24THRUST_300001_SM_1000_NS6detail15normal_iteratorINSD_10device_ptrIdEEEEPdjS9_ddNS7_10__identityEEEvT0_T1_T2_T3_T4_T6_,@function
        .size           _ZN3cub18CUB_300001_SM_10006detail6reduce28DeviceReduceSingleTileKernelINS2_10policy_hubIdjN4cuda3std3__44plusIdEEE10Policy1000EN6thrust24THRUST_300001_SM_1000_NS6detail15normal_iteratorINSD_10device_ptrIdEEEEPdjS9_ddNS7_10__identityEEEvT0_T1_T2_T3_T4_T6_,(.L_x_403 - _ZN3cub18CUB_300001_SM_10006detail6reduce28DeviceReduceSingleTileKernelINS2_10policy_hubIdjN4cuda3std3__44plusIdEEE10Policy1000EN6thrust24THRUST_300001_SM_1000_NS6detail15normal_iteratorINSD_10device_ptrIdEEEEPdjS9_ddNS7_10__identityEEEvT0_T1_T2_T3_T4_T6_)
        .other          _ZN3cub18CUB_300001_SM_10006detail6reduce28DeviceReduceSingleTileKernelINS2_10policy_hubIdjN4cuda3std3__44plusIdEEE10Policy1000EN6thrust24THRUST_300001_SM_1000_NS6detail15normal_iteratorINSD_10device_ptrIdEEEEPdjS9_ddNS7_10__identityEEEvT0_T1_T2_T3_T4_T6_,@"STO_CUDA_ENTRY STV_DEFAULT"
_ZN3cub18CUB_300001_SM_10006detail6reduce28DeviceReduceSingleTileKernelINS2_10policy_hubIdjN4cuda3std3__44plusIdEEE10Policy1000EN6thrust24THRUST_300001_SM_1000_NS6detail15normal_iteratorINSD_10device_ptrIdEEEEPdjS9_ddNS7_10__identityEEEvT0_T1_T2_T3_T4_T6_:
.text._ZN3cub18CUB_300001_SM_10006detail6reduce28DeviceReduceSingleTileKernelINS2_10policy_hubIdjN4cuda3std3__44plusIdEEE10Policy1000EN6thrust24THRUST_300001_SM_1000_NS6detail15normal_iteratorINSD_10device_ptrIdEEEEPdjS9_ddNS7_10__identityEEEvT0_T1_T2_T3_T4_T6_:
        /* <DEDUP_REMOVED lines=13> */
.L_x_150:
[----:B------:R-:W-:Y:S01]  /*00d0*/  ISETP.GT.U32.AND P0, PT, R2, 0x13ff, PT ;  /* 0x000013ff0200780c */ /* 0x000fe20003f04070 */
[----:B------:R-:W-:-:S12]  /*00e0*/  BSSY.RECONVERGENT B0, `(.L_x_151) ;  /* 0x0000280000007945 */ /* 0x000fd80003800200 */
        /* <DEDUP_REMOVED lines=11> */
.L_x_154:
[----:B------:R-:W-:Y:S05]  /*01a0*/  BSYNC.RECONVERGENT B1 ;  /* 0x0000000000017941 */ /* 0x000fea0003800200 */
.L_x_153:
[----:B------:R-:W-:Y:S01]  /*01b0*/  ISETP.GE.U32.AND P0, PT, R41, R2, PT ;  /* 0x000000022900720c */ /* 0x000fe20003f06070 */
[----:B------:R-:W-:-:S12]  /*01c0*/  BSSY.RECONVERGENT B1, `(.L_x_155) ;  /* 0x0000073000017945 */ /* 0x000fd80003800200 */
[----:B------:R-:W-:Y:S05]  /*01d0*/  @P0 BRA `(.L_x_156) ;  /* 0x0000000400c40947 */ /* 0x000fea0003800000 */
[----:B------:R-:W-:Y:S01]  /*01e0*/  LOP3.LUT R5, RZ, R41, RZ, 0x33, !PT ;  /* 0x00000029ff057212 */ /* 0x000fe200078e33ff */
[----:B------:R-:W-:Y:S04]  /*01f0*/  BSSY.RECONVERGENT B2, `(.L_x_157) ;  /* 0x0000034000027945 */ /* 0x000fe80003800200 */
[----:B------:R-:W-:-:S04]  /*0200*/  IMAD.IADD R5, R5, 0x1, R2 ;  /* 0x0000000105057824 */ /* 0x000fc800078e0202 */
[C---:B------:R-:W-:Y:S01]  /*0210*/  IMAD.HI.U32 R40, R5.reuse, -0x33333333, RZ ;  /* 0xcccccccd05287827 */ /* 0x040fe200078e00ff */
[----:B------:R-:W-:-:S04]  /*0220*/  ISETP.GE.U32.AND P1, PT, R5, 0x2580, PT ;  /* 0x000025800500780c */ /* 0x000fc80003f26070 */
[----:B------:R-:W-:-:S04]  /*0230*/  LEA.HI R40, R40, 0x1, RZ, 0x17 ;  /* 0x0000000128287811 */ /* 0x000fc800078fb8ff */
[----:B------:R-:W-:-:S04]  /*0240*/  LOP3.LUT R42, R40, 0xf, RZ, 0xc0, !PT ;  /* 0x0000000f282a7812 */ /* 0x000fc800078ec0ff */
[----:B------:R-:W-:Y:S01]  /*0250*/  ISETP.NE.AND P0, PT, R42, RZ, PT ;  /* 0x000000ff2a00720c */ /* 0x000fe20003f05270 */
[----:B------:R-:W-:-:S12]  /*0260*/  @!P1 BRA `(.L_x_158) ;  /* 0x0000000000b09947 */ /* 0x000fd80003800000 */
[----:B------:R-:W0:Y:S01]  /*0270*/  LDC.64 R4, c[0x0][0x380] ;  /* 0x0000e000ff047b82 */ /* 0x000e220000000a00 */
[----:B------:R-:W-:-:S05]  /*0280*/  LOP3.LUT R0, R40, 0xfffff0, RZ, 0xc0, !PT ;  /* 0x00fffff028007812 */ /* 0x000fca00078ec0ff */
[----:B------:R-:W-:Y:S02]  /*0290*/  IMAD.MOV R0, RZ, RZ, -R0 ;  /* 0x000000ffff007224 */ /* 0x000fe400078e0a00 */
[----:B0-----:R-:W-:-:S03]  /*02a0*/  IMAD.WIDE.U32 R4, R41, 0x8, R4 ;  /* 0x0000000829047825 */ /* 0x001fc600078e0004 */
[----:B------:R-:W-:-:S05]  /*02b0*/  IADD3 R4, P1, PT, R4, 0xa000, RZ ;  /* 0x0000a00004047810 */ /* 0x000fca0007f3e0ff */
[----:B------:R-:W-:-:S08]  /*02c0*/  IMAD.X R5, RZ, RZ, R5, P1 ;  /* 0x000000ffff057224 */ /* 0x000fd000008e0605 */
.L_x_159:
        /* <DEDUP_REMOVED lines=38> */
.L_x_158:
[----:B------:R-:W-:Y:S05]  /*0530*/  BSYNC.RECONVERGENT B2 ;  /* 0x0000000000027941 */ /* 0x000fea0003800200 */
.L_x_157:
[----:B------:R-:W-:Y:S05]  /*0540*/  @!P0 BRA `(.L_x_156) ;  /* 0x0000000000e88947 */ /* 0x000fea0003800000 */
[----:B------:R-:W-:Y:S01]  /*0550*/  ISETP.GE.U32.AND P0, PT, R42, 0x8, PT ;  /* 0x000000082a00780c */ /* 0x000fe20003f06070 */
[----:B------:R-:W-:Y:S01]  /*0560*/  BSSY.RECONVERGENT B2, `(.L_x_160) ;  /* 0x0000017000027945 */ /* 0x000fe20003800200 */
[----:B------:R-:W-:-:S04]  /*0570*/  LOP3.LUT R22, R40, 0x7, RZ, 0xc0, !PT ;  /* 0x0000000728167812 */ /* 0x000fc800078ec0ff */
[----:B------:R-:W-:-:S07]  /*0580*/  ISETP.NE.AND P1, PT, R22, RZ, PT ;  /* 0x000000ff1600720c */ /* 0x000fce0003f25270 */
[----:B------:R-:W-:Y:S06]  /*0590*/  @!P0 BRA `(.L_x_161) ;  /* 0x00000000004c8947 */ /* 0x000fec0003800000 */
[----:B------:R-:W0:Y:S02]  /*05a0*/  LDC.64 R4, c[0x0][0x380] ;  /* 0x0000e000ff047b82 */ /* 0x000e240000000a00 */
[----:B0-----:R-:W-:-:S05]  /*05b0*/  IMAD.WIDE.U32 R20, R41, 0x8, R4 ;  /* 0x0000000829147825 */ /* 0x001fca00078e0004 */
        /* <DEDUP_REMOVED lines=17> */
.L_x_161:
[----:B------:R-:W-:Y:S05]  /*06d0*/  BSYNC.RECONVERGENT B2 ;  /* 0x0000000000027941 */ /* 0x000fea0003800200 */
.L_x_160:
        /* <DEDUP_REMOVED lines=17> */
.L_x_163:
[----:B------:R-:W-:Y:S05]  /*07f0*/  BSYNC.RECONVERGENT B2 ;  /* 0x0000000000027941 */ /* 0x000fea0003800200 */
.L_x_162:
[----:B------:R-:W-:Y:S05]  /*0800*/  @!P1 BRA `(.L_x_156) ;  /* 0x0000000000389947 */ /* 0x000fea0003800000 */
[----:B------:R-:W0:Y:S01]  /*0810*/  LDC.64 R4, c[0x0][0x380] ;  /* 0x0000e000ff047b82 */ /* 0x000e220000000a00 */
[----:B------:R-:W-:Y:S02]  /*0820*/  IMAD.MOV R0, RZ, RZ, -R0 ;  /* 0x000000ffff007224 */ /* 0x000fe400078e0a00 */
[----:B0-----:R-:W-:-:S04]  /*0830*/  IMAD.WIDE.U32 R4, R41, 0x8, R4 ;  /* 0x0000000829047825 */ /* 0x001fc800078e0004 */
[----:B------:R-:W-:Y:S02]  /*0840*/  IMAD.MOV.U32 R6, RZ, RZ, R4 ;  /* 0x000000ffff067224 */ /* 0x000fe400078e0004 */
[----:B------:R-:W-:-:S07]  /*0850*/  IMAD.MOV.U32 R7, RZ, RZ, R5 ;  /* 0x000000ffff077224 */ /* 0x000fce00078e0005 */
.L_x_164:
[----:B------:R-:W-:Y:S02]  /*0860*/  IMAD.MOV.U32 R4, RZ, RZ, R6 ;  /* 0x000000ffff047224 */ /* 0x000fe400078e0006 */
[----:B------:R-:W-:-:S06]  /*0870*/  IMAD.MOV.U32 R5, RZ, RZ, R7 ;  /* 0x000000ffff057224 */ /* 0x000fcc00078e0007 */
[----:B------:R-:W2:Y:S01]  /*0880*/  LDG.E.64 R4, desc[UR6][R4.64] ;  /* 0x0000000604047981 */ /* 0x000ea2000c1e1b00 */
[----:B------:R-:W-:Y:S01]  /*0890*/  VIADD R0, R0, 0x1 ;  /* 0x0000000100007836 */ /* 0x000fe20000000000 */
[----:B------:R-:W-:-:S04]  /*08a0*/  IADD3 R6, P1, PT, R6, 0x1400, RZ ;  /* 0x0000140006067810 */ /* 0x000fc80007f3e0ff */
[----:B------:R-:W-:Y:S01]  /*08b0*/  ISETP.NE.AND P0, PT, R0, RZ, PT ;  /* 0x000000ff0000720c */ /* 0x000fe20003f05270 */
[----:B------:R-:W-:Y:S01]  /*08c0*/  IMAD.X R7, RZ, RZ, R7, P1 ;  /* 0x000000ffff077224 */ /* 0x000fe200008e0607 */
[----:B--2--5:R-:W-:-:S11]  /*08d0*/  DADD R36, R4, R36 ;  /* 0x0000000004247229 */ /* 0x024fd60000000024 */
[----:B------:R-:W-:Y:S05]  /*08e0*/  @P0 BRA `(.L_x_164) ;  /* 0xfffffffc00dc0947 */ /* 0x000fea000383ffff */
.L_x_156:
[----:B------:R-:W-:Y:S05]  /*08f0*/  BSYNC.RECONVERGENT B1 ;  /* 0x0000000000017941 */ /* 0x000fea0003800200 */
.L_x_155:
        /* <DEDUP_REMOVED lines=28> */
[----:B-1----:R-:W-:-:S03]  /*0ac0*/  @!P1 LEA R9, R13, R2, 0x18 ;  /* 0x000000020d099211 */ /* 0x002fc600078ec0ff */
[----:B------:R-:W0:Y:S02]  /*0ad0*/  SHFL.DOWN PT, R5, R11, 0x8, 0x1f ;  /* 0x09001f000b057f89 */ /* 0x000e2400000e0000 */
[----:B0-----:R-:W-:-:S10]  /*0ae0*/  DADD R4, R4, R10 ;  /* 0x0000000004047229 */ /* 0x001fd4000000000a */
[----:B------:R-:W-:Y:S02]  /*0af0*/  FSEL R6, R10, R4, P0 ;  /* 0x000000040a067208 */ /* 0x000fe40000000000 */
[----:B------:R-:W-:Y:S01]  /*0b00*/  FSEL R7, R11, R5, P0 ;  /* 0x000000050b077208 */ /* 0x000fe20000000000 */
[----:B------:R-:W-:Y:S01]  /*0b10*/  @!P1 IMAD.IADD R11, R0, 0x1, R9 ;  /* 0x00000001000b9824 */ /* 0x000fe200078e0209 */
        /* <DEDUP_REMOVED lines=14> */
[----:B------:R-:W2:Y:S04]  /*0c00*/  LDS.128 R16, [UR4+0x30] ;  /* 0x00003004ff107984 */ /* 0x000ea80008000c00 */
[----:B-1----:R-:W1:Y:S01]  /*0c10*/  LDS.128 R4, [UR4+0x40] ;  /* 0x00004004ff047984 */ /* 0x002e620008000c00 */
[----:B0-----:R-:W-:-:S03]  /*0c20*/  DADD R12, R8, R12 ;  /* 0x00000000080c7229 */ /* 0x001fc6000000000c */
[----:B------:R-:W0:Y:S05]  /*0c30*/  LDS.128 R8, [UR4+0x50] ;  /* 0x00005004ff087984 */ /* 0x000e2a0008000c00 */
[----:B------:R-:W-:-:S08]  /*0c40*/  DADD R12, R12, R14 ;  /* 0x000000000c0c7229 */ /* 0x000fd0000000000e */
[----:B--2---:R-:W-:-:S08]  /*0c50*/  DADD R12, R12, R16 ;  /* 0x000000000c0c7229 */ /* 0x004fd00000000010 */
[----:B------:R-:W-:Y:S02]  /*0c60*/  DADD R18, R12, R18 ;  /* 0x000000000c127229 */ /* 0x000fe40000000012 */
[----:B------:R-:W2:Y:S06]  /*0c70*/  LDS.128 R12, [UR4+0x60] ;  /* 0x00006004ff0c7984 */ /* 0x000eac0008000c00 */
[----:B-1----:R-:W-:-:S08]  /*0c80*/  DADD R4, R18, R4 ;  /* 0x0000000012047229 */ /* 0x002fd00000000004 */
[----:B------:R-:W-:Y:S02]  /*0c90*/  DADD R2, R4, R6 ;  /* 0x0000000004027229 */ /* 0x000fe40000000006 */
[----:B------:R-:W1:Y:S06]  /*0ca0*/  LDS.128 R4, [UR4+0x70] ;  /* 0x00007004ff047984 */ /* 0x000e6c0008000c00 */
[----:B0-----:R-:W-:-:S08]  /*0cb0*/  DADD R2, R2, R8 ;  /* 0x0000000002027229 */ /* 0x001fd00000000008 */
[----:B------:R-:W-:Y:S01]  /*0cc0*/  DADD R2, R2, R10 ;  /* 0x0000000002027229 */ /* 0x000fe2000000000a */
[----:B------:R-:W0:Y:S07]  /*0cd0*/  LDS.128 R8, [UR4+0x80] ;  /* 0x00008004ff087984 */ /* 0x000e2e0008000c00 */
[----:B--2---:R-:W-:-:S08]  /*0ce0*/  DADD R2, R2, R12 ;  /* 0x0000000002027229 */ /* 0x004fd0000000000c */
        /* <DEDUP_REMOVED lines=14> */
.L_x_165:
        /* <DEDUP_REMOVED lines=26> */
[----:B0-----:R-:W-:-:S10]  /*0f70*/  DADD R4, R4, R8 ;  /* 0x0000000004047229 */ /* 0x001fd40000000008 */
[----:B------:R-:W-:Y:S02]  /*0f80*/  FSEL R6, R8, R4, P0 ;  /* 0x0000000408067208 */ /* 0x000fe40000000000 */
[----:B------:R-:W-:Y:S01]  /*0f90*/  FSEL R7, R9, R5, P0 ;  /* 0x0000000509077208 */ /* 0x000fe20000000000 */
[----:B------:R-:W0:Y:S01]  /*0fa0*/  @!P1 S2R R8, SR_CgaCtaId ;  /* 0x0000000000089919 */ /* 0x000e220000008800 */
[----:B------:R-:W-:Y:S01]  /*0fb0*/  ISETP.GT.AND P0, PT, R0, R13, PT ;  /* 0x0000000d0000720c */ /* 0x000fe20003f04270 */
[----:B------:R-:W-:Y:S01]  /*0fc0*/  VIADD R0, R12, 0x10 ;  /* 0x000000100c007836 */ /* 0x000fe20000000000 */
[----:B------:R-:W-:Y:S04]  /*0fd0*/  SHFL.DOWN PT, R4, R6, 0x8, R13 ;  /* 0x0900000006047989 */ /* 0x000fe800000e000d */
[----:B------:R-:W1:Y:S02]  /*0fe0*/  SHFL.DOWN PT, R5, R7, 0x8, R13 ;  /* 0x0900000007057989 */ /* 0x000e6400000e000d */
[----:B-1----:R-:W-:-:S10]  /*0ff0*/  DADD R4, R4, R6 ;  /* 0x0000000004047229 */ /* 0x002fd40000000006 */
[----:B------:R-:W-:Y:S02]  /*1000*/  FSEL R10, R6, R4, P0 ;  /* 0x00000004060a7208 */ /* 0x000fe40000000000 */
[----:B------:R-:W-:Y:S02]  /*1010*/  FSEL R11, R7, R5, P0 ;  /* 0x00000005070b7208 */ /* 0x000fe40000000000 */
[----:B------:R-:W-:Y:S01]  /*1020*/  @!P1 MOV R7, 0x400 ;  /* 0x0000040000079802 */ /* 0x000fe20000000f00 */
[----:B------:R-:W-:Y:S01]  /*1030*/  SHFL.DOWN PT, R4, R10, 0x10, R13 ;  /* 0x0a0000000a047989 */ /* 0x000fe200000e000d */
[----:B------:R-:W-:Y:S02]  /*1040*/  ISETP.GT.AND P0, PT, R0, R13, PT ;  /* 0x0000000d0000720c */ /* 0x000fe40003f04270 */
        /* <DEDUP_REMOVED lines=14> */
[----:B------:R-:W-:Y:S01]  /*1130*/  ISETP.GT.U32.AND P1, PT, R2, 0x20, PT ;  /* 0x000000200200780c */ /* 0x000fe20003f24070 */
[----:B-1----:R-:W-:-:S09]  /*1140*/  ULEA UR4, UR5, UR4, 0x18 ;  /* 0x0000000405047291 */ /* 0x002fd2000f8ec0ff */
[----:B------:R-:W1:Y:S04]  /*1150*/  LDS.128 R12, [UR4+0x20] ;  /* 0x00002004ff0c7984 */ /* 0x000e680008000c00 */
[----:B0-----:R-:W0:Y:S01]  /*1160*/  LDS.128 R4, [UR4+0x30] ;  /* 0x00003004ff047984 */ /* 0x001e220008000c00 */
        /* <DEDUP_REMOVED lines=70> */
[----:B------:R-:W0:Y:S01]  /*15d0*/  LDS.64 R4, [UR4+0xb0] ;  /* 0x0000b004ff047984 */ /* 0x000e220008000a00 */
        /* <DEDUP_REMOVED lines=8> */
[----:B------:R-:W-:-:S04]  /*1660*/  ISETP.GT.U32.AND P1, PT, R2, 0x260, PT ;  /* 0x000002600200780c */ /* 0x000fc80003f24070 */
[----:B0-----:R-:W-:-:S10]  /*1670*/  DADD R4, R4, R6 ;  /* 0x0000000004047229 */ /* 0x001fd40000000006 */
[----:B------:R-:W-:Y:S02]  /*1680*/  FSEL R8, R4, R6, P1 ;  /* 0x0000000604087208 */ /* 0x000fe40000800000 */
[----:B------:R-:W-:Y:S01]  /*1690*/  FSEL R9, R5, R7, P1 ;  /* 0x0000000705097208 */ /* 0x000fe20000800000 */
[----:B------:R-:W-:Y:S06]  /*16a0*/  BRA `(.L_x_166) ;  /* 0x00000010008c7947 */ /* 0x000fec0003800000 */
.L_x_152:
[----:B------:R-:W0:Y:S01]  /*16b0*/  S2R R0, SR_TID.X ;  /* 0x0000000000007919 */ /* 0x000e220000002100 */
[----:B------:R-:W1:Y:S02]  /*16c0*/  LDCU.64 UR4, c[0x0][0x380] ;  /* 0x00007000ff0477ac */ /* 0x000e640008000a00 */
[----:B-1----:R-:W-:Y:S02]  /*16d0*/  IMAD.U32 R6, RZ, RZ, UR4 ;  /* 0x00000004ff067e24 */ /* 0x002fe4000f8e00ff */
[----:B------:R-:W-:Y:S02]  /*16e0*/  IMAD.U32 R7, RZ, RZ, UR5 ;  /* 0x00000005ff077e24 */ /* 0x000fe4000f8e00ff */
[----:B0-----:R-:W-:-:S05]  /*16f0*/  IMAD.WIDE.U32 R20, R0, 0x8, R6 ;  /* 0x0000000800147825 */ /* 0x001fca00078e0006 */
        /* <DEDUP_REMOVED lines=8> */
[----:B------:R-:W-:Y:S01]  /*1780*/  VIADD R3, R2, 0xffffec00 ;  /* 0xffffec0002037836 */ /* 0x000fe20000000000 */
[----:B------:R-:W-:-:S04]  /*1790*/  UMOV UR4, 0x1400 ;  /* 0x0000140000047882 */ /* 0x000fc80000000000 */
[----:B------:R-:W-:Y:S01]  /*17a0*/  ISETP.GE.U32.AND P0, PT, R3, 0x1400, PT ;  /* 0x000014000300780c */ /* 0x000fe20003f06070 */
        /* <DEDUP_REMOVED lines=8> */
[----:B------:R-:W0:Y:S01]  /*1830*/  LDC R2, c[0x0][0x390] ;  /* 0x0000e400ff027b82 */ /* 0x000e220000000800 */
[----:B------:R-:W-:-:S07]  /*1840*/  UMOV UR4, 0x1400 ;  /* 0x0000140000047882 */ /* 0x000fce0000000000 */
[----:B------:R-:W1:Y:S02]  /*1850*/  LDC.64 R6, c[0x0][0x380] ;  /* 0x0000e000ff067b82 */ /* 0x000e640000000a00 */
.L_x_169:
[----:B------:R-:W-:-:S04]  /*1860*/  VIADD R9, R0, UR4 ;  /* 0x0000000400097c36 */ /* 0x000fc80008000000 */
[----:B-1----:R-:W-:-:S05]  /*1870*/  IMAD.WIDE.U32 R8, R9, 0x8, R6 ;  /* 0x0000000809087825 */ /* 0x002fca00078e0006 */
        /* <DEDUP_REMOVED lines=8> */
[----:B--2---:R-:W-:-:S08]  /*1900*/  DADD R10, R10, R38 ;  /* 0x000000000a0a7229 */ /* 0x004fd00000000026 */
[----:B---3--:R-:W-:Y:S01]  /*1910*/  DADD R10, R12, R10 ;  /* 0x000000000c0a7229 */ /* 0x008fe2000000000a */
[----:B0-----:R-:W-:-:S05]  /*1920*/  VIADD R12, R2, -UR4 ;  /* 0x80000004020c7c36 */ /* 0x001fca0008000000 */
[----:B------:R-:W-:Y:S02]  /*1930*/  ISETP.GE.U32.AND P0, PT, R12, 0x1400, PT ;  /* 0x000014000c00780c */ /* 0x000fe40003f06070 */
[----:B----4-:R-:W-:-:S08]  /*1940*/  DADD R10, R14, R10 ;  /* 0x000000000e0a7229 */ /* 0x010fd0000000000a */
[----:B-----5:R-:W-:-:S08]  /*1950*/  DADD R10, R16, R10 ;  /* 0x00000000100a7229 */ /* 0x020fd0000000000a */
[----:B------:R-:W-:-:S08]  /*1960*/  DADD R10, R18, R10 ;  /* 0x00000000120a7229 */ /* 0x000fd0000000000a */
[----:B------:R-:W-:-:S08]  /*1970*/  DADD R10, R20, R10 ;  /* 0x00000000140a7229 */ /* 0x000fd0000000000a */
[----:B------:R-:W-:-:S08]  /*1980*/  DADD R10, R22, R10 ;  /* 0x00000000160a7229 */ /* 0x000fd0000000000a */
[----:B------:R-:W-:Y:S01]  /*1990*/  DADD R38, R4, R10 ;  /* 0x0000000004267229 */ /* 0x000fe2000000000a */
[----:B------:R-:W-:Y:S10]  /*19a0*/  @!P0 BRA `(.L_x_168) ;  /* 0x0000000800a48947 */ /* 0x000ff40003800000 */
[----:B------:R-:W-:-:S06]  /*19b0*/  UIADD3 UR4, UPT, UPT, UR4, 0x1400, URZ ;  /* 0x0000140004047890 */ /* 0x000fcc000fffe0ff */
[----:B------:R-:W-:-:S13]  /*19c0*/  ISETP.LT.U32.AND P0, PT, R3, UR4, PT ;  /* 0x0000000403007c0c */ /* 0x000fda000bf01070 */
[----:B------:R-:W-:Y:S05]  /*19d0*/  @!P0 BRA `(.L_x_169) ;  /* 0xfffffffc00a08947 */ /* 0x000fea000383ffff */
.L_x_167:
[----:B------:R-:W-:Y:S01]  /*19e0*/  VIADD R3, R2, -UR4 ;  /* 0x8000000402037c36 */ /* 0x000fe20008000000 */
[----:B------:R-:W-:Y:S04]  /*19f0*/  BSSY.RECONVERGENT B1, `(.L_x_168) ;  /* 0x00000a4000017945 */ /* 0x000fe80003800200 */
[----:B------:R-:W-:-:S04]  /*1a00*/  ISETP.GE.AND P0, PT, R0, R3, PT ;  /* 0x000000030000720c */ /* 0x000fc80003f06270 */
[----:B------:R-:W-:-:S13]  /*1a10*/  ISETP.LE.U32.OR P0, PT, R2, UR4, P0 ;  /* 0x0000000402007c0c */ /* 0x000fda0008703470 */
[----:B------:R-:W-:Y:S05]  /*1a20*/  @P0 BRA `(.L_x_170) ;  /* 0x0000000800800947 */ /* 0x000fea0003800000 */
[----:B------:R-:W-:Y:S01]  /*1a30*/  LOP3.LUT R3, RZ, R0, RZ, 0x33, !PT ;  /* 0x00000000ff037212 */ /* 0x000fe200078e33ff */
[----:B------:R-:W-:Y:S03]  /*1a40*/  BSSY.RECONVERGENT B2, `(.L_x_171) ;  /* 0x0000053000027945 */ /* 0x000fe60003800200 */
[----:B------:R-:W-:-:S04]  /*1a50*/  IADD3 R3, PT, PT, R2, -UR4, R3 ;  /* 0x8000000402037c10 */ /* 0x000fc8000fffe003 */
[C---:B------:R-:W-:Y:S01]  /*1a60*/  ISETP.GE.U32.AND P0, PT, R3.reuse, 0x2580, PT ;  /* 0x000025800300780c */ /* 0x040fe20003f06070 */
[----:B------:R-:W-:-:S05]  /*1a70*/  IMAD.HI.U32 R2, R3, -0x33333333, RZ ;  /* 0xcccccccd03027827 */ /* 0x000fca00078e00ff */
[----:B------:R-:W-:Y:S01]  /*1a80*/  LEA.HI R3, R2, 0x1, RZ, 0x17 ;  /* 0x0000000102037811 */ /* 0x000fe200078fb8ff */
[----:B------:R-:W-:-:S03]  /*1a90*/  IMAD.MOV.U32 R2, RZ, RZ, R0 ;  /* 0x000000ffff027224 */ /* 0x000fc600078e0000 */
[----:B------:R-:W-:-:S03]  /*1aa0*/  LOP3.LUT R4, R3, 0xf, RZ, 0xc0, !PT ;  /* 0x0000000f03047812 */ /* 0x000fc600078ec0ff */
[----:B------:R-:W-:Y:S05]  /*1ab0*/  @!P0 BRA `(.L_x_172) ;  /* 0x00000004002c8947 */ /* 0x000fea0003800000 */
[----:B------:R-:W-:Y:S01]  /*1ac0*/  LOP3.LUT R42, R3, 0xfffff0, RZ, 0xc0, !PT ;  /* 0x00fffff0032a7812 */ /* 0x000fe200078ec0ff */
[----:B------:R-:W-:Y:S01]  /*1ad0*/  BSSY.RECONVERGENT B3, `(.L_x_173) ;  /* 0x0000048000037945 */ /* 0x000fe20003800200 */
[C---:B------:R-:W-:Y:S01]  /*1ae0*/  LOP3.LUT R2, R0.reuse, 0x1400, RZ, 0xfc, !PT ;  /* 0x0000140000027812 */ /* 0x040fe200078efcff */
[----:B------:R-:W-:Y:S02]  /*1af0*/  VIADD R5, R0, UR4 ;  /* 0x0000000400057c36 */ /* 0x000fe40008000000 */
[----:B------:R-:W-:-:S07]  /*1b00*/  IMAD.MOV R42, RZ, RZ, -R42 ;  /* 0x000000ffff2a7224 */ /* 0x000fce00078e0a2a */
.L_x_174:
        /* <DEDUP_REMOVED lines=68> */
[----:B------:R-:W-:Y:S05]  /*1f50*/  BSYNC.RECONVERGENT B3 ;  /* 0x0000000000037941 */ /* 0x000fea0003800200 */
.L_x_173:
[----:B------:R-:W-:-:S07]  /*1f60*/  VIADD R2, R2, 0xffffec00 ;  /* 0xffffec0002027836 */ /* 0x000fce0000000000 */
.L_x_172:
[----:B------:R-:W-:Y:S05]  /*1f70*/  BSYNC.RECONVERGENT B2 ;  /* 0x0000000000027941 */ /* 0x000fea0003800200 */
.L_x_171:
        /* <DEDUP_REMOVED lines=40> */
.L_x_176:
[----:B------:R-:W-:Y:S05]  /*2200*/  BSYNC.RECONVERGENT B2 ;  /* 0x0000000000027941 */ /* 0x000fea0003800200 */
.L_x_175:
        /* <DEDUP_REMOVED lines=23> */
.L_x_178:
[----:B------:R-:W-:Y:S05]  /*2380*/  BSYNC.RECONVERGENT B2 ;  /* 0x0000000000027941 */ /* 0x000fea0003800200 */
.L_x_177:
[----:B------:R-:W-:Y:S05]  /*2390*/  @!P1 BRA `(.L_x_170) ;  /* 0x0000000000249947 */ /* 0x000fea0003800000 */
[----:B------:R-:W-:Y:S02]  /*23a0*/  VIADD R5, R2, UR4 ;  /* 0x0000000402057c36 */ /* 0x000fe40008000000 */
[----:B------:R-:W-:-:S07]  /*23b0*/  IMAD.MOV R4, RZ, RZ, -R3 ;  /* 0x000000ffff047224 */ /* 0x000fce00078e0a03 */
.L_x_179:
[----:B------:R-:W-:-:S06]  /*23c0*/  IMAD.WIDE.U32 R2, R5, 0x8, R6 ;  /* 0x0000000805027825 */ /* 0x000fcc00078e0006 */
[----:B------:R-:W2:Y:S01]  /*23d0*/  LDG.E.64 R2, desc[UR6][R2.64] ;  /* 0x0000000602027981 */ /* 0x000ea2000c1e1b00 */
[----:B------:R-:W-:Y:S02]  /*23e0*/  VIADD R4, R4, 0x1 ;  /* 0x0000000104047836 */ /* 0x000fe40000000000 */
[----:B------:R-:W-:-:S03]  /*23f0*/  VIADD R5, R5, 0x280 ;  /* 0x0000028005057836 */ /* 0x000fc60000000000 */
[----:B------:R-:W-:Y:S01]  /*2400*/  ISETP.NE.AND P0, PT, R4, RZ, PT ;  /* 0x000000ff0400720c */ /* 0x000fe20003f05270 */
[----:B--2---:R-:W-:-:S12]  /*2410*/  DADD R38, R2, R38 ;  /* 0x0000000002267229 */ /* 0x004fd80000000026 */
[----:B------:R-:W-:Y:S05]  /*2420*/  @P0 BRA `(.L_x_179) ;  /* 0xfffffffc00e40947 */ /* 0x000fea000383ffff */
.L_x_170:
[----:B------:R-:W-:Y:S05]  /*2430*/  BSYNC.RECONVERGENT B1 ;  /* 0x0000000000017941 */ /* 0x000fea0003800200 */
.L_x_168:
        /* <DEDUP_REMOVED lines=49> */
[----:B------:R-:W0:Y:S05]  /*2750*/  LDS.128 R8, [UR4+0x50] ;  /* 0x00005004ff087984 */ /* 0x000e2a0008000c00 */
[----:B------:R-:W-:-:S08]  /*2760*/  DADD R12, R12, R14 ;  /* 0x000000000c0c7229 */ /* 0x000fd0000000000e */
[----:B-1----:R-:W-:-:S08]  /*2770*/  DADD R12, R12, R16 ;  /* 0x000000000c0c7229 */ /* 0x002fd00000000010 */
[----:B------:R-:W-:Y:S02]  /*2780*/  DADD R18, R12, R18 ;  /* 0x000000000c127229 */ /* 0x000fe40000000012 */
[----:B------:R-:W1:Y:S06]  /*2790*/  LDS.128 R12, [UR4+0x60] ;  /* 0x00006004ff0c7984 */ /* 0x000e6c0008000c00 */
        /* <DEDUP_REMOVED lines=12> */
[----:B0-----:R-:W-:Y:S01]  /*2860*/  DADD R2, R2, R8 ;  /* 0x0000000002027229 */ /* 0x001fe20000000008 */
[----:B------:R-:W0:Y:S07]  /*2870*/  LDS.64 R8, [UR4+0xb0] ;  /* 0x0000b004ff087984 */ /* 0x000e2e0008000a00 */
[----:B------:R-:W-:-:S08]  /*2880*/  DADD R2, R2, R10 ;  /* 0x0000000002027229 */ /* 0x000fd0000000000a */
[----:B-1----:R-:W-:-:S08]  /*2890*/  DADD R2, R2, R12 ;  /* 0x0000000002027229 */ /* 0x002fd0000000000c */
[----:B------:R-:W-:-:S08]  /*28a0*/  DADD R2, R2, R14 ;  /* 0x0000000002027229 */ /* 0x000fd0000000000e */
[----:B--2---:R-:W-:-:S08]  /*28b0*/  DADD R2, R2, R4 ;  /* 0x0000000002027229 */ /* 0x004fd00000000004 */
[----:B------:R-:W-:-:S08]  /*28c0*/  DADD R2, R2, R6 ;  /* 0x0000000002027229 */ /* 0x000fd00000000006 */
[----:B0-----:R-:W-:-:S11]  /*28d0*/  DADD R8, R2, R8 ;  /* 0x0000000002087229 */ /* 0x001fd60000000008 */
.L_x_166:
[----:B------:R-:W-:Y:S05]  /*28e0*/  BSYNC.RECONVERGENT B0 ;  /* 0x0000000000007941 */ /* 0x000fea0003800200 */
.L_x_151:
[----:B------:R-:W-:Y:S05]  /*28f0*/  @P0 EXIT ;  /* 0x000000000000094d */ /* 0x000fea0003800000 */
[----:B------:R-:W0:Y:S01]  /*2900*/  LDCU.64 UR4, c[0x0][0x398] ;  /* 0x00007300ff0477ac */ /* 0x000e220008000a00 */
[----:B--2---:R-:W2:Y:S01]  /*2910*/  LDC.64 R2, c[0x0][0x388] ;  /* 0x0000e200ff027b82 */ /* 0x004ea20000000a00 */
[----:B0-----:R-:W-:-:S07]  /*2920*/  DADD R8, R8, UR4 ;  /* 0x0000000408087e29 */ /* 0x001fce0008000000 */
[----:B--2---:R-:W-:Y:S01]  /*2930*/  STG.E.64 desc[UR6][R2.64], R8 ;  /* 0x0000000802007986 */ /* 0x004fe2000c101b06 */
[----:B------:R-:W-:Y:S05]  /*2940*/  EXIT ;  /* 0x000000000000794d */ /* 0x000fea0003800000 */
.L_x_180:
        /* <DEDUP_REMOVED lines=11> */
.L_x_403:


//--------------------- .text._ZN3cub18CUB_300001_SM_10006detail9transform16transform_kernelINS2_10policy_hubILb1EN4cuda3std3__45tupleIJN6thrust24THRUST_300001_SM_1000_NS6detail15normal_iteratorINSA_10device_ptrIdEEEEEEEE10policy1000El3varSF_JPdEEEvT0_iT1_T2_DpNS2_10kernel_argIT3_EE --------------------------
	.section	.text._ZN3cub18CUB_300001_SM_10006detail9transform16transform_kernelINS2_10policy_hubILb1EN4cuda3std3__45tupleIJN6thrust24THRUST_300001_SM_1000_NS6detail15normal_iteratorINSA_10device_ptrIdEEEEEEEE10policy1000El3varSF_JPdEEEvT0_iT1_T2_DpNS2_10kernel_argIT3_EE,"ax",@progbits
	.align	128
        .global         _ZN3cub18CUB_300001_SM_10006detail9transform16transform_kernelINS2_10policy_hubILb1EN4cuda3std3__45tupleIJN6thrust24THRUST_300001_SM_1000_NS6detail15normal_iteratorINSA_10device_ptrIdEEEEEEEE10policy1000El3varSF_JPdEEEvT0_iT1_T2_DpNS2_10kernel_argIT3_EE
        .type           _ZN3cub18CUB_300001_SM_10006detail9transform16transform_kernelINS2_10policy_hubILb1EN4cuda3std3__45tupleIJN6thrust24THRUST_300001_SM_1000_NS6detail15normal_iteratorINSA_10device_ptrIdEEEEEEEE10policy1000El3varSF_JPdEEEvT0_iT1_T2_DpNS2_10kernel_argIT3_EE,@function
        .size           _ZN3cub18CUB_300001_SM_10006detail9transform16transform_kernelINS2_10policy_hubILb1EN4cuda3std3__45tupleIJN6thrust24THRUST_300001_SM_1000_NS6detail15normal_iteratorINSA_10device_ptrIdEEEEEEEE10policy1000El3varSF_JPdEEEvT0_iT1_T2_DpNS2_10kernel_argIT3_EE,(.L_x_396 - _ZN3cub18CUB_300001_SM_10006detail9transform16transform_kernelINS2_10policy_hubILb1EN4cuda3std3__45tupleIJN6thrust24THRUST_300001_SM_1000_NS6detail15normal_iteratorINSA_10device_ptrIdEEEEEEEE10policy1000El3varSF_JPdEEEvT0_iT1_T2_DpNS2_10kernel_argIT3_EE)
        .other          _ZN3cub18CUB_300001_SM_10006detail9transform16transform_kernelINS2_10policy_hubILb1EN4cuda3std3__45tupleIJN6thrust24THRUST_300001_SM_1000_NS6detail15normal_iteratorINSA_10device_ptrIdEEEEEEEE10policy1000El3varSF_JPdEEEvT0_iT1_T2_DpNS2_10kernel_argIT3_EE,@"STO_CUDA_ENTRY STV_DEFAULT"
_ZN3cub18CUB_300001_SM_10006detail9transform16transform_kernelINS2_10policy_hubILb1EN4cuda3std3__45tupleIJN6thrust24THRUST_300001_SM_1000_NS6detail15normal_iteratorINSA_10device_ptrIdEEEEEEEE10policy1000El3varSF_JPdEEEvT0_iT1_T2_DpNS2_10kernel_argIT3_EE:
.text._ZN3cub18CUB_300001_SM_10006detail9transform16transform_kernelINS2_10policy_hubILb1EN4cuda3std3__45tupleIJN6thrust24THRUST_300001_SM_1000_NS6detail15normal_iteratorINSA_10device_ptrIdEEEEEEEE10policy1000El3varSF_JPdEEEvT0_iT1_T2_DpNS2_10kernel_argIT3_EE:
[----:B------:R-:W-:Y:S01]  /*0000*/  LDC R1, c[0x0][0x37c] ;  /* 0x0000df00ff017b82 */ /* 0x000fe20000000800 */
[----:B------:R-:W0:Y:S07]  /*0010*/  LDCU UR18, c[0x0][0x388] ;  /* 0x00007100ff1277ac */ /* 0x000e2e0008000800 */
[----:B------:R-:W1:Y:S01]  /*0020*/  S2UR UR6, SR_CTAID.X ;  /* 0x00000000000679c3 */ /* 0x000e620000002500 */
[----:B------:R-:W2:Y:S01]  /*0030*/  S2R R2, SR_TID.X ;  /* 0x0000000000027919 */ /* 0x000ea20000002100 */
[----:B------:R-:W-:Y:S01]  /*0040*/  BSSY.RECONVERGENT B0, `(.L_x_181) ;  /* 0x000001c000007945 */ /* 0x000fe20003800200 */
[----:B------:R-:W3:Y:S01]  /*0050*/  LDCU.64 UR10, c[0x0][0x380] ;  /* 0x00007000ff0a77ac */ /* 0x000ee20008000a00 */
[----:B0-----:R-:W-:-:S04]  /*0060*/  USHF.L.U32 UR16, UR18, 0x7, URZ ;  /* 0x0000000712107899 */ /* 0x001fc800080006ff */
[----:B------:R-:W-:Y:S02]  /*0070*/  USHF.R.S32.HI UR7, URZ, 0x1f, UR16 ;  /* 0x0000001fff077899 */ /* 0x000fe40008011410 */
[----:B-1----:R-:W-:Y:S02]  /*0080*/  UIMAD.WIDE.U32 UR4, UR16, UR6, URZ ;  /* 0x00000006100472a5 */ /* 0x002fe4000f8e00ff */
[----:B------:R-:W-:Y:S02]  /*0090*/  UIMAD UR9, UR7, UR6, URZ ;  /* 0x00000006070972a4 */ /* 0x000fe4000f8e02ff */
[----:B---3--:R-:W-:Y:S02]  /*00a0*/  UIADD3 UR8, UP1, UPT, -UR4, UR10, URZ ;  /* 0x0000000a04087290 */ /* 0x008fe4000ff3e1ff */
[----:B------:R-:W-:Y:S02]  /*00b0*/  UIADD3 UR9, UPT, UPT, UR5, UR9, URZ ;  /* 0x0000000905097290 */ /* 0x000fe4000fffe0ff */
[----:B------:R-:W-:Y:S01]  /*00c0*/  UISETP.LT.U32.AND UP0, UPT, UR8, UR16, UPT ;  /* 0x000000100800728c */ /* 0x000fe2000bf01070 */
[----:B--2---:R-:W-:Y:S01]  /*00d0*/  IMAD.SHL.U32 R0, R2, 0x80, RZ ;  /* 0x0000008002007824 */ /* 0x004fe200078e00ff */
[----:B------:R-:W-:-:S04]  /*00e0*/  UIADD3.X UR6, UPT, UPT, ~UR9, UR11, URZ, UP1, !UPT ;  /* 0x0000000b09067290 */ /* 0x000fc80008ffe5ff */
[----:B------:R-:W-:-:S04]  /*00f0*/  UISETP.LT.AND.EX UP0, UPT, UR6, UR7, UPT, UP0 ;  /* 0x000000070600728c */ /* 0x000fc8000bf01300 */
[----:B------:R-:W-:-:S04]  /*0100*/  USEL UR8, UR8, UR16, UP0 ;  /* 0x0000001008087287 */ /* 0x000fc80008000000 */
[----:B------:R-:W-:-:S06]  /*0110*/  USHF.L.U32 UR10, UR8, 0x3, URZ ;  /* 0x00000003080a7899 */ /* 0x000fcc00080006ff */
[----:B------:R-:W-:-:S13]  /*0120*/  ISETP.GE.AND P0, PT, R0, UR10, PT ;  /* 0x0000000a00007c0c */ /* 0x000fda000bf06270 */
[----:B------:R-:W-:Y:S05]  /*0130*/  @P0 BRA `(.L_x_182) ;  /* 0x0000000000300947 */ /* 0x000fea0003800000 */
[----:B------:R-:W0:Y:S02]  /*0140*/  LDCU.64 UR6, c[0x0][0x3a8] ;  /* 0x00007500ff0677ac */ /* 0x000e240008000a00 */
[----:B0-----:R-:W-:-:S04]  /*0150*/  ULEA UR6, UP0, UR4, UR6, 0x3 ;  /* 0x0000000604067291 */ /* 0x001fc8000f8018ff */
[----:B------:R-:W-:Y:S02]  /*0160*/  ULEA.HI.X UR7, UR4, UR7, UR9, 0x3, UP0 ;  /* 0x0000000704077291 */ /* 0x000fe400080f1c09 */
[----:B------:R-:W-:-:S04]  /*0170*/  IMAD.U32 R4, RZ, RZ, UR6 ;  /* 0x00000006ff047e24 */ /* 0x000fc8000f8e00ff */
[----:B------:R-:W-:Y:S02]  /*0180*/  IMAD.U32 R5, RZ, RZ, UR7 ;  /* 0x00000007ff057e24 */ /* 0x000fe4000f8e00ff */
[----:B------:R-:W-:-:S07]  /*0190*/  IMAD.WIDE.U32 R4, R2, 0x80, R4 ;  /* 0x0000008002047825 */ /* 0x000fce00078e0004 */
.L_x_183:
[----:B------:R-:W-:Y:S01]  /*01a0*/  VIADD R0, R0, 0x4000 ;  /* 0x0000400000007836 */ /* 0x000fe20000000000 */
[----:B------:R0:W-:Y:S04]  /*01b0*/  CCTL.E.PF2 [R4] ;  /* 0x000000000400798f */ /* 0x0001e80000800100 */
[----:B------:R-:W-:Y:S02]  /*01c0*/  ISETP.GE.AND P0, PT, R0, UR10, PT ;  /* 0x0000000a00007c0c */ /* 0x000fe4000bf06270 */
[----:B0-----:R-:W-:-:S05]  /*01d0*/  IADD3 R4, P1, PT, R4, 0x4000, RZ ;  /* 0x0000400004047810 */ /* 0x001fca0007f3e0ff */
[----:B------:R-:W-:-:S06]  /*01e0*/  IMAD.X R5, RZ, RZ, R5, P1 ;  /* 0x000000ffff057224 */ /* 0x000fcc00008e0605 */
[----:B------:R-:W-:Y:S05]  /*01f0*/  @!P0 BRA `(.L_x_183) ;  /* 0xfffffffc00e88947 */ /* 0x000fea000383ffff */
.L_x_182:
[----:B------:R-:W-:Y:S05]  /*0200*/  BSYNC.RECONVERGENT B0 ;  /* 0x0000000000007941 */ /* 0x000fea0003800200 */
.L_x_181:
[----:B------:R-:W0:Y:S01]  /*0210*/  LDCU.128 UR12, c[0x0][0x3a0] ;  /* 0x00007400ff0c77ac */ /* 0x000e220008000c00 */
[----:B------:R-:W-:Y:S02]  /*0220*/  USHF.L.U32 UR17, UR4, 0x3, URZ ;  /* 0x0000000304117899 */ /* 0x000fe400080006ff */
[----:B------:R-:W-:Y:S01]  /*0230*/  USHF.L.U64.HI UR6, UR4, 0x3, UR9 ;  /* 0x0000000304067899 */ /* 0x000fe20008010209 */
[----:B------:R-:W1:Y:S01]  /*0240*/  LDCU.64 UR10, c[0x0][0x358] ;  /* 0x00006b00ff0a77ac */ /* 0x000e620008000a00 */
[----:B0-----:R-:W-:Y:S02]  /*0250*/  UIADD3 UR7, UP0, UPT, UR17, UR14, URZ ;  /* 0x0000000e11077290 */ /* 0x001fe4000ff1e0ff */
[----:B------:R-:W-:Y:S02]  /*0260*/  UIADD3 UR4, UP1, UPT, UR17, UR12, URZ ;  /* 0x0000000c11047290 */ /* 0x000fe4000ff3e0ff */
[----:B------:R-:W-:Y:S02]  /*0270*/  UIADD3.X UR9, UPT, UPT, UR6, UR15, URZ, UP0, !UPT ;  /* 0x0000000f06097290 */ /* 0x000fe400087fe4ff */
[----:B------:R-:W-:Y:S01]  /*0280*/  UISETP.NE.AND UP0, UPT, UR16, UR8, UPT ;  /* 0x000000081000728c */ /* 0x000fe2000bf05270 */
[----:B------:R-:W-:Y:S01]  /*0290*/  MOV R12, UR7 ;  /* 0x00000007000c7c02 */ /* 0x000fe20008000f00 */
[----:B------:R-:W-:-:S02]  /*02a0*/  UIADD3.X UR5, UPT, UPT, UR6, UR13, URZ, UP1, !UPT ;  /* 0x0000000d06057290 */ /* 0x000fc40008ffe4ff */
[----:B------:R-:W-:-:S05]  /*02b0*/  IMAD.U32 R13, RZ, RZ, UR9 ;  /* 0x00000009ff0d7e24 */ /* 0x000fca000f8e00ff */
[----:B-1----:R-:W-:Y:S05]  /*02c0*/  BRA.U !UP0, `(.L_x_184) ;  /* 0x0000001d08d87547 */ /* 0x002fea000b800000 */
[----:B------:R-:W-:-:S06]  /*02d0*/  UISETP.GE.AND UP0, UPT, UR18, 0x1, UPT ;  /* 0x000000011200788c */ /* 0x000fcc000bf06270 */
[----:B------:R-:W-:-:S13]  /*02e0*/  PLOP3.LUT P0, PT, PT, PT, UP0, 0x80, 0x8 ;  /* 0x000000000008781c */ /* 0x000fda0003f0f008 */
[----:B------:R-:W-:Y:S05]  /*02f0*/  @!P0 EXIT ;  /* 0x000000000000894d */ /* 0x000fea0003800000 */
[----:B------:R-:W0:Y:S01]  /*0300*/  LDCU UR6, c[0x0][0x398] ;  /* 0x00007300ff0677ac */ /* 0x000e220008000800 */
[----:B------:R-:W-:Y:S01]  /*0310*/  IMAD.MOV.U32 R5, RZ, RZ, RZ ;  /* 0x000000ffff057224 */ /* 0x000fe200078e00ff */
[----:B------:R-:W-:Y:S02]  /*0320*/  UISETP.GE.U32.AND UP0, UPT, UR18, 0x8, UPT ;  /* 0x000000081200788c */ /* 0x000fe4000bf06070 */
[----:B------:R-:W-:Y:S01]  /*0330*/  ULOP3.LUT UR7, UR18, 0x7, URZ, 0xc0, !UPT ;  /* 0x0000000712077892 */ /* 0x000fe2000f8ec0ff */
[----:B0-----:R-:W0:Y:S06]  /*0340*/  I2F.F64 R6, UR6 ;  /* 0x0000000600067d12 */ /* 0x001e2c0008201c00 */
[----:B------:R-:W-:Y:S05]  /*0350*/  BRA.U !UP0, `(.L_x_185) ;  /* 0x0000000d08dc7547 */ /* 0x000fea000b800000 */
[----:B------:R-:W-:Y:S01]  /*0360*/  ULOP3.LUT UR6, UR18, 0x7ffffff8, URZ, 0xc0, !UPT ;  /* 0x7ffffff812067892 */ /* 0x000fe2000f8ec0ff */
[----:B------:R-:W-:Y:S01]  /*0370*/  IMAD.MOV.U32 R8, RZ, RZ, RZ ;  /* 0x000000ffff087224 */ /* 0x000fe200078e00ff */
[----:B------:R-:W1:Y:S04]  /*0380*/  LDCU.64 UR12, c[0x0][0x390] ;  /* 0x00007200ff0c77ac */ /* 0x000e680008000a00 */
[----:B------:R-:W-:-:S07]  /*0390*/  IMAD.U32 R5, RZ, RZ, UR6 ;  /* 0x00000006ff057e24 */ /* 0x000fce000f8e00ff */
.L_x_218:
[C---:B------:R-:W-:Y:S01]  /*03a0*/  IMAD R11, R8.reuse, 0x80, R2 ;  /* 0x00000080080b7824 */ /* 0x040fe200078e0202 */
[----:B------:R-:W-:Y:S01]  /*03b0*/  IADD3 R8, PT, PT, R8, 0x8, RZ ;  /* 0x0000000808087810 */ /* 0x000fe20007ffe0ff */
[----:B------:R-:W-:Y:S03]  /*03c0*/  BSSY.RECONVERGENT B1, `(.L_x_186) ;  /* 0x0000021000017945 */ /* 0x000fe60003800200 */
[----:B------:R-:W-:Y:S02]  /*03d0*/  ISETP.GE.AND P0, PT, R11, UR8, PT ;  /* 0x000000080b007c0c */ /* 0x000fe4000bf06270 */
[----:B------:R-:W-:-:S11]  /*03e0*/  ISETP.NE.AND P1, PT, R8, R5, PT ;  /* 0x000000050800720c */ /* 0x000fd60003f25270 */
[----:B01234-:R-:W-:Y:S05]  /*03f0*/  @P0 BRA `(.L_x_187) ;  /* 0x0000000000740947 */ /* 0x01ffea0003800000 */
[----:B------:R-:W-:-:S06]  /*0400*/  IMAD.WIDE.U32 R14, R11, 0x8, R12 ;  /* 0x000000080b0e7825 */ /* 0x000fcc00078e000c */
[----:B------:R-:W1:Y:S01]  /*0410*/  LDG.E.64 R14, desc[UR10][R14.64] ;  /* 0x0000000a0e0e7981 */ /* 0x000e62000c1e1b00 */
[----:B0-----:R-:W0:Y:S01]  /*0420*/  MUFU.RCP64H R17, R7 ;  /* 0x0000000700117308 */ /* 0x001e220000001800 */
[----:B------:R-:W-:Y:S01]  /*0430*/  IMAD.MOV.U32 R16, RZ, RZ, 0x1 ;  /* 0x00000001ff107424 */ /* 0x000fe200078e00ff */
[----:B------:R-:W-:Y:S05]  /*0440*/  BSSY.RECONVERGENT B2, `(.L_x_188) ;  /* 0x0000015000027945 */ /* 0x000fea0003800200 */
[----:B0-----:R-:W-:-:S08]  /*0450*/  DFMA R18, -R6, R16, 1 ;  /* 0x3ff000000612742b */ /* 0x001fd00000000110 */
[----:B------:R-:W-:-:S08]  /*0460*/  DFMA R18, R18, R18, R18 ;  /* 0x000000121212722b */ /* 0x000fd00000000012 */
[----:B------:R-:W-:-:S08]  /*0470*/  DFMA R18, R16, R18, R16 ;  /* 0x000000121012722b */ /* 0x000fd00000000010 */
[----:B------:R-:W-:-:S08]  /*0480*/  DFMA R20, -R6, R18, 1 ;  /* 0x3ff000000614742b */ /* 0x000fd00000000112 */
[----:B------:R-:W-:Y:S02]  /*0490*/  DFMA R20, R18, R20, R18 ;  /* 0x000000141214722b */ /* 0x000fe40000000012 */
[----:B-1----:R-:W-:-:S08]  /*04a0*/  DADD R16, R14, -UR12 ;  /* 0x8000000c0e107e29 */ /* 0x002fd00008000000 */
[----:B------:R-:W-:-:S08]  /*04b0*/  DMUL R16, R16, R16 ;  /* 0x0000001010107228 */ /* 0x000fd00000000000 */
[----:B------:R-:W-:Y:S02]  /*04c0*/  DMUL R30, R16, R20 ;  /* 0x00000014101e7228 */ /* 0x000fe40000000000 */
[----:B------:R-:W-:-:S06]  /*04d0*/  FSETP.GEU.AND P2, PT, |R17|, 6.5827683646048100446e-37, PT ;  /* 0x036000001100780b */ /* 0x000fcc0003f4e200 */
[----:B------:R-:W-:-:S08]  /*04e0*/  DFMA R14, -R6, R30, R16 ;  /* 0x0000001e060e722b */ /* 0x000fd00000000110 */
[----:B------:R-:W-:-:S10]  /*04f0*/  DFMA R30, R20, R14, R30 ;  /* 0x0000000e141e722b */ /* 0x000fd4000000001e */
[----:B------:R-:W-:-:S05]  /*0500*/  FFMA R0, RZ, R7, R31 ;  /* 0x00000007ff007223 */ /* 0x000fca000000001f */
[----:B------:R-:W-:-:S13]  /*0510*/  FSETP.GT.AND P0, PT, |R0|, 1.469367938527859385e-39, PT ;  /* 0x001000000000780b */ /* 0x000fda0003f04200 */
[----:B------:R-:W-:Y:S05]  /*0520*/  @P0 BRA P2, `(.L_x_189) ;  /* 0x0000000000180947 */ /* 0x000fea0001000000 */
[----:B------:R-:W-:Y:S01]  /*0530*/  IMAD.MOV.U32 R20, RZ, RZ, R16 ;  /* 0x000000ffff147224 */ /* 0x000fe200078e0010 */
[----:B------:R-:W-:Y:S01]  /*0540*/  MOV R0, 0x590 ;  /* 0x0000059000007802 */ /* 0x000fe20000000f00 */
[----:B------:R-:W-:Y:S02]  /*0550*/  IMAD.MOV.U32 R21, RZ, RZ, R17 ;  /* 0x000000ffff157224 */ /* 0x000fe400078e0011 */
[----:B------:R-:W-:Y:S02]  /*0560*/  IMAD.MOV.U32 R18, RZ, RZ, R6 ;  /* 0x000000ffff127224 */ /* 0x000fe400078e0006 */
[----:B------:R-:W-:-:S07]  /*0570*/  IMAD.MOV.U32 R19, RZ, RZ, R7 ;  /* 0x000000ffff137224 */ /* 0x000fce00078e0007 */
[----:B------:R-:W-:Y:S05]  /*0580*/  CALL.REL.NOINC `($__internal_0_$__cuda_sm20_div_rn_f64_full) ;  /* 0x0000003400ec7944 */ /* 0x000fea0003c00000 */
.L_x_189:
[----:B------:R-:W-:Y:S05]  /*0590*/  BSYNC.RECONVERGENT B2 ;  /* 0x0000000000027941 */ /* 0x000fea0003800200 */
.L_x_188:
[----:B------:R-:W-:-:S05]  /*05a0*/  MOV R14, 0x8 ;  /* 0x00000008000e7802 */ /* 0x000fca0000000f00 */
[----:B------:R-:W-:-:S05]  /*05b0*/  IMAD.WIDE.U32 R14, R11, R14, UR4 ;  /* 0x000000040b0e7e25 */ /* 0x000fca000f8e000e */
[----:B------:R2:W-:Y:S02]  /*05c0*/  STG.E.64 desc[UR10][R14.64], R30 ;  /* 0x0000001e0e007986 */ /* 0x0005e4000c101b0a */
.L_x_187:
[----:B-1----:R-:W-:Y:S05]  /*05d0*/  BSYNC.RECONVERGENT B1 ;  /* 0x0000000000017941 */ /* 0x002fea0003800200 */
.L_x_186:
[----:B------:R-:W-:Y:S01]  /*05e0*/  VIADD R27, R11, 0x80 ;  /* 0x000000800b1b7836 */ /* 0x000fe20000000000 */
[----:B------:R-:W-:Y:S01]  /*05f0*/  BSSY.RECONVERGENT B1, `(.L_x_190) ;  /* 0x000001e000017945 */ /* 0x000fe20003800200 */
[----:B--2---:R-:W-:-:S03]  /*0600*/  IMAD.MOV.U32 R14, RZ, RZ, 0x8 ;  /* 0x00000008ff0e7424 */ /* 0x004fc600078e00ff */
[C---:B------:R-:W-:Y:S01]  /*0610*/  ISETP.GE.AND P0, PT, R27.reuse, UR8, PT ;  /* 0x000000081b007c0c */ /* 0x040fe2000bf06270 */
[----:B------:R-:W-:-:S04]  /*0620*/  IMAD.WIDE R14, R27, R14, UR4 ;  /* 0x000000041b0e7e25 */ /* 0x000fc8000f8e020e */
[----:B------:R-:W-:-:S08]  /*0630*/  IMAD.WIDE R26, R27, 0x8, R12 ;  /* 0x000000081b1a7825 */ /* 0x000fd000078e020c */
[----:B------:R-:W-:Y:S05]  /*0640*/  @P0 BRA `(.L_x_191) ;  /* 0x0000000000600947 */ /* 0x000fea0003800000 */
[----:B------:R-:W2:Y:S01]  /*0650*/  LDG.E.64 R16, desc[UR10][R26.64] ;  /* 0x0000000a1a107981 */ /* 0x000ea2000c1e1b00 */
        /* <DEDUP_REMOVED lines=8> */
[----:B--2---:R-:W-:-:S08]  /*06e0*/  DADD R16, R16, -UR12 ;  /* 0x8000000c10107e29 */ /* 0x004fd00008000000 */
        /* <DEDUP_REMOVED lines=10> */
[----:B------:R-:W-:-:S07]  /*0790*/  IMAD.MOV.U32 R19, RZ, RZ, R7 ;  /* 0x000000ffff137224 */ /* 0x000fce00078e0007 */
[----:B------:R-:W-:Y:S05]  /*07a0*/  CALL.REL.NOINC `($__internal_0_$__cuda_sm20_div_rn_f64_full) ;  /* 0x0000003400647944 */ /* 0x000fea0003c00000 */
.L_x_193:
[----:B------:R-:W-:Y:S05]  /*07b0*/  BSYNC.RECONVERGENT B2 ;  /* 0x0000000000027941 */ /* 0x000fea0003800200 */
.L_x_192:
[----:B------:R1:W-:Y:S02]  /*07c0*/  STG.E.64 desc[UR10][R14.64], R30 ;  /* 0x0000001e0e007986 */ /* 0x0003e4000c101b0a */
.L_x_191:
[----:B------:R-:W-:Y:S05]  /*07d0*/  BSYNC.RECONVERGENT B1 ;  /* 0x0000000000017941 */ /* 0x000fea0003800200 */
.L_x_190:
[----:B------:R-:W-:Y:S01]  /*07e0*/  IADD3 R0, PT, PT, R11, 0x100, RZ ;  /* 0x000001000b007810 */ /* 0x000fe20007ffe0ff */
[----:B------:R-:W-:Y:S03]  /*07f0*/  BSSY.RECONVERGENT B1, `(.L_x_194) ;  /* 0x000001b000017945 */ /* 0x000fe60003800200 */
[----:B------:R-:W-:-:S13]  /*0800*/  ISETP.GE.AND P0, PT, R0, UR8, PT ;  /* 0x0000000800007c0c */ /* 0x000fda000bf06270 */
        /* <DEDUP_REMOVED lines=12> */
[----:B-1----:R-:W-:Y:S02]  /*08d0*/  DMUL R30, R22, R20 ;  /* 0x00000014161e7228 */ /* 0x002fe40000000000 */
        /* <DEDUP_REMOVED lines=10> */
.L_x_197:
[----:B------:R-:W-:Y:S05]  /*0980*/  BSYNC.RECONVERGENT B2 ;  /* 0x0000000000027941 */ /* 0x000fea0003800200 */
.L_x_196:
[----:B------:R2:W-:Y:S02]  /*0990*/  STG.E.64 desc[UR10][R14.64+0x400], R30 ;  /* 0x0004001e0e007986 */ /* 0x0005e4000c101b0a */
.L_x_195:
[----:B------:R-:W-:Y:S05]  /*09a0*/  BSYNC.RECONVERGENT B1 ;  /* 0x0000000000017941 */ /* 0x000fea0003800200 */
.L_x_194:
[----:B------:R-:W-:Y:S01]  /*09b0*/  VIADD R0, R11, 0x180 ;  /* 0x000001800b007836 */ /* 0x000fe20000000000 */
[----:B------:R-:W-:Y:S04]  /*09c0*/  BSSY.RECONVERGENT B1, `(.L_x_198) ;  /* 0x000001b000017945 */ /* 0x000fe80003800200 */
[----:B------:R-:W-:-:S13]  /*09d0*/  ISETP.GE.AND P0, PT, R0, UR8, PT ;  /* 0x0000000800007c0c */ /* 0x000fda000bf06270 */
[----:B------:R-:W-:Y:S05]  /*09e0*/  @P0 BRA `(.L_x_199) ;  /* 0x0000000000600947 */ /* 0x000fea0003800000 */
[----:B------:R-:W3:Y:S01]  /*09f0*/  LDG.E.64 R16, desc[UR10][R26.64+0x800] ;  /* 0x0008000a1a107981 */ /* 0x000ee2000c1e1b00 */
        /* <DEDUP_REMOVED lines=8> */
[----:B---3--:R-:W-:-:S08]  /*0a80*/  DADD R16, R16, -UR12 ;  /* 0x8000000c10107e29 */ /* 0x008fd00008000000 */
[----:B------:R-:W-:-:S08]  /*0a90*/  DMUL R20, R16, R16 ;  /* 0x0000001010147228 */ /* 0x000fd00000000000 */
[----:B-12---:R-:W-:Y:S02]  /*0aa0*/  DMUL R30, R22, R20 ;  /* 0x00000014161e7228 */ /* 0x006fe40000000000 */
[----:B------:R-:W-:-:S06]  /*0ab0*/  FSETP.GEU.AND P2, PT, |R21|, 6.5827683646048100446e-37, PT ;  /* 0x036000001500780b */ /* 0x000fcc0003f4e200 */
[----:B------:R-:W-:-:S08]  /*0ac0*/  DFMA R16, -R6, R30, R20 ;  /* 0x0000001e0610722b */ /* 0x000fd00000000114 */
[----:B------:R-:W-:-:S10]  /*0ad0*/  DFMA R30, R22, R16, R30 ;  /* 0x00000010161e722b */ /* 0x000fd4000000001e */
[----:B------:R-:W-:-:S05]  /*0ae0*/  FFMA R0, RZ, R7, R31 ;  /* 0x00000007ff007223 */ /* 0x000fca000000001f */
[----:B------:R-:W-:-:S13]  /*0af0*/  FSETP.GT.AND P0, PT, |R0|, 1.469367938527859385e-39, PT ;  /* 0x001000000000780b */ /* 0x000fda0003f04200 */
[----:B------:R-:W-:Y:S05]  /*0b00*/  @P0 BRA P2, `(.L_x_201) ;  /* 0x0000000000100947 */ /* 0x000fea0001000000 */
[----:B------:R-:W-:Y:S01]  /*0b10*/  MOV R18, R6 ;  /* 0x0000000600127202 */ /* 0x000fe20000000f00 */
[----:B------:R-:W-:Y:S01]  /*0b20*/  IMAD.MOV.U32 R19, RZ, RZ, R7 ;  /* 0x000000ffff137224 */ /* 0x000fe200078e0007 */
[----:B------:R-:W-:-:S07]  /*0b30*/  MOV R0, 0xb50 ;  /* 0x00000b5000007802 */ /* 0x000fce0000000f00 */
[----:B------:R-:W-:Y:S05]  /*0b40*/  CALL.REL.NOINC `($__internal_0_$__cuda_sm20_div_rn_f64_full) ;  /* 0x00000030007c7944 */ /* 0x000fea0003c00000 */
.L_x_201:
[----:B------:R-:W-:Y:S05]  /*0b50*/  BSYNC.RECONVERGENT B2 ;  /* 0x0000000000027941 */ /* 0x000fea0003800200 */
.L_x_200:
[----:B------:R3:W-:Y:S02]  /*0b60*/  STG.E.64 desc[UR10][R14.64+0x800], R30 ;  /* 0x0008001e0e007986 */ /* 0x0007e4000c101b0a */
.L_x_199:
[----:B------:R-:W-:Y:S05]  /*0b70*/  BSYNC.RECONVERGENT B1 ;  /* 0x0000000000017941 */ /* 0x000fea0003800200 */
.L_x_198:
[----:B------:R-:W-:Y:S01]  /*0b80*/  VIADD R0, R11, 0x200 ;  /* 0x000002000b007836 */ /* 0x000fe20000000000 */
[----:B------:R-:W-:Y:S04]  /*0b90*/  BSSY.RECONVERGENT B1, `(.L_x_202) ;  /* 0x000001b000017945 */ /* 0x000fe80003800200 */
[----:B------:R-:W-:-:S13]  /*0ba0*/  ISETP.GE.AND P0, PT, R0, UR8, PT ;  /* 0x0000000800007c0c */ /* 0x000fda000bf06270 */
[----:B------:R-:W-:Y:S05]  /*0bb0*/  @P0 BRA `(.L_x_203) ;  /* 0x0000000000600947 */ /* 0x000fea0003800000 */
[----:B------:R-:W4:Y:S01]  /*0bc0*/  LDG.E.64 R16, desc[UR10][R26.64+0xc00] ;  /* 0x000c000a1a107981 */ /* 0x000f22000c1e1b00 */
        /* <DEDUP_REMOVED lines=8> */
[----:B----4-:R-:W-:-:S08]  /*0c50*/  DADD R16, R16, -UR12 ;  /* 0x8000000c10107e29 */ /* 0x010fd00008000000 */
[----:B------:R-:W-:-:S08]  /*0c60*/  DMUL R20, R16, R16 ;  /* 0x0000001010147228 */ /* 0x000fd00000000000 */
[----:B-123--:R-:W-:Y:S02]  /*0c70*/  DMUL R30, R22, R20 ;  /* 0x00000014161e7228 */ /* 0x00efe40000000000 */
        /* <DEDUP_REMOVED lines=10> */
.L_x_205:
[----:B------:R-:W-:Y:S05]  /*0d20*/  BSYNC.RECONVERGENT B2 ;  /* 0x0000000000027941 */ /* 0x000fea0003800200 */
.L_x_204:
[----:B------:R4:W-:Y:S02]  /*0d30*/  STG.E.64 desc[UR10][R14.64+0xc00], R30 ;  /* 0x000c001e0e007986 */ /* 0x0009e4000c101b0a */
.L_x_203:
[----:B------:R-:W-:Y:S05]  /*0d40*/  BSYNC.RECONVERGENT B1 ;  /* 0x0000000000017941 */ /* 0x000fea0003800200 */
.L_x_202:
[----:B------:R-:W-:Y:S01]  /*0d50*/  IADD3 R0, PT, PT, R11, 0x280, RZ ;  /* 0x000002800b007810 */ /* 0x000fe20007ffe0ff */
[----:B------:R-:W-:Y:S03]  /*0d60*/  BSSY.RECONVERGENT B1, `(.L_x_206) ;  /* 0x000001b000017945 */ /* 0x000fe60003800200 */
[----:B------:R-:W-:-:S13]  /*0d70*/  ISETP.GE.AND P0, PT, R0, UR8, PT ;  /* 0x0000000800007c0c */ /* 0x000fda000bf06270 */
[----:B------:R-:W-:Y:S05]  /*0d80*/  @P0 BRA `(.L_x_207) ;  /* 0x0000000000600947 */ /* 0x000fea0003800000 */
[----:B------:R-:W5:Y:S01]  /*0d90*/  LDG.E.64 R16, desc[UR10][R26.64+0x1000] ;  /* 0x0010000a1a107981 */ /* 0x000f62000c1e1b00 */
        /* <DEDUP_REMOVED lines=8> */
[----:B-----5:R-:W-:-:S08]  /*0e20*/  DADD R16, R16, -UR12 ;  /* 0x8000000c10107e29 */ /* 0x020fd00008000000 */
[----:B------:R-:W-:-:S08]  /*0e30*/  DMUL R20, R16, R16 ;  /* 0x0000001010147228 */ /* 0x000fd00000000000 */
[----:B-1234-:R-:W-:Y:S02]  /*0e40*/  DMUL R30, R22, R20 ;  /* 0x00000014161e7228 */ /* 0x01efe40000000000 */
        /* <DEDUP_REMOVED lines=10> */
.L_x_209:
[----:B------:R-:W-:Y:S05]  /*0ef0*/  BSYNC.RECONVERGENT B2 ;  /* 0x0000000000027941 */ /* 0x000fea0003800200 */
.L_x_208:
[----:B------:R0:W-:Y:S02]  /*0f00*/  STG.E.64 desc[UR10][R14.64+0x1000], R30 ;  /* 0x0010001e0e007986 */ /* 0x0001e4000c101b0a */
.L_x_207:
[----:B------:R-:W-:Y:S05]  /*0f10*/  BSYNC.RECONVERGENT B1 ;  /* 0x0000000000017941 */ /* 0x000fea0003800200 */
.L_x_206:
[----:B------:R-:W-:Y:S01]  /*0f20*/  VIADD R0, R11, 0x300 ;  /* 0x000003000b007836 */ /* 0x000fe20000000000 */
[----:B------:R-:W-:Y:S04]  /*0f30*/  BSSY.RECONVERGENT B1, `(.L_x_210) ;  /* 0x000001b000017945 */ /* 0x000fe80003800200 */
        /* <DEDUP_REMOVED lines=24> */
.L_x_213:
[----:B------:R-:W-:Y:S05]  /*10c0*/  BSYNC.RECONVERGENT B2 ;  /* 0x0000000000027941 */ /* 0x000fea0003800200 */
.L_x_212:
[----:B------:R0:W-:Y:S02]  /*10d0*/  STG.E.64 desc[UR10][R14.64+0x1400], R30 ;  /* 0x0014001e0e007986 */ /* 0x0001e4000c101b0a */
.L_x_211:
[----:B------:R-:W-:Y:S05]  /*10e0*/  BSYNC.RECONVERGENT B1 ;  /* 0x0000000000017941 */ /* 0x000fea0003800200 */
.L_x_210:
        /* <DEDUP_REMOVED lines=26> */
.L_x_217:
[----:B------:R-:W-:Y:S05]  /*1290*/  BSYNC.RECONVERGENT B2 ;  /* 0x0000000000027941 */ /* 0x000fea0003800200 */
.L_x_216:
[----:B------:R0:W-:Y:S02]  /*12a0*/  STG.E.64 desc[UR10][R14.64+0x1800], R30 ;  /* 0x0018001e0e007986 */ /* 0x0001e4000c101b0a */
.L_x_215:
[----:B------:R-:W-:Y:S05]  /*12b0*/  BSYNC.RECONVERGENT B1 ;  /* 0x0000000000017941 */ /* 0x000fea0003800200 */
.L_x_214:
[----:B------:R-:W-:Y:S05]  /*12c0*/  @P1 BRA `(.L_x_218) ;  /* 0xfffffff000341947 */ /* 0x000fea000383ffff */
.L_x_185:
[----:B------:R-:W-:-:S13]  /*12d0*/  ISETP.NE.AND P0, PT, RZ, UR7, PT ;  /* 0x00000007ff007c0c */ /* 0x000fda000bf05270 */
[----:B------:R-:W-:Y:S05]  /*12e0*/  @!P0 EXIT ;  /* 0x000000000000894d */ /* 0x000fea0003800000 */
[----:B------:R-:W5:Y:S01]  /*12f0*/  LDCU UR6, c[0x0][0x388] ;  /* 0x00007100ff0677ac */ /* 0x000f620008000800 */
[----:B------:R-:W-:Y:S02]  /*1300*/  UISETP.GE.U32.AND UP0, UPT, UR7, 0x4, UPT ;  /* 0x000000040700788c */ /* 0x000fe4000bf06070 */
[----:B-----5:R-:W-:-:S07]  /*1310*/  ULOP3.LUT UR6, UR6, 0x3, URZ, 0xc0, !UPT ;  /* 0x0000000306067892 */ /* 0x020fce000f8ec0ff */
[----:B------:R-:W-:Y:S05]  /*1320*/  BRA.U !UP0, `(.L_x_219) ;  /* 0x0000000908147547 */ /* 0x000fea000b800000 */
[----:B------:R-:W-:Y:S01]  /*1330*/  LEA R11, R5, R2, 0x7 ;  /* 0x00000002050b7211 */ /* 0x000fe200078e38ff */
[----:B------:R-:W-:Y:S03]  /*1340*/  BSSY.RECONVERGENT B1, `(.L_x_220) ;  /* 0x000001f000017945 */ /* 0x000fe60003800200 */
[----:B------:R-:W-:-:S13]  /*1350*/  ISETP.GE.AND P0, PT, R11, UR8, PT ;  /* 0x000000080b007c0c */ /* 0x000fda000bf06270 */
[----:B------:R-:W-:Y:S05]  /*1360*/  @P0 BRA `(.L_x_221) ;  /* 0x0000000000700947 */ /* 0x000fea0003800000 */
[----:B------:R-:W-:Y:S01]  /*1370*/  IMAD.WIDE R8, R11, 0x8, R12 ;  /* 0x000000080b087825 */ /* 0x000fe200078e020c */
[----:B01234-:R-:W0:Y:S01]  /*1380*/  MUFU.RCP64H R15, R7 ;  /* 0x00000007000f7308 */ /* 0x01fe220000001800 */
[----:B------:R-:W1:Y:S04]  /*1390*/  LDCU.64 UR12, c[0x0][0x390] ;  /* 0x00007200ff0c77ac */ /* 0x000e680008000a00 */
[----:B------:R-:W1:Y:S01]  /*13a0*/  LDG.E.64 R8, desc[UR10][R8.64] ;  /* 0x0000000a08087981 */ /* 0x000e62000c1e1b00 */
        /* <DEDUP_REMOVED lines=20> */
.L_x_223:
[----:B------:R-:W-:Y:S05]  /*14f0*/  BSYNC.RECONVERGENT B2 ;  /* 0x0000000000027941 */ /* 0x000fea0003800200 */
.L_x_222:
[----:B------:R-:W-:-:S04]  /*1500*/  IMAD.MOV.U32 R8, RZ, RZ, 0x8 ;  /* 0x00000008ff087424 */ /* 0x000fc800078e00ff */
[----:B------:R-:W-:-:S05]  /*1510*/  IMAD.WIDE R8, R11, R8, UR4 ;  /* 0x000000040b087e25 */ /* 0x000fca000f8e0208 */
[----:B------:R0:W-:Y:S02]  /*1520*/  STG.E.64 desc[UR10][R8.64], R30 ;  /* 0x0000001e08007986 */ /* 0x0001e4000c101b0a */
.L_x_221:
[----:B------:R-:W-:Y:S05]  /*1530*/  BSYNC.RECONVERGENT B1 ;  /* 0x0000000000017941 */ /* 0x000fea0003800200 */
.L_x_220:
[----:B01234-:R-:W-:Y:S01]  /*1540*/  VIADD R15, R11, 0x80 ;  /* 0x000000800b0f7836 */ /* 0x01ffe20000000000 */
[----:B------:R-:W-:Y:S04]  /*1550*/  BSSY.RECONVERGENT B1, `(.L_x_224) ;  /* 0x000001f000017945 */ /* 0x000fe80003800200 */
[----:B------:R-:W-:-:S13]  /*1560*/  ISETP.GE.AND P0, PT, R15, UR8, PT ;  /* 0x000000080f007c0c */ /* 0x000fda000bf06270 */
[----:B------:R-:W-:Y:S05]  /*1570*/  @P0 BRA `(.L_x_225) ;  /* 0x0000000000700947 */ /* 0x000fea0003800000 */
[----:B------:R-:W-:Y:S01]  /*1580*/  IMAD.WIDE R8, R15, 0x8, R12 ;  /* 0x000000080f087825 */ /* 0x000fe200078e020c */
[----:B------:R-:W0:Y:S01]  /*1590*/  MUFU.RCP64H R17, R7 ;  /* 0x0000000700117308 */ /* 0x000e220000001800 */
[----:B------:R-:W-:Y:S01]  /*15a0*/  MOV R16, 0x1 ;  /* 0x0000000100107802 */ /* 0x000fe20000000f00 */
[----:B------:R-:W1:Y:S03]  /*15b0*/  LDCU.64 UR12, c[0x0][0x390] ;  /* 0x00007200ff0c77ac */ /* 0x000e660008000a00 */
[----:B------:R-:W1:Y:S01]  /*15c0*/  LDG.E.64 R8, desc[UR10][R8.64] ;  /* 0x0000000a08087981 */ /* 0x000e62000c1e1b00 */
[----:B------:R-:W-:Y:S01]  /*15d0*/  BSSY.RECONVERGENT B2, `(.L_x_226) ;  /* 0x0000013000027945 */ /* 0x000fe20003800200 */
        /* <DEDUP_REMOVED lines=18> */
.L_x_227:
[----:B------:R-:W-:Y:S05]  /*1700*/  BSYNC.RECONVERGENT B2 ;  /* 0x0000000000027941 */ /* 0x000fea0003800200 */
.L_x_226:
[----:B------:R-:W-:-:S04]  /*1710*/  IMAD.MOV.U32 R8, RZ, RZ, 0x8 ;  /* 0x00000008ff087424 */ /* 0x000fc800078e00ff */
[----:B------:R-:W-:-:S05]  /*1720*/  IMAD.WIDE R8, R15, R8, UR4 ;  /* 0x000000040f087e25 */ /* 0x000fca000f8e0208 */
[----:B------:R0:W-:Y:S02]  /*1730*/  STG.E.64 desc[UR10][R8.64], R30 ;  /* 0x0000001e08007986 */ /* 0x0001e4000c101b0a */
.L_x_225:
[----:B------:R-:W-:Y:S05]  /*1740*/  BSYNC.RECONVERGENT B1 ;  /* 0x0000000000017941 */ /* 0x000fea0003800200 */
.L_x_224:
[----:B------:R-:W-:Y:S01]  /*1750*/  VIADD R15, R11, 0x100 ;  /* 0x000001000b0f7836 */ /* 0x000fe20000000000 */
[----:B------:R-:W-:Y:S04]  /*1760*/  BSSY.RECONVERGENT B1, `(.L_x_228) ;  /* 0x000001f000017945 */ /* 0x000fe80003800200 */
[----:B------:R-:W-:-:S13]  /*1770*/  ISETP.GE.AND P0, PT, R15, UR8, PT ;  /* 0x000000080f007c0c */ /* 0x000fda000bf06270 */
[----:B------:R-:W-:Y:S05]  /*1780*/  @P0 BRA `(.L_x_229) ;  /* 0x0000000000700947 */ /* 0x000fea0003800000 */
[----:B0-----:R-:W-:Y:S01]  /*1790*/  IMAD.WIDE R8, R15, 0x8, R12 ;  /* 0x000000080f087825 */ /* 0x001fe200078e020c */
[----:B------:R-:W0:Y:S01]  /*17a0*/  MUFU.RCP64H R17, R7 ;  /* 0x0000000700117308 */ /* 0x000e220000001800 */
        /* <DEDUP_REMOVED lines=22> */
.L_x_231:
[----:B------:R-:W-:Y:S05]  /*1910*/  BSYNC.RECONVERGENT B2 ;  /* 0x0000000000027941 */ /* 0x000fea0003800200 */
.L_x_230:
[----:B------:R-:W-:-:S04]  /*1920*/  IMAD.MOV.U32 R8, RZ, RZ, 0x8 ;  /* 0x00000008ff087424 */ /* 0x000fc800078e00ff */
[----:B------:R-:W-:-:S05]  /*1930*/  IMAD.WIDE R8, R15, R8, UR4 ;  /* 0x000000040f087e25 */ /* 0x000fca000f8e0208 */
[----:B------:R1:W-:Y:S02]  /*1940*/  STG.E.64 desc[UR10][R8.64], R30 ;  /* 0x0000001e08007986 */ /* 0x0003e4000c101b0a */
.L_x_229:
[----:B------:R-:W-:Y:S05]  /*1950*/  BSYNC.RECONVERGENT B1 ;  /* 0x0000000000017941 */ /* 0x000fea0003800200 */
.L_x_228:
[----:B------:R-:W-:Y:S01]  /*1960*/  VIADD R11, R11, 0x180 ;  /* 0x000001800b0b7836 */ /* 0x000fe20000000000 */
[----:B------:R-:W-:Y:S04]  /*1970*/  BSSY.RECONVERGENT B1, `(.L_x_232) ;  /* 0x000001f000017945 */ /* 0x000fe80003800200 */
[----:B------:R-:W-:-:S13]  /*1980*/  ISETP.GE.AND P0, PT, R11, UR8, PT ;  /* 0x000000080b007c0c */ /* 0x000fda000bf06270 */
[----:B------:R-:W-:Y:S05]  /*1990*/  @P0 BRA `(.L_x_233) ;  /* 0x0000000000700947 */ /* 0x000fea0003800000 */
[----:B01----:R-:W-:Y:S01]  /*19a0*/  IMAD.WIDE R8, R11, 0x8, R12 ;  /* 0x000000080b087825 */ /* 0x003fe200078e020c */
        /* <DEDUP_REMOVED lines=20> */
[----:B------:R-:W-:Y:S02]  /*1af0*/  MOV R19, R7 ;  /* 0x0000000700137202 */ /* 0x000fe40000000f00 */
[----:B------:R-:W-:-:S07]  /*1b00*/  MOV R0, 0x1b20 ;  /* 0x00001b2000007802 */ /* 0x000fce0000000f00 */
[----:B------:R-:W-:Y:S05]  /*1b10*/  CALL.REL.NOINC `($__internal_0_$__cuda_sm20_div_rn_f64_full) ;  /* 0x0000002000887944 */ /* 0x000fea0003c00000 */
.L_x_235:
[----:B------:R-:W-:Y:S05]  /*1b20*/  BSYNC.RECONVERGENT B2 ;  /* 0x0000000000027941 */ /* 0x000fea0003800200 */
.L_x_234:
[----:B------:R-:W-:-:S04]  /*1b30*/  IMAD.MOV.U32 R8, RZ, RZ, 0x8 ;  /* 0x00000008ff087424 */ /* 0x000fc800078e00ff */
[----:B------:R-:W-:-:S05]  /*1b40*/  IMAD.WIDE R8, R11, R8, UR4 ;  /* 0x000000040b087e25 */ /* 0x000fca000f8e0208 */
[----:B------:R2:W-:Y:S02]  /*1b50*/  STG.E.64 desc[UR10][R8.64], R30 ;  /* 0x0000001e08007986 */ /* 0x0005e4000c101b0a */
.L_x_233:
[----:B------:R-:W-:Y:S05]  /*1b60*/  BSYNC.RECONVERGENT B1 ;  /* 0x0000000000017941 */ /* 0x000fea0003800200 */
.L_x_232:
[----:B------:R-:W-:-:S07]  /*1b70*/  VIADD R5, R5, 0x4 ;  /* 0x0000000405057836 */ /* 0x000fce0000000000 */
.L_x_219:
[----:B------:R-:W-:-:S13]  /*1b80*/  ISETP.NE.AND P0, PT, RZ, UR6, PT ;  /* 0x00000006ff007c0c */ /* 0x000fda000bf05270 */
[----:B------:R-:W-:Y:S05]  /*1b90*/  @!P0 EXIT ;  /* 0x000000000000894d */ /* 0x000fea0003800000 */
[----:B------:R-:W-:-:S09]  /*1ba0*/  UISETP.NE.AND UP0, UPT, UR6, 0x1, UPT ;  /* 0x000000010600788c */ /* 0x000fd2000bf05270 */
[----:B------:R-:W-:Y:S05]  /*1bb0*/  BRA.U !UP0, `(.L_x_236) ;  /* 0x00000005080c7547 */ /* 0x000fea000b800000 */
[----:B------:R-:W-:Y:S01]  /*1bc0*/  IMAD R11, R5, 0x80, R2 ;  /* 0x00000080050b7824 */ /* 0x000fe200078e0202 */
[----:B------:R-:W-:Y:S04]  /*1bd0*/  BSSY.RECONVERGENT B1, `(.L_x_237) ;  /* 0x000001f000017945 */ /* 0x000fe80003800200 */
[----:B------:R-:W-:-:S13]  /*1be0*/  ISETP.GE.AND P0, PT, R11, UR8, PT ;  /* 0x000000080b007c0c */ /* 0x000fda000bf06270 */
[----:B------:R-:W-:Y:S05]  /*1bf0*/  @P0 BRA `(.L_x_238) ;  /* 0x0000000000700947 */ /* 0x000fea0003800000 */
[----:B012---:R-:W-:Y:S01]  /*1c00*/  IMAD.WIDE R8, R11, 0x8, R12 ;  /* 0x000000080b087825 */ /* 0x007fe200078e020c */
[----:B---34-:R-:W0:Y:S01]  /*1c10*/  MUFU.RCP64H R15, R7 ;  /* 0x00000007000f7308 */ /* 0x018e220000001800 */
        /* <DEDUP_REMOVED lines=22> */
.L_x_240:
[----:B------:R-:W-:Y:S05]  /*1d80*/  BSYNC.RECONVERGENT B2 ;  /* 0x0000000000027941 */ /* 0x000fea0003800200 */
.L_x_239:
[----:B------:R-:W-:-:S04]  /*1d90*/  IMAD.MOV.U32 R8, RZ, RZ, 0x8 ;  /* 0x00000008ff087424 */ /* 0x000fc800078e00ff */
[----:B------:R-:W-:-:S05]  /*1da0*/  IMAD.WIDE R8, R11, R8, UR4 ;  /* 0x000000040b087e25 */ /* 0x000fca000f8e0208 */
[----:B------:R0:W-:Y:S02]  /*1db0*/  STG.E.64 desc[UR10][R8.64], R30 ;  /* 0x0000001e08007986 */ /* 0x0001e4000c101b0a */
.L_x_238:
[----:B------:R-:W-:Y:S05]  /*1dc0*/  BSYNC.RECONVERGENT B1 ;  /* 0x0000000000017941 */ /* 0x000fea0003800200 */
.L_x_237:
[----:B------:R-:W-:Y:S01]  /*1dd0*/  VIADD R11, R11, 0x80 ;  /* 0x000000800b0b7836 */ /* 0x000fe20000000000 */
        /* <DEDUP_REMOVED lines=27> */
.L_x_244:
[----:B------:R-:W-:Y:S05]  /*1f90*/  BSYNC.RECONVERGENT B2 ;  /* 0x0000000000027941 */ /* 0x000fea0003800200 */
.L_x_243:
[----:B------:R-:W-:-:S04]  /*1fa0*/  IMAD.MOV.U32 R8, RZ, RZ, 0x8 ;  /* 0x00000008ff087424 */ /* 0x000fc800078e00ff */
[----:B------:R-:W-:-:S05]  /*1fb0*/  IMAD.WIDE R8, R11, R8, UR4 ;  /* 0x000000040b087e25 */ /* 0x000fca000f8e0208 */
[----:B------:R0:W-:Y:S02]  /*1fc0*/  STG.E.64 desc[UR10][R8.64], R30 ;  /* 0x0000001e08007986 */ /* 0x0001e4000c101b0a */
.L_x_242:
[----:B------:R-:W-:Y:S05]  /*1fd0*/  BSYNC.RECONVERGENT B1 ;  /* 0x0000000000017941 */ /* 0x000fea0003800200 */
.L_x_241:
[----:B------:R-:W-:-:S07]  /*1fe0*/  VIADD R5, R5, 0x2 ;  /* 0x0000000205057836 */ /* 0x000fce0000000000 */
.L_x_236:
[----:B------:R-:W5:Y:S02]  /*1ff0*/  LDC R0, c[0x0][0x388] ;  /* 0x0000e200ff007b82 */ /* 0x000f640000000800 */
[----:B-----5:R-:W-:-:S04]  /*2000*/  LOP3.LUT R0, R0, 0x1, RZ, 0xc0, !PT ;  /* 0x0000000100007812 */ /* 0x020fc800078ec0ff */
[----:B------:R-:W-:-:S13]  /*2010*/  ISETP.NE.U32.AND P0, PT, R0, 0x1, PT ;  /* 0x000000010000780c */ /* 0x000fda0003f05070 */
[----:B------:R-:W-:Y:S05]  /*2020*/  @P0 EXIT ;  /* 0x000000000000094d */ /* 0x000fea0003800000 */
[----:B------:R-:W-:-:S05]  /*2030*/  IMAD R5, R5, 0x80, R2 ;  /* 0x0000008005057824 */ /* 0x000fca00078e0202 */
[----:B------:R-:W-:-:S13]  /*2040*/  ISETP.GE.AND P0, PT, R5, UR8, PT ;  /* 0x0000000805007c0c */ /* 0x000fda000bf06270 */
[----:B------:R-:W-:Y:S05]  /*2050*/  @P0 EXIT ;  /* 0x000000000000094d */ /* 0x000fea0003800000 */
[----:B------:R-:W-:Y:S01]  /*2060*/  IMAD.WIDE R12, R5, 0x8, R12 ;  /* 0x00000008050c7825 */ /* 0x000fe200078e020c */
[----:B0-----:R-:W1:Y:S01]  /*2070*/  MUFU.RCP64H R3, R7 ;  /* 0x0000000700037308 */ /* 0x001e620000001800 */
[----:B------:R-:W0:Y:S04]  /*2080*/  LDCU.64 UR6, c[0x0][0x390] ;  /* 0x00007200ff0677ac */ /* 0x000e280008000a00 */
[----:B------:R-:W0:Y:S01]  /*2090*/  LDG.E.64 R12, desc[UR10][R12.64] ;  /* 0x0000000a0c0c7981 */ /* 0x000e22000c1e1b00 */
[----:B------:R-:W-:Y:S01]  /*20a0*/  IMAD.MOV.U32 R2, RZ, RZ, 0x1 ;  /* 0x00000001ff027424 */ /* 0x000fe200078e00ff */
[----:B------:R-:W-:Y:S05]  /*20b0*/  BSSY.RECONVERGENT B1, `(.L_x_245) ;  /* 0x0000013000017945 */ /* 0x000fea0003800200 */
[----:B-12---:R-:W-:-:S08]  /*20c0*/  DFMA R8, -R6, R2, 1 ;  /* 0x3ff000000608742b */ /* 0x006fd00000000102 */
[----:B------:R-:W-:-:S08]  /*20d0*/  DFMA R8, R8, R8, R8 ;  /* 0x000000080808722b */ /* 0x000fd00000000008 */
[----:B------:R-:W-:-:S08]  /*20e0*/  DFMA R8, R2, R8, R2 ;  /* 0x000000080208722b */ /* 0x000fd00000000002 */
[----:B------:R-:W-:-:S08]  /*20f0*/  DFMA R10, -R6, R8, 1 ;  /* 0x3ff00000060a742b */ /* 0x000fd00000000108 */
[----:B------:R-:W-:Y:S02]  /*2100*/  DFMA R10, R8, R10, R8 ;  /* 0x0000000a080a722b */ /* 0x000fe40000000008 */
[----:B0-----:R-:W-:-:S08]  /*2110*/  DADD R2, R12, -UR6 ;  /* 0x800000060c027e29 */ /* 0x001fd00008000000 */
[----:B------:R-:W-:-:S08]  /*2120*/  DMUL R20, R2, R2 ;  /* 0x0000000202147228 */ /* 0x000fd00000000000 */
[----:B---34-:R-:W-:Y:S02]  /*2130*/  DMUL R30, R10, R20 ;  /* 0x000000140a1e7228 */ /* 0x018fe40000000000 */
        /* <DEDUP_REMOVED lines=10> */
.L_x_246:
[----:B------:R-:W-:Y:S05]  /*21e0*/  BSYNC.RECONVERGENT B1 ;  /* 0x0000000000017941 */ /* 0x000fea0003800200 */
.L_x_245:
[----:B------:R-:W-:-:S04]  /*21f0*/  IMAD.MOV.U32 R2, RZ, RZ, 0x8 ;  /* 0x00000008ff027424 */ /* 0x000fc800078e00ff */
[----:B------:R-:W-:-:S05]  /*2200*/  IMAD.WIDE R2, R5, R2, UR4 ;  /* 0x0000000405027e25 */ /* 0x000fca000f8e0202 */
[----:B------:R-:W-:Y:S01]  /*2210*/  STG.E.64 desc[UR10][R2.64], R30 ;  /* 0x0000001e02007986 */ /* 0x000fe2000c101b0a */
[----:B------:R-:W-:Y:S05]  /*2220*/  EXIT ;  /* 0x000000000000794d */ /* 0x000fea0003800000 */
.L_x_184:
        /* <DEDUP_REMOVED lines=10> */
[----:B------:R-:W-:Y:S01]  /*22d0*/  MOV R7, UR6 ;  /* 0x0000000600077c02 */ /* 0x000fe20008000f00 */
[----:B------:R-:W-:Y:S01]  /*22e0*/  IMAD.U32 R6, RZ, RZ, UR17 ;  /* 0x00000011ff067e24 */ /* 0x000fe2000f8e00ff */
[----:B------:R-:W1:Y:S01]  /*22f0*/  LDCU.64 UR14, c[0x0][0x390] ;  /* 0x00007200ff0e77ac */ /* 0x000e620008000a00 */
[C---:B------:R-:W-:Y:S02]  /*2300*/  VIADD R8, R2.reuse, 0x80 ;  /* 0x0000008002087836 */ /* 0x040fe40000000000 */
[----:B------:R-:W-:Y:S01]  /*2310*/  IMAD.WIDE.U32 R6, R2, 0x8, R6 ;  /* 0x0000000802067825 */ /* 0x000fe200078e0006 */
[----:B------:R-:W2:Y:S03]  /*2320*/  LDCU.64 UR12, c[0x0][0x3a8] ;  /* 0x00007500ff0c77ac */ /* 0x000ea60008000a00 */
[----:B------:R-:W-:Y:S01]  /*2330*/  IMAD.U32 R5, RZ, RZ, UR9 ;  /* 0x00000009ff057e24 */ /* 0x000fe2000f8e00ff */
[----:B------:R-:W3:Y:S01]  /*2340*/  LDCU.64 UR24, c[0x0][0x3a0] ;  /* 0x00007400ff1877ac */ /* 0x000ee20008000a00 */
[----:B------:R-:W4:Y:S01]  /*2350*/  LDCU.128 UR20, c[0x0][0x3a0] ;  /* 0x00007400ff1477ac */ /* 0x000f220008000c00 */
[----:B------:R-:W-:-:S12]  /*2360*/  UIADD3 UR7, UPT, UPT, -UR9, URZ, URZ ;  /* 0x000000ff09077290 */ /* 0x000fd8000fffe1ff */
.L_x_264:
[----:B--2---:R-:W-:-:S04]  /*2370*/  IADD3 R16, P0, PT, R6, UR12, RZ ;  /* 0x0000000c06107c10 */ /* 0x004fc8000ff1e0ff */
[----:B------:R-:W-:-:S05]  /*2380*/  IADD3.X R17, PT, PT, R7, UR13, RZ, P0, !PT ;  /* 0x0000000d07117c10 */ /* 0x000fca00087fe4ff */
[----:B------:R-:W1:Y:S01]  /*2390*/  LDG.E.64 R14, desc[UR10][R16.64] ;  /* 0x0000000a100e7981 */ /* 0x000e62000c1e1b00 */
[----:B0-----:R-:W0:Y:S01]  /*23a0*/  MUFU.RCP64H R19, R11 ;  /* 0x0000000b00137308 */ /* 0x001e220000001800 */
[----:B------:R-:W-:Y:S01]  /*23b0*/  IMAD.MOV.U32 R18, RZ, RZ, 0x1 ;  /* 0x00000001ff127424 */ /* 0x000fe200078e00ff */
[----:B------:R-:W-:Y:S01]  /*23c0*/  UIADD3 UR7, UPT, UPT, UR7, 0x8, URZ ;  /* 0x0000000807077890 */ /* 0x000fe2000fffe0ff */
[----:B------:R-:W-:Y:S01]  /*23d0*/  MOV R27, UR6 ;  /* 0x00000006001b7c02 */ /* 0x000fe20008000f00 */
[----:B------:R-:W-:Y:S01]  /*23e0*/  IMAD.U32 R26, RZ, RZ, UR17 ;  /* 0x00000011ff1a7e24 */ /* 0x000fe2000f8e00ff */
[----:B------:R-:W-:Y:S01]  /*23f0*/  BSSY.RECONVERGENT B1, `(.L_x_248) ;  /* 0x0000015000017945 */ /* 0x000fe20003800200 */
[----:B------:R-:W-:Y:S02]  /*2400*/  UISETP.NE.AND UP0, UPT, UR7, URZ, UPT ;  /* 0x000000ff0700728c */ /* 0x000fe4000bf05270 */
[----:B------:R-:W-:Y:S01]  /*2410*/  IMAD.WIDE R26, R8, 0x8, R26 ;  /* 0x00000008081a7825 */ /* 0x000fe200078e021a */
        /* <DEDUP_REMOVED lines=17> */
[----:B---34-:R-:W-:Y:S05]  /*2530*/  CALL.REL.NOINC `($__internal_0_$__cuda_sm20_div_rn_f64_full) ;  /* 0x0000001800007944 */ /* 0x018fea0003c00000 */
.L_x_249:
[----:B---34-:R-:W-:Y:S05]  /*2540*/  BSYNC.RECONVERGENT B1 ;  /* 0x0000000000017941 */ /* 0x018fea0003800200 */
.L_x_248:
[----:B------:R-:W-:Y:S02]  /*2550*/  IADD3 R18, P0, PT, R6, UR20, RZ ;  /* 0x0000001406127c10 */ /* 0x000fe4000ff1e0ff */
[----:B------:R-:W-:Y:S02]  /*2560*/  IADD3 R14, P1, PT, R26, UR22, RZ ;  /* 0x000000161a0e7c10 */ /* 0x000fe4000ff3e0ff */
[----:B------:R-:W-:Y:S02]  /*2570*/  IADD3.X R19, PT, PT, R7, UR21, RZ, P0, !PT ;  /* 0x0000001507137c10 */ /* 0x000fe400087fe4ff */
[----:B------:R-:W-:-:S03]  /*2580*/  IADD3.X R15, PT, PT, R27, UR23, RZ, P1, !PT ;  /* 0x000000171b0f7c10 */ /* 0x000fc60008ffe4ff */
[----:B------:R0:W-:Y:S04]  /*2590*/  STG.E.64 desc[UR10][R18.64], R30 ;  /* 0x0000001e12007986 */ /* 0x0001e8000c101b0a */
[----:B------:R-:W2:Y:S01]  /*25a0*/  LDG.E.64 R16, desc[UR10][R14.64] ;  /* 0x0000000a0e107981 */ /* 0x000ea2000c1e1b00 */
[----:B------:R-:W1:Y:S01]  /*25b0*/  MUFU.RCP64H R21, R11 ;  /* 0x0000000b00157308 */ /* 0x000e620000001800 */
[----:B------:R-:W-:Y:S01]  /*25c0*/  IMAD.MOV.U32 R20, RZ, RZ, 0x1 ;  /* 0x00000001ff147424 */ /* 0x000fe200078e00ff */
[----:B------:R-:W-:Y:S05]  /*25d0*/  BSSY.RECONVERGENT B1, `(.L_x_250) ;  /* 0x0000013000017945 */ /* 0x000fea0003800200 */
[----:B-1----:R-:W-:-:S08]  /*25e0*/  DFMA R22, -R10, R20, 1 ;  /* 0x3ff000000a16742b */ /* 0x002fd00000000114 */
[----:B------:R-:W-:-:S08]  /*25f0*/  DFMA R22, R22, R22, R22 ;  /* 0x000000161616722b */ /* 0x000fd00000000016 */
[----:B------:R-:W-:-:S08]  /*2600*/  DFMA R22, R20, R22, R20 ;  /* 0x000000161416722b */ /* 0x000fd00000000014 */
[----:B------:R-:W-:-:S08]  /*2610*/  DFMA R20, -R10, R22, 1 ;  /* 0x3ff000000a14742b */ /* 0x000fd00000000116 */
[----:B------:R-:W-:Y:S02]  /*2620*/  DFMA R22, R22, R20, R22 ;  /* 0x000000141616722b */ /* 0x000fe40000000016 */
[----:B--2---:R-:W-:-:S08]  /*2630*/  DADD R16, R16, -UR14 ;  /* 0x8000000e10107e29 */ /* 0x004fd00008000000 */
[----:B------:R-:W-:-:S08]  /*2640*/  DMUL R20, R16, R16 ;  /* 0x0000001010147228 */ /* 0x000fd00000000000 */
[----:B0-----:R-:W-:Y:S02]  /*2650*/  DMUL R30, R22, R20 ;  /* 0x00000014161e7228 */ /* 0x001fe40000000000 */
        /* <DEDUP_REMOVED lines=10> */
.L_x_251:
[----:B------:R-:W-:Y:S05]  /*2700*/  BSYNC.RECONVERGENT B1 ;  /* 0x0000000000017941 */ /* 0x000fea0003800200 */
.L_x_250:
[----:B------:R-:W-:-:S04]  /*2710*/  IADD3 R26, P0, PT, R26, UR24, RZ ;  /* 0x000000181a1a7c10 */ /* 0x000fc8000ff1e0ff */
[----:B------:R-:W-:-:S05]  /*2720*/  IADD3.X R27, PT, PT, R27, UR25, RZ, P0, !PT ;  /* 0x000000191b1b7c10 */ /* 0x000fca00087fe4ff */
        /* <DEDUP_REMOVED lines=23> */
.L_x_253:
[----:B------:R-:W-:Y:S05]  /*28a0*/  BSYNC.RECONVERGENT B1 ;  /* 0x0000000000017941 */ /* 0x000fea0003800200 */
.L_x_252:
        /* <DEDUP_REMOVED lines=23> */
.L_x_255:
[----:B------:R-:W-:Y:S05]  /*2a20*/  BSYNC.RECONVERGENT B1 ;  /* 0x0000000000017941 */ /* 0x000fea0003800200 */
.L_x_254:
        /* <DEDUP_REMOVED lines=23> */
.L_x_257:
[----:B------:R-:W-:Y:S05]  /*2ba0*/  BSYNC.RECONVERGENT B1 ;  /* 0x0000000000017941 */ /* 0x000fea0003800200 */
.L_x_256:
[----:B------:R0:W-:Y:S04]  /*2bb0*/  STG.E.64 desc[UR10][R26.64+0xc00], R30 ;  /* 0x000c001e1a007986 */ /* 0x0001e8000c101b0a */
[----:B------:R-:W2:Y:S01]  /*2bc0*/  LDG.E.64 R16, desc[UR10][R14.64+0x1000] ;  /* 0x0010000a0e107981 */ /* 0x000ea2000c1e1b00 */
[----:B------:R-:W1:Y:S01]  /*2bd0*/  MUFU.RCP64H R19, R11 ;  /* 0x0000000b00137308 */ /* 0x000e620000001800 */
[----:B------:R-:W-:Y:S01]  /*2be0*/  MOV R18, 0x1 ;  /* 0x0000000100127802 */ /* 0x000fe20000000f00 */
        /* <DEDUP_REMOVED lines=19> */
.L_x_259:
[----:B------:R-:W-:Y:S05]  /*2d20*/  BSYNC.RECONVERGENT B1 ;  /* 0x0000000000017941 */ /* 0x000fea0003800200 */
.L_x_258:
        /* <DEDUP_REMOVED lines=23> */
.L_x_261:
[----:B------:R-:W-:Y:S05]  /*2ea0*/  BSYNC.RECONVERGENT B1 ;  /* 0x0000000000017941 */ /* 0x000fea0003800200 */
.L_x_260:
        /* <DEDUP_REMOVED lines=23> */
.L_x_263:
[----:B------:R-:W-:Y:S05]  /*3020*/  BSYNC.RECONVERGENT B1 ;  /* 0x0000000000017941 */ /* 0x000fea0003800200 */
.L_x_262:
[----:B------:R0:W-:Y:S01]  /*3030*/  STG.E.64 desc[UR10][R26.64+0x1800], R30 ;  /* 0x0018001e1a007986 */ /* 0x0001e2000c101b0a */
[----:B------:R-:W-:Y:S01]  /*3040*/  IADD3 R6, P0, PT, R6, 0x2000, RZ ;  /* 0x0000200006067810 */ /* 0x000fe20007f1e0ff */
[----:B------:R-:W-:-:S03]  /*3050*/  VIADD R8, R8, 0x400 ;  /* 0x0000040008087836 */ /* 0x000fc60000000000 */
[----:B------:R-:W-:Y:S01]  /*3060*/  IADD3.X R7, PT, PT, RZ, R7, RZ, P0, !PT ;  /* 0x00000007ff077210 */ /* 0x000fe200007fe4ff */
[----:B------:R-:W-:Y:S08]  /*3070*/  BRA.U UP0, `(.L_x_264) ;  /* 0xfffffff100bc7547 */ /* 0x000ff0000b83ffff */
.L_x_247:
[----:B------:R-:W-:-:S13]  /*3080*/  ISETP.NE.AND P0, PT, RZ, UR8, PT ;  /* 0x00000008ff007c0c */ /* 0x000fda000bf05270 */
[----:B------:R-:W-:Y:S05]  /*3090*/  @!P0 EXIT ;  /* 0x000000000000894d */ /* 0x000fea0003800000 */
[----:B------:R-:W1:Y:S01]  /*30a0*/  LDCU UR6, c[0x0][0x388] ;  /* 0x00007100ff0677ac */ /* 0x000e620008000800 */
[----:B------:R-:W-:Y:S02]  /*30b0*/  UISETP.GE.U32.AND UP0, UPT, UR8, 0x4, UPT ;  /* 0x000000040800788c */ /* 0x000fe4000bf06070 */
[----:B-1----:R-:W-:-:S07]  /*30c0*/  ULOP3.LUT UR6, UR6, 0x3, URZ, 0xc0, !UPT ;  /* 0x0000000306067892 */ /* 0x002fce000f8ec0ff */
[----:B------:R-:W-:Y:S05]  /*30d0*/  BRA.U !UP0, `(.L_x_265) ;  /* 0x0000000508a47547 */ /* 0x000fea000b800000 */
[----:B------:R-:W-:Y:S01]  /*30e0*/  IMAD R7, R5, 0x80, R2 ;  /* 0x0000008005077824 */ /* 0x000fe200078e0202 */
[----:B0-----:R-:W0:Y:S01]  /*30f0*/  MUFU.RCP64H R17, R11 ;  /* 0x0000000b00117308 */ /* 0x001e220000001800 */
[----:B------:R-:W-:Y:S01]  /*3100*/  IMAD.MOV.U32 R16, RZ, RZ, 0x1 ;  /* 0x00000001ff107424 */ /* 0x000fe200078e00ff */
[----:B------:R-:W1:Y:S01]  /*3110*/  LDCU.64 UR8, c[0x0][0x390] ;  /* 0x00007200ff0877ac */ /* 0x000e620008000a00 */
[----:B------:R-:W-:-:S05]  /*3120*/  IMAD.WIDE R14, R7, 0x8, R12 ;  /* 0x00000008070e7825 */ /* 0x000fca00078e020c */
        /* <DEDUP_REMOVED lines=20> */
.L_x_267:
[----:B------:R-:W-:Y:S05]  /*3270*/  BSYNC.RECONVERGENT B1 ;  /* 0x0000000000017941 */ /* 0x000fea0003800200 */
.L_x_266:
[----:B------:R-:W-:Y:S01]  /*3280*/  MOV R6, 0x8 ;  /* 0x0000000800067802 */ /* 0x000fe20000000f00 */
[----:B------:R-:W0:Y:S01]  /*3290*/  MUFU.RCP64H R17, R11 ;  /* 0x0000000b00117308 */ /* 0x000e220000001800 */
[----:B------:R-:W-:Y:S01]  /*32a0*/  IMAD.MOV.U32 R16, RZ, RZ, 0x1 ;  /* 0x00000001ff107424 */ /* 0x000fe200078e00ff */
[----:B------:R-:W1:Y:S02]  /*32b0*/  LDCU.64 UR8, c[0x0][0x390] ;  /* 0x00007200ff0877ac */ /* 0x000e640008000a00 */
[----:B------:R-:W-:-:S05]  /*32c0*/  IMAD.WIDE R6, R7, R6, UR4 ;  /* 0x0000000407067e25 */ /* 0x000fca000f8e0206 */
[----:B------:R2:W-:Y:S04]  /*32d0*/  STG.E.64 desc[UR10][R6.64], R30 ;  /* 0x0000001e06007986 */ /* 0x0005e8000c101b0a */
        /* <DEDUP_REMOVED lines=9> */
[----:B--2---:R-:W-:Y:S02]  /*3370*/  DMUL R30, R16, R20 ;  /* 0x00000014101e7228 */ /* 0x004fe40000000000 */
        /* <DEDUP_REMOVED lines=10> */
.L_x_269:
[----:B------:R-:W-:Y:S05]  /*3420*/  BSYNC.RECONVERGENT B1 ;  /* 0x0000000000017941 */ /* 0x000fea0003800200 */
.L_x_268:
[----:B------:R0:W-:Y:S01]  /*3430*/  STG.E.64 desc[UR10][R6.64+0x400], R30 ;  /* 0x0004001e06007986 */ /* 0x0001e2000c101b0a */
[----:B------:R-:W1:Y:S01]  /*3440*/  MUFU.RCP64H R17, R11 ;  /* 0x0000000b00117308 */ /* 0x000e620000001800 */
[----:B------:R-:W-:Y:S01]  /*3450*/  IMAD.MOV.U32 R16, RZ, RZ, 0x1 ;  /* 0x00000001ff107424 */ /* 0x000fe200078e00ff */
[----:B------:R-:W2:Y:S01]  /*3460*/  LDCU.64 UR8, c[0x0][0x390] ;  /* 0x00007200ff0877ac */ /* 0x000ea20008000a00 */
[----:B------:R-:W2:Y:S01]  /*3470*/  LDG.E.64 R8, desc[UR10][R14.64+0x800] ;  /* 0x0008000a0e087981 */ /* 0x000ea2000c1e1b00 */
[----:B------:R-:W-:Y:S03]  /*3480*/  BSSY.RECONVERGENT B1, `(.L_x_270) ;  /* 0x0000013000017945 */ /* 0x000fe60003800200 */
        /* <DEDUP_REMOVED lines=18> */
.L_x_271:
[----:B------:R-:W-:Y:S05]  /*35b0*/  BSYNC.RECONVERGENT B1 ;  /* 0x0000000000017941 */ /* 0x000fea0003800200 */
.L_x_270:
        /* <DEDUP_REMOVED lines=24> */
.L_x_273:
[----:B------:R-:W-:Y:S05]  /*3740*/  BSYNC.RECONVERGENT B1 ;  /* 0x0000000000017941 */ /* 0x000fea0003800200 */
.L_x_272:
[----:B------:R1:W-:Y:S01]  /*3750*/  STG.E.64 desc[UR10][R6.64+0xc00], R30 ;  /* 0x000c001e06007986 */ /* 0x0003e2000c101b0a */
[----:B------:R-:W-:-:S07]  /*3760*/  IADD3 R5, PT, PT, R5, 0x4, RZ ;  /* 0x0000000405057810 */ /* 0x000fce0007ffe0ff */
.L_x_265:
[----:B------:R-:W-:-:S13]  /*3770*/  ISETP.NE.AND P0, PT, RZ, UR6, PT ;  /* 0x00000006ff007c0c */ /* 0x000fda000bf05270 */
[----:B------:R-:W-:Y:S05]  /*3780*/  @!P0 EXIT ;  /* 0x000000000000894d */ /* 0x000fea0003800000 */
[----:B------:R-:W-:-:S09]  /*3790*/  UISETP.NE.AND UP0, UPT, UR6, 0x1, UPT ;  /* 0x000000010600788c */ /* 0x000fd2000bf05270 */
[----:B------:R-:W-:Y:S05]  /*37a0*/  BRA.U !UP0, `(.L_x_274) ;  /* 0x0000000108dc7547 */ /* 0x000fea000b800000 */
[----:B-1----:R-:W-:Y:S01]  /*37b0*/  IMAD R7, R5, 0x80, R2 ;  /* 0x0000008005077824 */ /* 0x002fe200078e0202 */
        /* <DEDUP_REMOVED lines=24> */
.L_x_276:
[----:B------:R-:W-:Y:S05]  /*3940*/  BSYNC.RECONVERGENT B1 ;  /* 0x0000000000017941 */ /* 0x000fea0003800200 */
.L_x_275:
        /* <DEDUP_REMOVED lines=26> */
.L_x_278:
[----:B------:R-:W-:Y:S05]  /*3af0*/  BSYNC.RECONVERGENT B1 ;  /* 0x0000000000017941 */ /* 0x000fea0003800200 */
.L_x_277:
[----:B------:R2:W-:Y:S01]  /*3b00*/  STG.E.64 desc[UR10][R6.64+0x400], R30 ;  /* 0x0004001e06007986 */ /* 0x0005e2000c101b0a */
[----:B------:R-:W-:-:S07]  /*3b10*/  VIADD R5, R5, 0x2 ;  /* 0x0000000205057836 */ /* 0x000fce0000000000 */
.L_x_274:
[----:B------:R-:W3:Y:S02]  /*3b20*/  LDC R0, c[0x0][0x388] ;  /* 0x0000e200ff007b82 */ /* 0x000ee40000000800 */
[----:B---3--:R-:W-:-:S04]  /*3b30*/  LOP3.LUT R0, R0, 0x1, RZ, 0xc0, !PT ;  /* 0x0000000100007812 */ /* 0x008fc800078ec0ff */
[----:B------:R-:W-:-:S13]  /*3b40*/  ISETP.NE.U32.AND P0, PT, R0, 0x1, PT ;  /* 0x000000010000780c */ /* 0x000fda0003f05070 */
[----:B------:R-:W-:Y:S05]  /*3b50*/  @P0 EXIT ;  /* 0x000000000000094d */ /* 0x000fea0003800000 */
[----:B------:R-:W-:Y:S01]  /*3b60*/  LEA R5, R5, R2, 0x7 ;  /* 0x0000000205057211 */ /* 0x000fe200078e38ff */
[----:B0-----:R-:W1:Y:S01]  /*3b70*/  MUFU.RCP64H R3, R11 ;  /* 0x0000000b00037308 */ /* 0x001e620000001800 */
[----:B------:R-:W0:Y:S03]  /*3b80*/  LDCU.64 UR6, c[0x0][0x390] ;  /* 0x00007200ff0677ac */ /* 0x000e260008000a00 */
[----:B------:R-:W-:-:S06]  /*3b90*/  IMAD.WIDE R12, R5, 0x8, R12 ;  /* 0x00000008050c7825 */ /* 0x000fcc00078e020c */
        /* <DEDUP_REMOVED lines=21> */
.L_x_280:
[----:B------:R-:W-:Y:S05]  /*3cf0*/  BSYNC.RECONVERGENT B1 ;  /* 0x0000000000017941 */ /* 0x000fea0003800200 */
.L_x_279:
[----:B------:R-:W-:-:S04]  /*3d00*/  IMAD.MOV.U32 R2, RZ, RZ, 0x8 ;  /* 0x00000008ff027424 */ /* 0x000fc800078e00ff */
[----:B------:R-:W-:-:S05]  /*3d10*/  IMAD.WIDE R2, R5, R2, UR4 ;  /* 0x0000000405027e25 */ /* 0x000fca000f8e0202 */
[----:B------:R-:W-:Y:S01]  /*3d20*/  STG.E.64 desc[UR10][R2.64], R30 ;  /* 0x0000001e02007986 */ /* 0x000fe2000c101b0a */
[----:B------:R-:W-:Y:S05]  /*3d30*/  EXIT ;  /* 0x000000000000794d */ /* 0x000fea0003800000 */
        .weak           $__internal_0_$__cuda_sm20_div_rn_f64_full
        .type           $__internal_0_$__cuda_sm20_div_rn_f64_full,@function
        .size           $__internal_0_$__cuda_sm20_div_rn_f64_full,(.L_x_396 - $__internal_0_$__cuda_sm20_div_rn_f64_full)
$__internal_0_$__cuda_sm20_div_rn_f64_full:
[C---:B------:R-:W-:Y:S01]  /*3d40*/  FSETP.GEU.AND P0, PT, |R19|.reuse, 1.469367938527859385e-39, PT ;  /* 0x001000001300780b */ /* 0x040fe20003f0e200 */
[----:B------:R-:W-:Y:S01]  /*3d50*/  IMAD.MOV.U32 R32, RZ, RZ, 0x1 ;  /* 0x00000001ff207424 */ /* 0x000fe200078e00ff */
[----:B------:R-:W-:Y:S01]  /*3d60*/  LOP3.LUT R16, R19, 0x800fffff, RZ, 0xc0, !PT ;  /* 0x800fffff13107812 */ /* 0x000fe200078ec0ff */
[----:B------:R-:W-:Y:S01]  /*3d70*/  BSSY.RECONVERGENT B0, `(.L_x_281) ;  /* 0x0000055000007945 */ /* 0x000fe20003800200 */
[C---:B------:R-:W-:Y:S02]  /*3d80*/  FSETP.GEU.AND P3, PT, |R21|.reuse, 1.469367938527859385e-39, PT ;  /* 0x001000001500780b */ /* 0x040fe40003f6e200 */
[----:B------:R-:W-:Y:S02]  /*3d90*/  LOP3.LUT R17, R16, 0x3ff00000, RZ, 0xfc, !PT ;  /* 0x3ff0000010117812 */ /* 0x000fe400078efcff */
[----:B------:R-:W-:Y:S02]  /*3da0*/  MOV R16, R18 ;  /* 0x0000001200107202 */ /* 0x000fe40000000f00 */
[----:B------:R-:W-:-:S02]  /*3db0*/  LOP3.LUT R4, R21, 0x7ff00000, RZ, 0xc0, !PT ;  /* 0x7ff0000015047812 */ /* 0x000fc400078ec0ff */
[----:B------:R-:W-:Y:S01]  /*3dc0*/  LOP3.LUT R28, R19, 0x7ff00000, RZ, 0xc0, !PT ;  /* 0x7ff00000131c7812 */ /* 0x000fe200078ec0ff */
[----:B------:R-:W-:-:S03]  /*3dd0*/  @!P0 DMUL R16, R18, 8.98846567431157953865e+307 ;  /* 0x7fe0000012108828 */ /* 0x000fc60000000000 */
[C---:B------:R-:W-:Y:S01]  /*3de0*/  ISETP.GE.U32.AND P2, PT, R4.reuse, R28, PT ;  /* 0x0000001c0400720c */ /* 0x040fe20003f46070 */
[----:B------:R-:W-:Y:S01]  /*3df0*/  @!P3 IMAD.MOV.U32 R30, RZ, RZ, RZ ;  /* 0x000000ffff1eb224 */ /* 0x000fe200078e00ff */
[----:B------:R-:W-:Y:S01]  /*3e00*/  @!P3 LOP3.LUT R3, R19, 0x7ff00000, RZ, 0xc0, !PT ;  /* 0x7ff000001303b812 */ /* 0x000fe200078ec0ff */
[----:B------:R-:W0:Y:S03]  /*3e10*/  MUFU.RCP64H R33, R17 ;  /* 0x0000001100217308 */ /* 0x000e260000001800 */
[----:B------:R-:W-:Y:S01]  /*3e20*/  @!P3 ISETP.GE.U32.AND P4, PT, R4, R3, PT ;  /* 0x000000030400b20c */ /* 0x000fe20003f86070 */
[----:B------:R-:W-:Y:S01]  /*3e30*/  IMAD.MOV.U32 R3, RZ, RZ, 0x1ca00000 ;  /* 0x1ca00000ff037424 */ /* 0x000fe200078e00ff */
[----:B------:R-:W-:-:S04]  /*3e40*/  @!P0 LOP3.LUT R28, R17, 0x7ff00000, RZ, 0xc0, !PT ;  /* 0x7ff00000111c8812 */ /* 0x000fc800078ec0ff */
[----:B------:R-:W-:-:S04]  /*3e50*/  @!P3 SEL R9, R3, 0x63400000, !P4 ;  /* 0x634000000309b807 */ /* 0x000fc80006000000 */
[----:B------:R-:W-:Y:S01]  /*3e60*/  @!P3 LOP3.LUT R9, R9, 0x80000000, R21, 0xf8, !PT ;  /* 0x800000000909b812 */ /* 0x000fe200078ef815 */
[----:B0-----:R-:W-:-:S03]  /*3e70*/  DFMA R22, R32, -R16, 1 ;  /* 0x3ff000002016742b */ /* 0x001fc60000000810 */
[----:B------:R-:W-:Y:S02]  /*3e80*/  @!P3 LOP3.LUT R31, R9, 0x100000, RZ, 0xfc, !PT ;  /* 0x00100000091fb812 */ /* 0x000fe400078efcff */
[----:B------:R-:W-:-:S03]  /*3e90*/  MOV R9, R4 ;  /* 0x0000000400097202 */ /* 0x000fc60000000f00 */
[----:B------:R-:W-:-:S08]  /*3ea0*/  DFMA R22, R22, R22, R22 ;  /* 0x000000161616722b */ /* 0x000fd00000000016 */
[----:B------:R-:W-:Y:S01]  /*3eb0*/  DFMA R32, R32, R22, R32 ;  /* 0x000000162020722b */ /* 0x000fe20000000020 */
[----:B------:R-:W-:Y:S01]  /*3ec0*/  SEL R23, R3, 0x63400000, !P2 ;  /* 0x6340000003177807 */ /* 0x000fe20005000000 */
[----:B------:R-:W-:-:S03]  /*3ed0*/  IMAD.MOV.U32 R22, RZ, RZ, R20 ;  /* 0x000000ffff167224 */ /* 0x000fc600078e0014 */
[----:B------:R-:W-:-:S03]  /*3ee0*/  LOP3.LUT R23, R23, 0x800fffff, R21, 0xf8, !PT ;  /* 0x800fffff17177812 */ /* 0x000fc600078ef815 */
[----:B------:R-:W-:-:S03]  /*3ef0*/  DFMA R24, R32, -R16, 1 ;  /* 0x3ff000002018742b */ /* 0x000fc60000000810 */
[----:B------:R-:W-:-:S05]  /*3f00*/  @!P3 DFMA R22, R22, 2, -R30 ;  /* 0x400000001616b82b */ /* 0x000fca000000081e */
[----:B------:R-:W-:-:S05]  /*3f10*/  DFMA R32, R32, R24, R32 ;  /* 0x000000182020722b */ /* 0x000fca0000000020 */
[----:B------:R-:W-:-:S03]  /*3f20*/  @!P3 LOP3.LUT R9, R23, 0x7ff00000, RZ, 0xc0, !PT ;  /* 0x7ff000001709b812 */ /* 0x000fc600078ec0ff */
[----:B------:R-:W-:Y:S02]  /*3f30*/  DMUL R30, R32, R22 ;  /* 0x00000016201e7228 */ /* 0x000fe40000000000 */
[----:B------:R-:W-:-:S05]  /*3f40*/  VIADD R24, R9, 0xffffffff ;  /* 0xffffffff09187836 */ /* 0x000fca0000000000 */
[----:B------:R-:W-:Y:S01]  /*3f50*/  ISETP.GT.U32.AND P0, PT, R24, 0x7feffffe, PT ;  /* 0x7feffffe1800780c */ /* 0x000fe20003f04070 */
[----:B------:R-:W-:Y:S01]  /*3f60*/  VIADD R24, R28, 0xffffffff ;  /* 0xffffffff1c187836 */ /* 0x000fe20000000000 */
[----:B------:R-:W-:-:S04]  /*3f70*/  DFMA R34, R30, -R16, R22 ;  /* 0x800000101e22722b */ /* 0x000fc80000000016 */
[----:B------:R-:W-:-:S04]  /*3f80*/  ISETP.GT.U32.OR P0, PT, R24, 0x7feffffe, P0 ;  /* 0x7feffffe1800780c */ /* 0x000fc80000704470 */
[----:B------:R-:W-:-:S09]  /*3f90*/  DFMA R24, R32, R34, R30 ;  /* 0x000000222018722b */ /* 0x000fd2000000001e */
[----:B------:R-:W-:Y:S05]  /*3fa0*/  @P0 BRA `(.L_x_282) ;  /* 0x0000000000700947 */ /* 0x000fea0003800000 */
[----:B------:R-:W-:-:S04]  /*3fb0*/  LOP3.LUT R9, R19, 0x7ff00000, RZ, 0xc0, !PT ;  /* 0x7ff0000013097812 */ /* 0x000fc800078ec0ff */
[CC--:B------:R-:W-:Y:S02]  /*3fc0*/  VIADDMNMX R20, R4.reuse, -R9.reuse, 0xb9600000, !PT ;  /* 0xb960000004147446 */ /* 0x0c0fe40007800909 */
[----:B------:R-:W-:Y:S02]  /*3fd0*/  ISETP.GE.U32.AND P0, PT, R4, R9, PT ;  /* 0x000000090400720c */ /* 0x000fe40003f06070 */
[----:B------:R-:W-:Y:S02]  /*3fe0*/  VIMNMX R20, PT, PT, R20, 0x46a00000, PT ;  /* 0x46a0000014147848 */ /* 0x000fe40003fe0100 */
[----:B------:R-:W-:-:S05]  /*3ff0*/  SEL R3, R3, 0x63400000, !P0 ;  /* 0x6340000003037807 */ /* 0x000fca0004000000 */
[----:B------:R-:W-:Y:S01]  /*4000*/  IMAD.IADD R3, R20, 0x1, -R3 ;  /* 0x0000000114037824 */ /* 0x000fe200078e0a03 */
[----:B------:R-:W-:-:S03]  /*4010*/  MOV R20, RZ ;  /* 0x000000ff00147202 */ /* 0x000fc60000000f00 */
[----:B------:R-:W-:-:S06]  /*4020*/  VIADD R21, R3, 0x7fe00000 ;  /* 0x7fe0000003157836 */ /* 0x000fcc0000000000 */
[----:B------:R-:W-:-:S10]  /*4030*/  DMUL R30, R24, R20 ;  /* 0x00000014181e7228 */ /* 0x000fd40000000000 */
[----:B------:R-:W-:-:S13]  /*4040*/  FSETP.GTU.AND P0, PT, |R31|, 1.469367938527859385e-39, PT ;  /* 0x001000001f00780b */ /* 0x000fda0003f0c200 */
[----:B------:R-:W-:Y:S05]  /*4050*/  @P0 BRA `(.L_x_283) ;  /* 0x0000000000980947 */ /* 0x000fea0003800000 */
[----:B------:R-:W-:Y:S01]  /*4060*/  DFMA R16, R24, -R16, R22 ;  /* 0x800000101810722b */ /* 0x000fe20000000016 */
[----:B------:R-:W-:-:S09]  /*4070*/  IMAD.MOV.U32 R20, RZ, RZ, RZ ;  /* 0x000000ffff147224 */ /* 0x000fd200078e00ff */
[C---:B------:R-:W-:Y:S02]  /*4080*/  FSETP.NEU.AND P0, PT, R17.reuse, RZ, PT ;  /* 0x000000ff1100720b */ /* 0x040fe40003f0d000 */
[----:B------:R-:W-:-:S04]  /*4090*/  LOP3.LUT R18, R17, 0x80000000, R19, 0x48, !PT ;  /* 0x8000000011127812 */ /* 0x000fc800078e4813 */
[----:B------:R-:W-:-:S07]  /*40a0*/  LOP3.LUT R21, R18, R21, RZ, 0xfc, !PT ;  /* 0x0000001512157212 */ /* 0x000fce00078efcff */
[----:B------:R-:W-:Y:S05]  /*40b0*/  @!P0 BRA `(.L_x_283) ;  /* 0x0000000000808947 */ /* 0x000fea0003800000 */
[----:B------:R-:W-:Y:S01]  /*40c0*/  IMAD.MOV R17, RZ, RZ, -R3 ;  /* 0x000000ffff117224 */ /* 0x000fe200078e0a03 */
[----:B------:R-:W-:Y:S01]  /*40d0*/  IADD3 R3, PT, PT, -R3, -0x43300000, RZ ;  /* 0xbcd0000003037810 */ /* 0x000fe20007ffe1ff */
[----:B------:R-:W-:-:S06]  /*40e0*/  IMAD.MOV.U32 R16, RZ, RZ, RZ ;  /* 0x000000ffff107224 */ /* 0x000fcc00078e00ff */
[----:B------:R-:W-:Y:S02]  /*40f0*/  DFMA R16, R30, -R16, R24 ;  /* 0x800000101e10722b */ /* 0x000fe40000000018 */
[----:B------:R-:W-:-:S08]  /*4100*/  DMUL.RP R24, R24, R20 ;  /* 0x0000001418187228 */ /* 0x000fd00000008000 */
[----:B------:R-:W-:Y:S02]  /*4110*/  FSETP.NEU.AND P0, PT, |R17|, R3, PT ;  /* 0x000000031100720b */ /* 0x000fe40003f0d200 */
[----:B------:R-:W-:Y:S02]  /*4120*/  LOP3.LUT R18, R25, R18, RZ, 0x3c, !PT ;  /* 0x0000001219127212 */ /* 0x000fe400078e3cff */
[----:B------:R-:W-:Y:S02]  /*4130*/  FSEL R4, R24, R30, !P0 ;  /* 0x0000001e18047208 */ /* 0x000fe40004000000 */
[----:B------:R-:W-:-:S03]  /*4140*/  FSEL R31, R18, R31, !P0 ;  /* 0x0000001f121f7208 */ /* 0x000fc60004000000 */
[----:B------:R-:W-:Y:S01]  /*4150*/  IMAD.MOV.U32 R30, RZ, RZ, R4 ;  /* 0x000000ffff1e7224 */ /* 0x000fe200078e0004 */
[----:B------:R-:W-:Y:S06]  /*4160*/  BRA `(.L_x_283) ;  /* 0x0000000000547947 */ /* 0x000fec0003800000 */
.L_x_282:
[----:B------:R-:W-:-:S14]  /*4170*/  DSETP.NAN.AND P0, PT, R20, R20, PT ;  /* 0x000000141400722a */ /* 0x000fdc0003f08000 */
[----:B------:R-:W-:Y:S05]  /*4180*/  @P0 BRA `(.L_x_284) ;  /* 0x0000000000440947 */ /* 0x000fea0003800000 */
[----:B------:R-:W-:-:S14]  /*4190*/  DSETP.NAN.AND P0, PT, R18, R18, PT ;  /* 0x000000121200722a */ /* 0x000fdc0003f08000 */
[----:B------:R-:W-:Y:S05]  /*41a0*/  @P0 BRA `(.L_x_285) ;  /* 0x0000000000300947 */ /* 0x000fea0003800000 */
[----:B------:R-:W-:Y:S01]  /*41b0*/  ISETP.NE.AND P0, PT, R9, R28, PT ;  /* 0x0000001c0900720c */ /* 0x000fe20003f05270 */
[----:B------:R-:W-:Y:S01]  /*41c0*/  IMAD.MOV.U32 R31, RZ, RZ, -0x80000 ;  /* 0xfff80000ff1f7424 */ /* 0x000fe200078e00ff */
[----:B------:R-:W-:-:S11]  /*41d0*/  MOV R30, 0x0 ;  /* 0x00000000001e7802 */ /* 0x000fd60000000f00 */
[----:B------:R-:W-:Y:S05]  /*41e0*/  @!P0 BRA `(.L_x_283) ;  /* 0x0000000000348947 */ /* 0x000fea0003800000 */
[----:B------:R-:W-:Y:S02]  /*41f0*/  ISETP.NE.AND P0, PT, R9, 0x7ff00000, PT ;  /* 0x7ff000000900780c */ /* 0x000fe40003f05270 */
[----:B------:R-:W-:Y:S02]  /*4200*/  LOP3.LUT R31, R21, 0x80000000, R19, 0x48, !PT ;  /* 0x80000000151f7812 */ /* 0x000fe400078e4813 */
[----:B------:R-:W-:-:S13]  /*4210*/  ISETP.EQ.OR P0, PT, R28, RZ, !P0 ;  /* 0x000000ff1c00720c */ /* 0x000fda0004702670 */
[----:B------:R-:W-:Y:S01]  /*4220*/  @P0 LOP3.LUT R3, R31, 0x7ff00000, RZ, 0xfc, !PT ;  /* 0x7ff000001f030812 */ /* 0x000fe200078efcff */
[----:B------:R-:W-:Y:S02]  /*4230*/  @!P0 IMAD.MOV.U32 R30, RZ, RZ, RZ ;  /* 0x000000ffff1e8224 */ /* 0x000fe400078e00ff */
[----:B------:R-:W-:Y:S02]  /*4240*/  @P0 IMAD.MOV.U32 R30, RZ, RZ, RZ ;  /* 0x000000ffff1e0224 */ /* 0x000fe400078e00ff */
[----:B------:R-:W-:Y:S01]  /*4250*/  @P0 IMAD.MOV.U32 R31, RZ, RZ, R3 ;  /* 0x000000ffff1f0224 */ /* 0x000fe200078e0003 */
[----:B------:R-:W-:Y:S06]  /*4260*/  BRA `(.L_x_283) ;  /* 0x0000000000147947 */ /* 0x000fec0003800000 */
.L_x_285:
[----:B------:R-:W-:Y:S02]  /*4270*/  LOP3.LUT R31, R19, 0x80000, RZ, 0xfc, !PT ;  /* 0x00080000131f7812 */ /* 0x000fe400078efcff */
[----:B------:R-:W-:Y:S01]  /*4280*/  MOV R30, R18 ;  /* 0x00000012001e7202 */ /* 0x000fe20000000f00 */
[----:B------:R-:W-:Y:S06]  /*4290*/  BRA `(.L_x_283) ;  /* 0x0000000000087947 */ /* 0x000fec0003800000 */
.L_x_284:
[----:B------:R-:W-:Y:S01]  /*42a0*/  LOP3.LUT R31, R21, 0x80000, RZ, 0xfc, !PT ;  /* 0x00080000151f7812 */ /* 0x000fe200078efcff */
[----:B------:R-:W-:-:S07]  /*42b0*/  IMAD.MOV.U32 R30, RZ, RZ, R20 ;  /* 0x000000ffff1e7224 */ /* 0x000fce00078e0014 */
.L_x_283:
[----:B------:R-:W-:Y:S05]  /*42c0*/  BSYNC.RECONVERGENT B0 ;  /* 0x0000000000007941 */ /* 0x000fea0003800200 */
.L_x_281:
[----:B------:R-:W-:Y:S02]  /*42d0*/  IMAD.MOV.U32 R16, RZ, RZ, R0 ;  /* 0x000000ffff107224 */ /* 0x000fe400078e0000 */
[----:B------:R-:W-:-:S04]  /*42e0*/  IMAD.MOV.U32 R17, RZ, RZ, 0x0 ;  /* 0x00000000ff117424 */ /* 0x000fc800078e00ff */
[----:B------:R-:W-:Y:S05]  /*42f0*/  RET.REL.NODEC R16 `(_ZN3cub18CUB_300001_SM_10006detail9transform16transform_kernelINS2_10policy_hubILb1EN4cuda3std3__45tupleIJN6thrust24THRUST_300001_SM_1000_NS6detail15normal_iteratorINSA_10device_ptrIdEEEEEEEE10policy1000El3varSF_JPdEEEvT0_iT1_T2_DpNS2_10kernel_argIT3_EE) ;  /* 0xffffffbc10407950 */ /* 0x000fea0003c3ffff */
.L_x_286:
        /* <DEDUP_REMOVED lines=16> */
.L_x_396:


//--------------------- .text._ZN3cub18CUB_300001_SM_10006detail9transform16transform_kernelINS2_10policy_hubILb1EN4cuda3std3__45tupleIJN6thrust24THRUST_300001_SM_1000_NS6detail15normal_iteratorINSA_10device_ptrIdEEEEEEEE10policy1000Ei3varSF_JPdEEEvT0_iT1_T2_DpNS2_10kernel_argIT3_EE --------------------------
	.section	.text._ZN3cub18CUB_300001_SM_10006detail9transform16transform_kernelINS2_10policy_hubILb1EN4cuda3std3__45tupleIJN6thrust24THRUST_300001_SM_1000_NS6detail15normal_iteratorINSA_10device_ptrIdEEEEEEEE10policy1000Ei3varSF_JPdEEEvT0_iT1_T2_DpNS2_10kernel_argIT3_EE,"ax",@progbits
	.align	128
        .global         _ZN3cub18CUB_300001_SM_10006detail9transform16transform_kernelINS2_10policy_hubILb1EN4cuda3std3__45tupleIJN6thrust24THRUST_300001_SM_1000_NS6detail15normal_iteratorINSA_10device_ptrIdEEEEEEEE10policy1000Ei3varSF_JPdEEEvT0_iT1_T2_DpNS2_10kernel_argIT3_EE
        .type           _ZN3cub18CUB_300001_SM_10006detail9transform16transform_kernelINS2_10policy_hubILb1EN4cuda3std3__45tupleIJN6thrust24THRUST_300001_SM_1000_NS6detail15normal_iteratorINSA_10device_ptrIdEEEEEEEE10policy1000Ei3varSF_JPdEEEvT0_iT1_T2_DpNS2_10kernel_argIT3_EE,@function
        .size           _ZN3cub18CUB_300001_SM_10006detail9transform16transform_kernelINS2_10policy_hubILb1EN4cuda3std3__45tupleIJN6thrust24THRUST_300001_SM_1000_NS6detail15normal_iteratorINSA_10device_ptrIdEEEEEEEE10policy1000Ei3varSF_JPdEEEvT0_iT1_T2_DpNS2_10kernel_argIT3_EE,(.L_x_397 - _ZN3cub18CUB_300001_SM_10006detail9transform16transform_kernelINS2_10policy_hubILb1EN4cuda3std3__45tupleIJN6thrust24THRUST_300001_SM_1000_NS6detail15normal_iteratorINSA_10device_ptrIdEEEEEEEE10policy1000Ei3varSF_JPdEEEvT0_iT1_T2_DpNS2_10kernel_argIT3_EE)
        .other          _ZN3cub18CUB_300001_SM_10006detail9transform16transform_kernelINS2_10policy_hubILb1EN4cuda3std3__45tupleIJN6thrust24THRUST_300001_SM_1000_NS6detail15normal_iteratorINSA_10device_ptrIdEEEEEEEE10policy1000Ei3varSF_JPdEEEvT0_iT1_T2_DpNS2_10kernel_argIT3_EE,@"STO_CUDA_ENTRY STV_DEFAULT"
_ZN3cub18CUB_300001_SM_10006detail9transform16transform_kernelINS2_10policy_hubILb1EN4cuda3std3__45tupleIJN6thrust24THRUST_300001_SM_1000_NS6detail15normal_iteratorINSA_10device_ptrIdEEEEEEEE10policy1000Ei3varSF_JPdEEEvT0_iT1_T2_DpNS2_10kernel_argIT3_EE:
.text._ZN3cub18CUB_300001_SM_10006detail9transform16transform_kernelINS2_10policy_hubILb1EN4cuda3std3__45tupleIJN6thrust24THRUST_300001_SM_1000_NS6detail15normal_iteratorINSA_10device_ptrIdEEEEEEEE10policy1000Ei3varSF_JPdEEEvT0_iT1_T2_DpNS2_10kernel_argIT3_EE:
[----:B------:R-:W-:Y:S08]  /*0000*/  LDC R1, c[0x0][0x37c] ;  /* 0x0000df00ff017b82 */ /* 0x000ff00000000800 */
[----:B------:R-:W0:Y:S01]  /*0010*/  S2UR UR6, SR_CTAID.X ;  /* 0x00000000000679c3 */ /* 0x000e220000002500 */
[----:B------:R-:W1:Y:S01]  /*0020*/  LDCU.64 UR10, c[0x0][0x380] ;  /* 0x00007000ff0a77ac */ /* 0x000e620008000a00 */
[----:B------:R-:W2:Y:S01]  /*0030*/  S2R R2, SR_TID.X ;  /* 0x0000000000027919 */ /* 0x000ea20000002100 */
[----:B------:R-:W-:Y:S01]  /*0040*/  BSSY.RECONVERGENT B0, `(.L_x_287) ;  /* 0x0000014000007945 */ /* 0x000fe20003800200 */
[----:B-1----:R-:W-:-:S04]  /*0050*/  USHF.L.U32 UR16, UR11, 0x7, URZ ;  /* 0x000000070b107899 */ /* 0x002fc800080006ff */
[----:B0-----:R-:W-:-:S04]  /*0060*/  UIMAD UR6, UR16, UR6, URZ ;  /* 0x00000006100672a4 */ /* 0x001fc8000f8e02ff */
[----:B------:R-:W-:-:S04]  /*0070*/  UIADD3 UR8, UPT, UPT, -UR6, UR10, URZ ;  /* 0x0000000a06087290 */ /* 0x000fc8000fffe1ff */
[----:B------:R-:W-:Y:S01]  /*0080*/  UISETP.LT.AND UP0, UPT, UR16, UR8, UPT ;  /* 0x000000081000728c */ /* 0x000fe2000bf01270 */
[----:B--2---:R-:W-:-:S03]  /*0090*/  IMAD.SHL.U32 R0, R2, 0x80, RZ ;  /* 0x0000008002007824 */ /* 0x004fc600078e00ff */
[----:B------:R-:W-:-:S04]  /*00a0*/  USEL UR17, UR16, UR8, UP0 ;  /* 0x0000000810117287 */ /* 0x000fc80008000000 */
[----:B------:R-:W-:-:S06]  /*00b0*/  USHF.L.U32 UR4, UR17, 0x3, URZ ;  /* 0x0000000311047899 */ /* 0x000fcc00080006ff */
[----:B------:R-:W-:-:S13]  /*00c0*/  ISETP.GE.AND P0, PT, R0, UR4, PT ;  /* 0x0000000400007c0c */ /* 0x000fda000bf06270 */
[----:B------:R-:W-:Y:S05]  /*00d0*/  @P0 BRA `(.L_x_288) ;  /* 0x0000000000280947 */ /* 0x000fea0003800000 */
[----:B------:R-:W0:Y:S01]  /*00e0*/  LDC.64 R4, c[0x0][0x3a0] ;  /* 0x0000e800ff047b82 */ /* 0x000e220000000a00 */
[----:B------:R-:W-:Y:S02]  /*00f0*/  IMAD.U32 R3, RZ, RZ, UR6 ;  /* 0x00000006ff037e24 */ /* 0x000fe4000f8e00ff */
[----:B0-----:R-:W-:-:S04]  /*0100*/  IMAD.WIDE.U32 R4, R2, 0x80, R4 ;  /* 0x0000008002047825 */ /* 0x001fc800078e0004 */
[----:B------:R-:W-:-:S07]  /*0110*/  IMAD.WIDE R4, R3, 0x8, R4 ;  /* 0x0000000803047825 */ /* 0x000fce00078e0204 */
.L_x_289:
[----:B------:R-:W-:Y:S01]  /*0120*/  VIADD R0, R0, 0x4000 ;  /* 0x0000400000007836 */ /* 0x000fe20000000000 */
[----:B------:R0:W-:Y:S04]  /*0130*/  CCTL.E.PF2 [R4] ;  /* 0x000000000400798f */ /* 0x0001e80000800100 */
[----:B------:R-:W-:Y:S02]  /*0140*/  ISETP.GE.AND P0, PT, R0, UR4, PT ;  /* 0x0000000400007c0c */ /* 0x000fe4000bf06270 */
[----:B0-----:R-:W-:-:S05]  /*0150*/  IADD3 R4, P1, PT, R4, 0x4000, RZ ;  /* 0x0000400004047810 */ /* 0x001fca0007f3e0ff */
[----:B------:R-:W-:-:S06]  /*0160*/  IMAD.X R5, RZ, RZ, R5, P1 ;  /* 0x000000ffff057224 */ /* 0x000fcc00008e0605 */
[----:B------:R-:W-:Y:S05]  /*0170*/  @!P0 BRA `(.L_x_289) ;  /* 0xfffffffc00e88947 */ /* 0x000fea000383ffff */
.L_x_288:
[----:B------:R-:W-:Y:S05]  /*0180*/  BSYNC.RECONVERGENT B0 ;  /* 0x0000000000007941 */ /* 0x000fea0003800200 */
.L_x_287:
[----:B------:R-:W0:Y:S01]  /*0190*/  LDCU.64 UR4, c[0x0][0x3a0] ;  /* 0x00007400ff0477ac */ /* 0x000e220008000a00 */
[----:B------:R-:W-:Y:S01]  /*01a0*/  UIMAD.WIDE UR6, UR6, 0x8, URZ ;  /* 0x00000008060678a5 */ /* 0x000fe2000f8e02ff */
[----:B------:R-:W1:Y:S01]  /*01b0*/  LDCU.64 UR12, c[0x0][0x398] ;  /* 0x00007300ff0c77ac */ /* 0x000e620008000a00 */
[----:B------:R-:W2:Y:S02]  /*01c0*/  LDCU.64 UR14, c[0x0][0x358] ;  /* 0x00006b00ff0e77ac */ /* 0x000ea40008000a00 */
[----:B0-----:R-:W-:-:S04]  /*01d0*/  UIADD3 UR9, UP0, UPT, UR6, UR4, URZ ;  /* 0x0000000406097290 */ /* 0x001fc8000ff1e0ff */
[----:B------:R-:W-:Y:S02]  /*01e0*/  UIADD3.X UR10, UPT, UPT, UR7, UR5, URZ, UP0, !UPT ;  /* 0x00000005070a7290 */ /* 0x000fe400087fe4ff */
[----:B------:R-:W-:Y:S01]  /*01f0*/  UISETP.GT.AND UP0, UPT, UR16, UR8, UPT ;  /* 0x000000081000728c */ /* 0x000fe2000bf04270 */
[----:B------:R-:W-:Y:S01]  /*0200*/  IMAD.U32 R12, RZ, RZ, UR9 ;  /* 0x00000009ff0c7e24 */ /* 0x000fe2000f8e00ff */
[----:B-1----:R-:W-:Y:S02]  /*0210*/  UIADD3 UR4, UP1, UPT, UR6, UR12, URZ ;  /* 0x0000000c06047290 */ /* 0x002fe4000ff3e0ff */
[----:B------:R-:W-:Y:S02]  /*0220*/  MOV R13, UR10 ;  /* 0x0000000a000d7c02 */ /* 0x000fe40008000f00 */
[----:B------:R-:W-:-:S03]  /*0230*/  UIADD3.X UR5, UPT, UPT, UR7, UR13, URZ, UP1, !UPT ;  /* 0x0000000d07057290 */ /* 0x000fc60008ffe4ff */
[----:B--2---:R-:W-:Y:S09]  /*0240*/  BRA.U UP0, `(.L_x_290) ;  /* 0x0000001900b87547 */ /* 0x004ff2000b800000 */
[----:B------:R-:W-:-:S06]  /*0250*/  UISETP.GE.AND UP0, UPT, UR11, 0x1, UPT ;  /* 0x000000010b00788c */ /* 0x000fcc000bf06270 */
[----:B------:R-:W-:-:S13]  /*0260*/  PLOP3.LUT P0, PT, PT, PT, UP0, 0x80, 0x8 ;  /* 0x000000000008781c */ /* 0x000fda0003f0f008 */
[----:B------:R-:W-:Y:S05]  /*0270*/  @!P0 EXIT ;  /* 0x000000000000894d */ /* 0x000fea0003800000 */
[----:B------:R-:W0:Y:S01]  /*0280*/  LDCU UR8, c[0x0][0x390] ;  /* 0x00007200ff0877ac */ /* 0x000e220008000800 */
[----:B------:R-:W-:Y:S01]  /*0290*/  IMAD.MOV.U32 R5, RZ, RZ, RZ ;  /* 0x000000ffff057224 */ /* 0x000fe200078e00ff */
[----:B------:R-:W-:Y:S01]  /*02a0*/  UISETP.GE.U32.AND UP0, UPT, UR11, 0x8, UPT ;  /* 0x000000080b00788c */ /* 0x000fe2000bf06070 */
[----:B0-----:R-:W0:Y:S01]  /*02b0*/  I2F.F64 R10, UR8 ;  /* 0x00000008000a7d12 */ /* 0x001e220008201c00 */
[----:B------:R-:W-:-:S07]  /*02c0*/  ULOP3.LUT UR8, UR11, 0x7, URZ, 0xc0, !UPT ;  /* 0x000000070b087892 */ /* 0x000fce000f8ec0ff */
[----:B------:R-:W-:Y:S05]  /*02d0*/  BRA.U !UP0, `(.L_x_291) ;  /* 0x0000000d08647547 */ /* 0x000fea000b800000 */
[----:B------:R-:W-:Y:S01]  /*02e0*/  ULOP3.LUT UR9, UR11, 0x7ffffff8, URZ, 0xc0, !UPT ;  /* 0x7ffffff80b097892 */ /* 0x000fe2000f8ec0ff */
[----:B------:R-:W-:Y:S01]  /*02f0*/  IMAD.MOV.U32 R7, RZ, RZ, 0x8 ;  /* 0x00000008ff077424 */ /* 0x000fe200078e00ff */
[----:B------:R-:W1:Y:S01]  /*0300*/  LDCU.64 UR12, c[0x0][0x388] ;  /* 0x00007100ff0c77ac */ /* 0x000e620008000a00 */
[C---:B------:R-:W-:Y:S02]  /*0310*/  VIADD R8, R2.reuse, 0x80 ;  /* 0x0000008002087836 */ /* 0x040fe40000000000 */
[----:B------:R-:W-:Y:S01]  /*0320*/  IMAD.WIDE.U32 R6, R2, R7, UR6 ;  /* 0x0000000602067e25 */ /* 0x000fe2000f8e0007 */
[----:B------:R-:W2:Y:S03]  /*0330*/  LDCU.64 UR16, c[0x0][0x3a0] ;  /* 0x00007400ff1077ac */ /* 0x000ea60008000a00 */
[----:B------:R-:W-:Y:S01]  /*0340*/  IMAD.U32 R5, RZ, RZ, UR9 ;  /* 0x00000009ff057e24 */ /* 0x000fe2000f8e00ff */
[----:B------:R-:W3:Y:S01]  /*0350*/  LDCU.64 UR18, c[0x0][0x398] ;  /* 0x00007300ff1277ac */ /* 0x000ee20008000a00 */
[----:B------:R-:W-:-:S12]  /*0360*/  UIADD3 UR10, UPT, UPT, -UR9, URZ, URZ ;  /* 0x000000ff090a7290 */ /* 0x000fd8000fffe1ff */
.L_x_308:
[----:B--2---:R-:W-:-:S04]  /*0370*/  IADD3 R20, P0, PT, R6, UR16, RZ ;  /* 0x0000001006147c10 */ /* 0x004fc8000ff1e0ff */
[----:B------:R-:W-:-:S05]  /*0380*/  IADD3.X R21, PT, PT, R7, UR17, RZ, P0, !PT ;  /* 0x0000001107157c10 */ /* 0x000fca00087fe4ff */
[----:B------:R-:W1:Y:S01]  /*0390*/  LDG.E.64 R14, desc[UR14][R20.64] ;  /* 0x0000000e140e7981 */ /* 0x000e62000c1e1b00 */
[----:B0-----:R-:W0:Y:S01]  /*03a0*/  MUFU.RCP64H R17, R11 ;  /* 0x0000000b00117308 */ /* 0x001e220000001800 */
[----:B------:R-:W-:Y:S01]  /*03b0*/  IMAD.MOV.U32 R16, RZ, RZ, 0x1 ;  /* 0x00000001ff107424 */ /* 0x000fe200078e00ff */
[----:B------:R-:W-:Y:S01]  /*03c0*/  UIADD3 UR10, UPT, UPT, UR10, 0x8, URZ ;  /* 0x000000080a0a7890 */ /* 0x000fe2000fffe0ff */
[----:B----4-:R-:W-:Y:S01]  /*03d0*/  MOV R27, 0x8 ;  /* 0x00000008001b7802 */ /* 0x010fe20000000f00 */
[----:B------:R-:W-:Y:S02]  /*03e0*/  BSSY.RECONVERGENT B1, `(.L_x_292) ;  /* 0x0000015000017945 */ /* 0x000fe40003800200 */
[----:B------:R-:W-:Y:S02]  /*03f0*/  UISETP.NE.AND UP0, UPT, UR10, URZ, UPT ;  /* 0x000000ff0a00728c */ /* 0x000fe4000bf05270 */
[----:B------:R-:W-:Y:S01]  /*0400*/  IMAD.WIDE R26, R8, R27, UR6 ;  /* 0x00000006081a7e25 */ /* 0x000fe2000f8e021b */
        /* <DEDUP_REMOVED lines=17> */
[----:B---3--:R-:W-:Y:S05]  /*0520*/  CALL.REL.NOINC `($__internal_1_$__cuda_sm20_div_rn_f64_full) ;  /* 0x0000003400d07944 */ /* 0x008fea0003c00000 */
.L_x_293:
[----:B---3--:R-:W-:Y:S05]  /*0530*/  BSYNC.RECONVERGENT B1 ;  /* 0x0000000000017941 */ /* 0x008fea0003800200 */
.L_x_292:
        /* <DEDUP_REMOVED lines=26> */
[----:B------:R-:W-:Y:S05]  /*06e0*/  CALL.REL.NOINC `($__internal_1_$__cuda_sm20_div_rn_f64_full) ;  /* 0x0000003400607944 */ /* 0x000fea0003c00000 */
.L_x_295:
[----:B------:R-:W-:Y:S05]  /*06f0*/  BSYNC.RECONVERGENT B1 ;  /* 0x0000000000017941 */ /* 0x000fea0003800200 */
.L_x_294:
[----:B------:R-:W-:-:S04]  /*0700*/  IADD3 R26, P0, PT, R26, UR18, RZ ;  /* 0x000000121a1a7c10 */ /* 0x000fc8000ff1e0ff */
[----:B------:R-:W-:-:S05]  /*0710*/  IADD3.X R27, PT, PT, R27, UR19, RZ, P0, !PT ;  /* 0x000000131b1b7c10 */ /* 0x000fca00087fe4ff */
        /* <DEDUP_REMOVED lines=23> */
.L_x_297:
[----:B------:R-:W-:Y:S05]  /*0890*/  BSYNC.RECONVERGENT B1 ;  /* 0x0000000000017941 */ /* 0x000fea0003800200 */
.L_x_296:
        /* <DEDUP_REMOVED lines=23> */
.L_x_299:
[----:B------:R-:W-:Y:S05]  /*0a10*/  BSYNC.RECONVERGENT B1 ;  /* 0x0000000000017941 */ /* 0x000fea0003800200 */
.L_x_298:
        /* <DEDUP_REMOVED lines=23> */
.L_x_301:
[----:B------:R-:W-:Y:S05]  /*0b90*/  BSYNC.RECONVERGENT B1 ;  /* 0x0000000000017941 */ /* 0x000fea0003800200 */
.L_x_300:
        /* <DEDUP_REMOVED lines=23> */
.L_x_303:
[----:B------:R-:W-:Y:S05]  /*0d10*/  BSYNC.RECONVERGENT B1 ;  /* 0x0000000000017941 */ /* 0x000fea0003800200 */
.L_x_302:
        /* <DEDUP_REMOVED lines=23> */
.L_x_305:
[----:B------:R-:W-:Y:S05]  /*0e90*/  BSYNC.RECONVERGENT B1 ;  /* 0x0000000000017941 */ /* 0x000fea0003800200 */
.L_x_304:
        /* <DEDUP_REMOVED lines=23> */
.L_x_307:
[----:B------:R-:W-:Y:S05]  /*1010*/  BSYNC.RECONVERGENT B1 ;  /* 0x0000000000017941 */ /* 0x000fea0003800200 */
.L_x_306:
[----:B------:R4:W-:Y:S01]  /*1020*/  STG.E.64 desc[UR14][R26.64+0x1800], R30 ;  /* 0x0018001e1a007986 */ /* 0x0009e2000c101b0e */
[----:B------:R-:W-:Y:S02]  /*1030*/  IADD3 R6, P0, PT, R6, 0x2000, RZ ;  /* 0x0000200006067810 */ /* 0x000fe40007f1e0ff */
[----:B------:R-:W-:-:S03]  /*1040*/  IADD3 R8, PT, PT, R8, 0x400, RZ ;  /* 0x0000040008087810 */ /* 0x000fc60007ffe0ff */
[----:B------:R-:W-:Y:S01]  /*1050*/  IMAD.X R7, RZ, RZ, R7, P0 ;  /* 0x000000ffff077224 */ /* 0x000fe200000e0607 */
[----:B------:R-:W-:Y:S07]  /*1060*/  BRA.U UP0, `(.L_x_308) ;  /* 0xfffffff100c07547 */ /* 0x000fee000b83ffff */
.L_x_291:
        /* <DEDUP_REMOVED lines=20> */
[----:B----4-:R-:W-:Y:S02]  /*11b0*/  DMUL R30, R16, R20 ;  /* 0x00000014101e7228 */ /* 0x010fe40000000000 */
        /* <DEDUP_REMOVED lines=10> */
.L_x_311:
[----:B------:R-:W-:Y:S05]  /*1260*/  BSYNC.RECONVERGENT B1 ;  /* 0x0000000000017941 */ /* 0x000fea0003800200 */
.L_x_310:
        /* <DEDUP_REMOVED lines=26> */
.L_x_313:
[----:B------:R-:W-:Y:S05]  /*1410*/  BSYNC.RECONVERGENT B1 ;  /* 0x0000000000017941 */ /* 0x000fea0003800200 */
.L_x_312:
        /* <DEDUP_REMOVED lines=23> */
[----:B------:R-:W-:Y:S05]  /*1590*/  CALL.REL.NOINC `($__internal_1_$__cuda_sm20_div_rn_f64_full) ;  /* 0x0000002400b47944 */ /* 0x000fea0003c00000 */
.L_x_315:
[----:B------:R-:W-:Y:S05]  /*15a0*/  BSYNC.RECONVERGENT B1 ;  /* 0x0000000000017941 */ /* 0x000fea0003800200 */
.L_x_314:
        /* <DEDUP_REMOVED lines=24> */
.L_x_317:
[----:B------:R-:W-:Y:S05]  /*1730*/  BSYNC.RECONVERGENT B1 ;  /* 0x0000000000017941 */ /* 0x000fea0003800200 */
.L_x_316:
[----:B------:R1:W-:Y:S01]  /*1740*/  STG.E.64 desc[UR14][R6.64+0xc00], R30 ;  /* 0x000c001e06007986 */ /* 0x0003e2000c101b0e */
[----:B------:R-:W-:-:S07]  /*1750*/  VIADD R5, R5, 0x4 ;  /* 0x0000000405057836 */ /* 0x000fce0000000000 */
.L_x_309:
[----:B------:R-:W-:-:S13]  /*1760*/  ISETP.NE.AND P0, PT, RZ, UR6, PT ;  /* 0x00000006ff007c0c */ /* 0x000fda000bf05270 */
[----:B------:R-:W-:Y:S05]  /*1770*/  @!P0 EXIT ;  /* 0x000000000000894d */ /* 0x000fea0003800000 */
[----:B------:R-:W-:-:S09]  /*1780*/  UISETP.NE.AND UP0, UPT, UR6, 0x1, UPT ;  /* 0x000000010600788c */ /* 0x000fd2000bf05270 */
[----:B------:R-:W-:Y:S05]  /*1790*/  BRA.U !UP0, `(.L_x_318) ;  /* 0x0000000108dc7547 */ /* 0x000fea000b800000 */
[----:B-1----:R-:W-:Y:S01]  /*17a0*/  IMAD R7, R5, 0x80, R2 ;  /* 0x0000008005077824 */ /* 0x002fe200078e0202 */
[----:B0-----:R-:W0:Y:S01]  /*17b0*/  MUFU.RCP64H R17, R11 ;  /* 0x0000000b00117308 */ /* 0x001e220000001800 */
[----:B------:R-:W-:Y:S01]  /*17c0*/  MOV R16, 0x1 ;  /* 0x0000000100107802 */ /* 0x000fe20000000f00 */
        /* <DEDUP_REMOVED lines=22> */
.L_x_320:
[----:B------:R-:W-:Y:S05]  /*1930*/  BSYNC.RECONVERGENT B1 ;  /* 0x0000000000017941 */ /* 0x000fea0003800200 */
.L_x_319:
[----:B------:R-:W-:Y:S01]  /*1940*/  IMAD.MOV.U32 R6, RZ, RZ, 0x8 ;  /* 0x00000008ff067424 */ /* 0x000fe200078e00ff */
[----:B------:R-:W0:Y:S01]  /*1950*/  MUFU.RCP64H R9, R11 ;  /* 0x0000000b00097308 */ /* 0x000e220000001800 */
[----:B------:R-:W-:Y:S01]  /*1960*/  IMAD.MOV.U32 R8, RZ, RZ, 0x1 ;  /* 0x00000001ff087424 */ /* 0x000fe200078e00ff */
[----:B------:R-:W1:Y:S01]  /*1970*/  LDCU.64 UR6, c[0x0][0x388] ;  /* 0x00007100ff0677ac */ /* 0x000e620008000a00 */
        /* <DEDUP_REMOVED lines=22> */
.L_x_322:
[----:B------:R-:W-:Y:S05]  /*1ae0*/  BSYNC.RECONVERGENT B1 ;  /* 0x0000000000017941 */ /* 0x000fea0003800200 */
.L_x_321:
[----:B------:R2:W-:Y:S01]  /*1af0*/  STG.E.64 desc[UR14][R6.64+0x400], R30 ;  /* 0x0004001e06007986 */ /* 0x0005e2000c101b0e */
[----:B------:R-:W-:-:S07]  /*1b00*/  VIADD R5, R5, 0x2 ;  /* 0x0000000205057836 */ /* 0x000fce0000000000 */
.L_x_318:
[----:B------:R-:W3:Y:S02]  /*1b10*/  LDC R0, c[0x0][0x384] ;  /* 0x0000e100ff007b82 */ /* 0x000ee40000000800 */
[----:B---3--:R-:W-:-:S04]  /*1b20*/  LOP3.LUT R0, R0, 0x1, RZ, 0xc0, !PT ;  /* 0x0000000100007812 */ /* 0x008fc800078ec0ff */
[----:B------:R-:W-:-:S13]  /*1b30*/  ISETP.NE.U32.AND P0, PT, R0, 0x1, PT ;  /* 0x000000010000780c */ /* 0x000fda0003f05070 */
[----:B------:R-:W-:Y:S05]  /*1b40*/  @P0 EXIT ;  /* 0x000000000000094d */ /* 0x000fea0003800000 */
[----:B------:R-:W-:Y:S01]  /*1b50*/  IMAD R5, R5, 0x80, R2 ;  /* 0x0000008005057824 */ /* 0x000fe200078e0202 */
[----:B0-----:R-:W1:Y:S01]  /*1b60*/  MUFU.RCP64H R3, R11 ;  /* 0x0000000b00037308 */ /* 0x001e620000001800 */
[----:B------:R-:W0:Y:S02]  /*1b70*/  LDCU.64 UR6, c[0x0][0x388] ;  /* 0x00007100ff0677ac */ /* 0x000e240008000a00 */
        /* <DEDUP_REMOVED lines=22> */
.L_x_324:
[----:B------:R-:W-:Y:S05]  /*1ce0*/  BSYNC.RECONVERGENT B1 ;  /* 0x0000000000017941 */ /* 0x000fea0003800200 */
.L_x_323:
[----:B------:R-:W-:-:S05]  /*1cf0*/  MOV R2, 0x8 ;  /* 0x0000000800027802 */ /* 0x000fca0000000f00 */
[----:B------:R-:W-:-:S05]  /*1d00*/  IMAD.WIDE R2, R5, R2, UR4 ;  /* 0x0000000405027e25 */ /* 0x000fca000f8e0202 */
[----:B------:R-:W-:Y:S01]  /*1d10*/  STG.E.64 desc[UR14][R2.64], R30 ;  /* 0x0000001e02007986 */ /* 0x000fe2000c101b0e */
[----:B------:R-:W-:Y:S05]  /*1d20*/  EXIT ;  /* 0x000000000000794d */ /* 0x000fea0003800000 */
.L_x_290:
        /* <DEDUP_REMOVED lines=13> */
.L_x_358:
[C---:B------:R-:W-:Y:S01]  /*1e00*/  IMAD R11, R8.reuse, 0x80, R2 ;  /* 0x00000080080b7824 */ /* 0x040fe200078e0202 */
[----:B------:R-:W-:Y:S01]  /*1e10*/  BSSY.RECONVERGENT B1, `(.L_x_326) ;  /* 0x0000020000017945 */ /* 0x000fe20003800200 */
[----:B------:R-:W-:-:S03]  /*1e20*/  VIADD R8, R8, 0x8 ;  /* 0x0000000808087836 */ /* 0x000fc60000000000 */
[----:B------:R-:W-:Y:S02]  /*1e30*/  ISETP.GE.AND P0, PT, R11, UR17, PT ;  /* 0x000000110b007c0c */ /* 0x000fe4000bf06270 */
[----:B------:R-:W-:-:S11]  /*1e40*/  ISETP.NE.AND P1, PT, R8, R5, PT ;  /* 0x000000050800720c */ /* 0x000fd60003f25270 */
[----:B01234-:R-:W-:Y:S05]  /*1e50*/  @P0 BRA `(.L_x_327) ;  /* 0x00000000006c0947 */ /* 0x01ffea0003800000 */
[----:B------:R-:W-:-:S06]  /*1e60*/  IMAD.WIDE.U32 R14, R11, 0x8, R12 ;  /* 0x000000080b0e7825 */ /* 0x000fcc00078e000c */
[----:B------:R-:W1:Y:S01]  /*1e70*/  LDG.E.64 R14, desc[UR14][R14.64] ;  /* 0x0000000e0e0e7981 */ /* 0x000e62000c1e1b00 */
[----:B0-----:R-:W0:Y:S01]  /*1e80*/  MUFU.RCP64H R17, R7 ;  /* 0x0000000700117308 */ /* 0x001e220000001800 */
[----:B------:R-:W-:Y:S01]  /*1e90*/  HFMA2 R16, -RZ, RZ, 0, 5.9604644775390625e-08 ;  /* 0x00000001ff107431 */ /* 0x000fe200000001ff */
        /* <DEDUP_REMOVED lines=19> */
.L_x_329:
[----:B------:R-:W-:Y:S05]  /*1fd0*/  BSYNC.RECONVERGENT B2 ;  /* 0x0000000000027941 */ /* 0x000fea0003800200 */
.L_x_328:
[----:B------:R-:W-:-:S04]  /*1fe0*/  IMAD.MOV.U32 R14, RZ, RZ, 0x8 ;  /* 0x00000008ff0e7424 */ /* 0x000fc800078e00ff */
[----:B------:R-:W-:-:S05]  /*1ff0*/  IMAD.WIDE.U32 R14, R11, R14, UR4 ;  /* 0x000000040b0e7e25 */ /* 0x000fca000f8e000e */
[----:B------:R2:W-:Y:S02]  /*2000*/  STG.E.64 desc[UR14][R14.64], R30 ;  /* 0x0000001e0e007986 */ /* 0x0005e4000c101b0e */
.L_x_327:
[----:B-1----:R-:W-:Y:S05]  /*2010*/  BSYNC.RECONVERGENT B1 ;  /* 0x0000000000017941 */ /* 0x002fea0003800200 */
.L_x_326:
        /* <DEDUP_REMOVED lines=9> */
[----:B------:R-:W-:Y:S01]  /*20b0*/  MOV R18, 0x1 ;  /* 0x0000000100127802 */ /* 0x000fe20000000f00 */
        /* <DEDUP_REMOVED lines=19> */
.L_x_333:
[----:B------:R-:W-:Y:S05]  /*21f0*/  BSYNC.RECONVERGENT B2 ;  /* 0x0000000000027941 */ /* 0x000fea0003800200 */
.L_x_332:
[----:B------:R1:W-:Y:S02]  /*2200*/  STG.E.64 desc[UR14][R14.64], R30 ;  /* 0x0000001e0e007986 */ /* 0x0003e4000c101b0e */
.L_x_331:
[----:B------:R-:W-:Y:S05]  /*2210*/  BSYNC.RECONVERGENT B1 ;  /* 0x0000000000017941 */ /* 0x000fea0003800200 */
.L_x_330:
[----:B------:R-:W-:Y:S01]  /*2220*/  VIADD R0, R11, 0x100 ;  /* 0x000001000b007836 */ /* 0x000fe20000000000 */
[----:B------:R-:W-:Y:S04]  /*2230*/  BSSY.RECONVERGENT B1, `(.L_x_334) ;  /* 0x000001b000017945 */ /* 0x000fe80003800200 */
        /* <DEDUP_REMOVED lines=24> */
.L_x_337:
[----:B------:R-:W-:Y:S05]  /*23c0*/  BSYNC.RECONVERGENT B2 ;  /* 0x0000000000027941 */ /* 0x000fea0003800200 */
.L_x_336:
[----:B------:R2:W-:Y:S02]  /*23d0*/  STG.E.64 desc[UR14][R14.64+0x400], R30 ;  /* 0x0004001e0e007986 */ /* 0x0005e4000c101b0e */
.L_x_335:
[----:B------:R-:W-:Y:S05]  /*23e0*/  BSYNC.RECONVERGENT B1 ;  /* 0x0000000000017941 */ /* 0x000fea0003800200 */
.L_x_334:
        /* <DEDUP_REMOVED lines=26> */
.L_x_341:
[----:B------:R-:W-:Y:S05]  /*2590*/  BSYNC.RECONVERGENT B2 ;  /* 0x0000000000027941 */ /* 0x000fea0003800200 */
.L_x_340:
[----:B------:R3:W-:Y:S02]  /*25a0*/  STG.E.64 desc[UR14][R14.64+0x800], R30 ;  /* 0x0008001e0e007986 */ /* 0x0007e4000c101b0e */
.L_x_339:
[----:B------:R-:W-:Y:S05]  /*25b0*/  BSYNC.RECONVERGENT B1 ;  /* 0x0000000000017941 */ /* 0x000fea0003800200 */
.L_x_338:
[----:B------:R-:W-:Y:S01]  /*25c0*/  VIADD R0, R11, 0x200 ;  /* 0x000002000b007836 */ /* 0x000fe20000000000 */
[----:B------:R-:W-:Y:S04]  /*25d0*/  BSSY.RECONVERGENT B1, `(.L_x_342) ;  /* 0x000001b000017945 */ /* 0x000fe80003800200 */
[----:B------:R-:W-:-:S13]  /*25e0*/  ISETP.GE.AND P0, PT, R0, UR17, PT ;  /* 0x0000001100007c0c */ /* 0x000fda000bf06270 */
[----:B------:R-:W-:Y:S05]  /*25f0*/  @P0 BRA `(.L_x_343) ;  /* 0x0000000000600947 */ /* 0x000fea0003800000 */
[----:B------:R-:W4:Y:S01]  /*2600*/  LDG.E.64 R16, desc[UR14][R26.64+0xc00] ;  /* 0x000c000e1a107981 */ /* 0x000f22000c1e1b00 */
        /* <DEDUP_REMOVED lines=21> */
.L_x_345:
[----:B------:R-:W-:Y:S05]  /*2760*/  BSYNC.RECONVERGENT B2 ;  /* 0x0000000000027941 */ /* 0x000fea0003800200 */
.L_x_344:
[----:B------:R4:W-:Y:S02]  /*2770*/  STG.E.64 desc[UR14][R14.64+0xc00], R30 ;  /* 0x000c001e0e007986 */ /* 0x0009e4000c101b0e */
.L_x_343:
[----:B------:R-:W-:Y:S05]  /*2780*/  BSYNC.RECONVERGENT B1 ;  /* 0x0000000000017941 */ /* 0x000fea0003800200 */
.L_x_342:
        /* <DEDUP_REMOVED lines=26> */
.L_x_349:
[----:B------:R-:W-:Y:S05]  /*2930*/  BSYNC.RECONVERGENT B2 ;  /* 0x0000000000027941 */ /* 0x000fea0003800200 */
.L_x_348:
[----:B------:R0:W-:Y:S02]  /*2940*/  STG.E.64 desc[UR14][R14.64+0x1000], R30 ;  /* 0x0010001e0e007986 */ /* 0x0001e4000c101b0e */
.L_x_347:
[----:B------:R-:W-:Y:S05]  /*2950*/  BSYNC.RECONVERGENT B1 ;  /* 0x0000000000017941 */ /* 0x000fea0003800200 */
.L_x_346:
        /* <DEDUP_REMOVED lines=26> */
.L_x_353:
[----:B------:R-:W-:Y:S05]  /*2b00*/  BSYNC.RECONVERGENT B2 ;  /* 0x0000000000027941 */ /* 0x000fea0003800200 */
.L_x_352:
[----:B------:R0:W-:Y:S02]  /*2b10*/  STG.E.64 desc[UR14][R14.64+0x1400], R30 ;  /* 0x0014001e0e007986 */ /* 0x0001e4000c101b0e */
.L_x_351:
[----:B------:R-:W-:Y:S05]  /*2b20*/  BSYNC.RECONVERGENT B1 ;  /* 0x0000000000017941 */ /* 0x000fea0003800200 */
.L_x_350:
[----:B------:R-:W-:Y:S01]  /*2b30*/  VIADD R11, R11, 0x380 ;  /* 0x000003800b0b7836 */ /* 0x000fe20000000000 */
[----:B------:R-:W-:Y:S04]  /*2b40*/  BSSY.RECONVERGENT B1, `(.L_x_354) ;  /* 0x000001b000017945 */ /* 0x000fe80003800200 */
[----:B------:R-:W-:-:S13]  /*2b50*/  ISETP.GE.AND P0, PT, R11, UR17, PT ;  /* 0x000000110b007c0c */ /* 0x000fda000bf06270 */
[----:B------:R-:W-:Y:S05]  /*2b60*/  @P0 BRA `(.L_x_355) ;  /* 0x0000000000600947 */ /* 0x000fea0003800000 */
[----:B------:R-:W5:Y:S01]  /*2b70*/  LDG.E.64 R26, desc[UR14][R26.64+0x1800] ;  /* 0x0018000e1a1a7981 */ /* 0x000f62000c1e1b00 */
        /* <DEDUP_REMOVED lines=21> */
.L_x_357:
[----:B------:R-:W-:Y:S05]  /*2cd0*/  BSYNC.RECONVERGENT B2 ;  /* 0x0000000000027941 */ /* 0x000fea0003800200 */
.L_x_356:
[----:B------:R0:W-:Y:S02]  /*2ce0*/  STG.E.64 desc[UR14][R14.64+0x1800], R30 ;  /* 0x0018001e0e007986 */ /* 0x0001e4000c101b0e */
.L_x_355:
[----:B------:R-:W-:Y:S05]  /*2cf0*/  BSYNC.RECONVERGENT B1 ;  /* 0x0000000000017941 */ /* 0x000fea0003800200 */
.L_x_354:
[----:B------:R-:W-:Y:S05]  /*2d00*/  @P1 BRA `(.L_x_358) ;  /* 0xfffffff0003c1947 */ /* 0x000fea000383ffff */
.L_x_325:
[----:B------:R-:W-:-:S13]  /*2d10*/  ISETP.NE.AND P0, PT, RZ, UR7, PT ;  /* 0x00000007ff007c0c */ /* 0x000fda000bf05270 */
[----:B------:R-:W-:Y:S05]  /*2d20*/  @!P0 EXIT ;  /* 0x000000000000894d */ /* 0x000fea0003800000 */
[----:B------:R-:W5:Y:S01]  /*2d30*/  LDCU UR6, c[0x0][0x384] ;  /* 0x00007080ff0677ac */ /* 0x000f620008000800 */
[----:B------:R-:W-:Y:S02]  /*2d40*/  UISETP.GE.U32.AND UP0, UPT, UR7, 0x4, UPT ;  /* 0x000000040700788c */ /* 0x000fe4000bf06070 */
[----:B-----5:R-:W-:-:S07]  /*2d50*/  ULOP3.LUT UR6, UR6, 0x3, URZ, 0xc0, !UPT ;  /* 0x0000000306067892 */ /* 0x020fce000f8ec0ff */
[----:B------:R-:W-:Y:S05]  /*2d60*/  BRA.U !UP0, `(.L_x_359) ;  /* 0x0000000908147547 */ /* 0x000fea000b800000 */
[----:B------:R-:W-:Y:S01]  /*2d70*/  IMAD R11, R5, 0x80, R2 ;  /* 0x00000080050b7824 */ /* 0x000fe200078e0202 */
[----:B------:R-:W-:Y:S04]  /*2d80*/  BSSY.RECONVERGENT B1, `(.L_x_360) ;  /* 0x000001f000017945 */ /* 0x000fe80003800200 */
        /* <DEDUP_REMOVED lines=25> */
[----:B------:R-:W-:Y:S05]  /*2f20*/  CALL.REL.NOINC `($__internal_1_$__cuda_sm20_div_rn_f64_full) ;  /* 0x0000000c00507944 */ /* 0x000fea0003c00000 */
.L_x_363:
[----:B------:R-:W-:Y:S05]  /*2f30*/  BSYNC.RECONVERGENT B2 ;  /* 0x0000000000027941 */ /* 0x000fea0003800200 */
.L_x_362:
[----:B------:R-:W-:-:S04]  /*2f40*/  IMAD.MOV.U32 R8, RZ, RZ, 0x8 ;  /* 0x00000008ff087424 */ /* 0x000fc800078e00ff */
[----:B------:R-:W-:-:S05]  /*2f50*/  IMAD.WIDE R8, R11, R8, UR4 ;  /* 0x000000040b087e25 */ /* 0x000fca000f8e0208 */
[----:B------:R0:W-:Y:S02]  /*2f60*/  STG.E.64 desc[UR14][R8.64], R30 ;  /* 0x0000001e08007986 */ /* 0x0001e4000c101b0e */
.L_x_361:
[----:B------:R-:W-:Y:S05]  /*2f70*/  BSYNC.RECONVERGENT B1 ;  /* 0x0000000000017941 */ /* 0x000fea0003800200 */
.L_x_360:
[----:B01234-:R-:W-:Y:S01]  /*2f80*/  VIADD R15, R11, 0x80 ;  /* 0x000000800b0f7836 */ /* 0x01ffe20000000000 */
[----:B------:R-:W-:Y:S04]  /*2f90*/  BSSY.RECONVERGENT B1, `(.L_x_364) ;  /* 0x000001f000017945 */ /* 0x000fe80003800200 */
[----:B------:R-:W-:-:S13]  /*2fa0*/  ISETP.GE.AND P0, PT, R15, UR17, PT ;  /* 0x000000110f007c0c */ /* 0x000fda000bf06270 */
[----:B------:R-:W-:Y:S05]  /*2fb0*/  @P0 BRA `(.L_x_365) ;  /* 0x0000000000700947 */ /* 0x000fea0003800000 */
[----:B------:R-:W-:Y:S01]  /*2fc0*/  IMAD.WIDE R8, R15, 0x8, R12 ;  /* 0x000000080f087825 */ /* 0x000fe200078e020c */
        /* <DEDUP_REMOVED lines=23> */
.L_x_367:
[----:B------:R-:W-:Y:S05]  /*3140*/  BSYNC.RECONVERGENT B2 ;  /* 0x0000000000027941 */ /* 0x000fea0003800200 */
.L_x_366:
[----:B------:R-:W-:-:S04]  /*3150*/  IMAD.MOV.U32 R8, RZ, RZ, 0x8 ;  /* 0x00000008ff087424 */ /* 0x000fc800078e00ff */
[----:B------:R-:W-:-:S05]  /*3160*/  IMAD.WIDE R8, R15, R8, UR4 ;  /* 0x000000040f087e25 */ /* 0x000fca000f8e0208 */
[----:B------:R0:W-:Y:S02]  /*3170*/  STG.E.64 desc[UR14][R8.64], R30 ;  /* 0x0000001e08007986 */ /* 0x0001e4000c101b0e */
.L_x_365:
[----:B------:R-:W-:Y:S05]  /*3180*/  BSYNC.RECONVERGENT B1 ;  /* 0x0000000000017941 */ /* 0x000fea0003800200 */
.L_x_364:
        /* <DEDUP_REMOVED lines=28> */
.L_x_371:
[----:B------:R-:W-:Y:S05]  /*3350*/  BSYNC.RECONVERGENT B2 ;  /* 0x0000000000027941 */ /* 0x000fea0003800200 */
.L_x_370:
[----:B------:R-:W-:-:S04]  /*3360*/  IMAD.MOV.U32 R8, RZ, RZ, 0x8 ;  /* 0x00000008ff087424 */ /* 0x000fc800078e00ff */
[----:B------:R-:W-:-:S05]  /*3370*/  IMAD.WIDE R8, R15, R8, UR4 ;  /* 0x000000040f087e25 */ /* 0x000fca000f8e0208 */
[----:B------:R1:W-:Y:S02]  /*3380*/  STG.E.64 desc[UR14][R8.64], R30 ;  /* 0x0000001e08007986 */ /* 0x0003e4000c101b0e */
.L_x_369:
[----:B------:R-:W-:Y:S05]  /*3390*/  BSYNC.RECONVERGENT B1 ;  /* 0x0000000000017941 */ /* 0x000fea0003800200 */
.L_x_368:
        /* <DEDUP_REMOVED lines=28> */
.L_x_375:
[----:B------:R-:W-:Y:S05]  /*3560*/  BSYNC.RECONVERGENT B2 ;  /* 0x0000000000027941 */ /* 0x000fea0003800200 */
.L_x_374:
[----:B------:R-:W-:-:S04]  /*3570*/  IMAD.MOV.U32 R8, RZ, RZ, 0x8 ;  /* 0x00000008ff087424 */ /* 0x000fc800078e00ff */
[----:B------:R-:W-:-:S05]  /*3580*/  IMAD.WIDE R8, R11, R8, UR4 ;  /* 0x000000040b087e25 */ /* 0x000fca000f8e0208 */
[----:B------:R2:W-:Y:S02]  /*3590*/  STG.E.64 desc[UR14][R8.64], R30 ;  /* 0x0000001e08007986 */ /* 0x0005e4000c101b0e */
.L_x_373:
[----:B------:R-:W-:Y:S05]  /*35a0*/  BSYNC.RECONVERGENT B1 ;  /* 0x0000000000017941 */ /* 0x000fea0003800200 */
.L_x_372:
[----:B------:R-:W-:-:S07]  /*35b0*/  VIADD R5, R5, 0x4 ;  /* 0x0000000405057836 */ /* 0x000fce0000000000 */
.L_x_359:
        /* <DEDUP_REMOVED lines=32> */
.L_x_380:
[----:B------:R-:W-:Y:S05]  /*37c0*/  BSYNC.RECONVERGENT B2 ;  /* 0x0000000000027941 */ /* 0x000fea0003800200 */
.L_x_379:
[----:B------:R-:W-:-:S04]  /*37d0*/  IMAD.MOV.U32 R8, RZ, RZ, 0x8 ;  /* 0x00000008ff087424 */ /* 0x000fc800078e00ff */
[----:B------:R-:W-:-:S05]  /*37e0*/  IMAD.WIDE R8, R11, R8, UR4 ;  /* 0x000000040b087e25 */ /* 0x000fca000f8e0208 */
[----:B------:R0:W-:Y:S02]  /*37f0*/  STG.E.64 desc[UR14][R8.64], R30 ;  /* 0x0000001e08007986 */ /* 0x0001e4000c101b0e */
.L_x_378:
[----:B------:R-:W-:Y:S05]  /*3800*/  BSYNC.RECONVERGENT B1 ;  /* 0x0000000000017941 */ /* 0x000fea0003800200 */
.L_x_377:
[----:B------:R-:W-:Y:S01]  /*3810*/  VIADD R11, R11, 0x80 ;  /* 0x000000800b0b7836 */ /* 0x000fe20000000000 */
        /* <DEDUP_REMOVED lines=27> */
.L_x_384:
[----:B------:R-:W-:Y:S05]  /*39d0*/  BSYNC.RECONVERGENT B2 ;  /* 0x0000000000027941 */ /* 0x000fea0003800200 */
.L_x_383:
[----:B------:R-:W-:-:S04]  /*39e0*/  IMAD.MOV.U32 R8, RZ, RZ, 0x8 ;  /* 0x00000008ff087424 */ /* 0x000fc800078e00ff */
[----:B------:R-:W-:-:S05]  /*39f0*/  IMAD.WIDE R8, R11, R8, UR4 ;  /* 0x000000040b087e25 */ /* 0x000fca000f8e0208 */
[----:B------:R0:W-:Y:S02]  /*3a00*/  STG.E.64 desc[UR14][R8.64], R30 ;  /* 0x0000001e08007986 */ /* 0x0001e4000c101b0e */
.L_x_382:
[----:B------:R-:W-:Y:S05]  /*3a10*/  BSYNC.RECONVERGENT B1 ;  /* 0x0000000000017941 */ /* 0x000fea0003800200 */
.L_x_381:
[----:B------:R-:W-:-:S07]  /*3a20*/  VIADD R5, R5, 0x2 ;  /* 0x0000000205057836 */ /* 0x000fce0000000000 */
.L_x_376:
[----:B------:R-:W5:Y:S02]  /*3a30*/  LDC R0, c[0x0][0x384] ;  /* 0x0000e100ff007b82 */ /* 0x000f640000000800 */
[----:B-----5:R-:W-:-:S04]  /*3a40*/  LOP3.LUT R0, R0, 0x1, RZ, 0xc0, !PT ;  /* 0x0000000100007812 */ /* 0x020fc800078ec0ff */
[----:B------:R-:W-:-:S13]  /*3a50*/  ISETP.NE.U32.AND P0, PT, R0, 0x1, PT ;  /* 0x000000010000780c */ /* 0x000fda0003f05070 */
[----:B------:R-:W-:Y:S05]  /*3a60*/  @P0 EXIT ;  /* 0x000000000000094d */ /* 0x000fea0003800000 */
[----:B------:R-:W-:-:S04]  /*3a70*/  LEA R5, R5, R2, 0x7 ;  /* 0x0000000205057211 */ /* 0x000fc800078e38ff */
        /* <DEDUP_REMOVED lines=26> */
.L_x_386:
[----:B------:R-:W-:Y:S05]  /*3c20*/  BSYNC.RECONVERGENT B1 ;  /* 0x0000000000017941 */ /* 0x000fea0003800200 */
.L_x_385:
[----:B------:R-:W-:-:S04]  /*3c30*/  IMAD.MOV.U32 R2, RZ, RZ, 0x8 ;  /* 0x00000008ff027424 */ /* 0x000fc800078e00ff */
[----:B------:R-:W-:-:S05]  /*3c40*/  IMAD.WIDE R2, R5, R2, UR4 ;  /* 0x0000000405027e25 */ /* 0x000fca000f8e0202 */
[----:B------:R-:W-:Y:S01]  /*3c50*/  STG.E.64 desc[UR14][R2.64], R30 ;  /* 0x0000001e02007986 */ /* 0x000fe2000c101b0e */
[----:B------:R-:W-:Y:S05]  /*3c60*/  EXIT ;  /* 0x000000000000794d */ /* 0x000fea0003800000 */
        .weak           $__internal_1_$__cuda_sm20_div_rn_f64_full
        .type           $__internal_1_$__cuda_sm20_div_rn_f64_full,@function
        .size           $__internal_1_$__cuda_sm20_div_rn_f64_full,(.L_x_397 - $__internal_1_$__cuda_sm20_div_rn_f64_full)
$__internal_1_$__cuda_sm20_div_rn_f64_full:
        /* <DEDUP_REMOVED lines=67> */
.L_x_388:
        /* <DEDUP_REMOVED lines=16> */
.L_x_391:
[----:B------:R-:W-:Y:S02]  /*41a0*/  LOP3.LUT R31, R19, 0x80000, RZ, 0xfc, !PT ;  /* 0x00080000131f7812 */ /* 0x000fe400078efcff */
[----:B------:R-:W-:Y:S01]  /*41b0*/  MOV R30, R18 ;  /* 0x00000012001e7202 */ /* 0x000fe20000000f00 */
[----:B------:R-:W-:Y:S06]  /*41c0*/  BRA `(.L_x_389) ;  /* 0x0000000000087947 */ /* 0x000fec0003800000 */
.L_x_390:
[----:B------:R-:W-:Y:S01]  /*41d0*/  LOP3.LUT R31, R21, 0x80000, RZ, 0xfc, !PT ;  /* 0x00080000151f7812 */ /* 0x000fe200078efcff */
[----:B------:R-:W-:-:S07]  /*41e0*/  IMAD.MOV.U32 R30, RZ, RZ, R20 ;  /* 0x000000ffff1e7224 */ /* 0x000fce00078e0014 */
.L_x_389:
[----:B------:R-:W-:Y:S05]  /*41f0*/  BSYNC.RECONVERGENT B0 ;  /* 0x0000000000007941 */ /* 0x000fea0003800200 */
.L_x_387:
[----:B------:R-:W-:Y:S02]  /*4200*/  IMAD.MOV.U32 R16, RZ, RZ, R0 ;  /* 0x000000ffff107224 */ /* 0x000fe400078e0000 */
[----:B------:R-:W-:-:S04]  /*4210*/  IMAD.MOV.U32 R17, RZ, RZ, 0x0 ;  /* 0x00000000ff117424 */ /* 0x000fc800078e00ff */
[----:B------:R-:W-:Y:S05]  /*4220*/  RET.REL.NODEC R16 `(_ZN3cub18CUB_300001_SM_10006detail9transform16transform_kernelINS2_10policy_hubILb1EN4cuda3std3__45tupleIJN6thrust24THRUST_300001_SM_1000_NS6detail15normal_iteratorINSA_10device_ptrIdEEEEEEEE10policy1000Ei3varSF_JPdEEEvT0_iT1_T2_DpNS2_10kernel_argIT3_EE) ;  /* 0xffffffbc10747950 */ /* 0x000fea0003c3ffff */
.L_x_392:
        /* <DEDUP_REMOVED lines=13> */
.L_x_397:


//--------------------- .text._ZN3cub18CUB_300001_SM_10006detail8for_each13static_kernelINS2_12policy_hub_t12policy_500_tEmN6thrust24THRUST_300001_SM_1000_NS8cuda_cub20__uninitialized_fill7functorINS7_10device_ptrIdEEdEEEEvT0_T1_ --------------------------
	.section	.text._ZN3cub18CUB_300001_SM_10006detail8for_each13static_kernelINS2_12policy_hub_t12policy_500_tEmN6thrust24THRUST_300001_SM_1000_NS8cuda_cub20__uninitialized_fill7functorINS7_10device_ptrIdEEdEEEEvT0_T1_,"ax",@progbits
	.align	128
        .global         _ZN3cub18CUB_300001_SM_10006detail8for_each13static_kernelINS2_12policy_hub_t12policy_500_tEmN6thrust24THRUST_300001_SM_1000_NS8cuda_cub20__uninitialized_fill7functorINS7_10device_ptrIdEEdEEEEvT0_T1_
        .type           _ZN3cub18CUB_300001_SM_10006detail8for_each13static_kernelINS2_12policy_hub_t12policy_500_tEmN6thrust24THRUST_300001_SM_1000_NS8cuda_cub20__uninitialized_fill7functorINS7_10device_ptrIdEEdEEEEvT0_T1_,@function
        .size           _ZN3cub18CUB_300001_SM_10006detail8for_each13static_kernelINS2_12policy_hub_t12policy_500_tEmN6thrust24THRUST_300001_SM_1000_NS8cuda_cub20__uninitialized_fill7functorINS7_10device_ptrIdEEdEEEEvT0_T1_,(.L_x_406 - _ZN3cub18CUB_300001_SM_10006detail8for_each13static_kernelINS2_12policy_hub_t12policy_500_tEmN6thrust24THRUST_300001_SM_1000_NS8cuda_cub20__uninitialized_fill7functorINS7_10device_ptrIdEEdEEEEvT0_T1_)
        .other          _ZN3cub18CUB_300001_SM_10006detail8for_each13static_kernelINS2_12policy_hub_t12policy_500_tEmN6thrust24THRUST_300001_SM_1000_NS8cuda_cub20__uninitialized_fill7functorINS7_10device_ptrIdEEdEEEEvT0_T1_,@"STO_CUDA_ENTRY STV_DEFAULT"
_ZN3cub18CUB_300001_SM_10006detail8for_each13static_kernelINS2_12policy_hub_t12policy_500_tEmN6thrust24THRUST_300001_SM_1000_NS8cuda_cub20__uninitialized_fill7functorINS7_10device_ptrIdEEdEEEEvT0_T1_:
.text._ZN3cub18CUB_300001_SM_10006detail8for_each13static_kernelINS2_12policy_hub_t12policy_500_tEmN6thrust24THRUST_300001_SM_1000_NS8cuda_cub20__uninitialized_fill7functorINS7_10device_ptrIdEEdEEEEvT0_T1_:
[----:B------:R-:W-:Y:S08]  /*0000*/  LDC R1, c[0x0][0x37c] ;  /* 0x0000df00ff017b82 */ /* 0x000ff00000000800 */
[----:B------:R-:W0:Y:S01]  /*0010*/  S2UR UR4, SR_CTAID.X ;  /* 0x00000000000479c3 */ /* 0x000e220000002500 */
[----:B------:R-:W1:Y:S01]  /*0020*/  LDCU.64 UR6, c[0x0][0x380] ;  /* 0x00007000ff0677ac */ /* 0x000e620008000a00 */
[----:B------:R-:W2:Y:S01]  /*0030*/  LDCU.64 UR8, c[0x0][0x358] ;  /* 0x00006b00ff0877ac */ /* 0x000ea20008000a00 */
[----:B0-----:R-:W-:-:S04]  /*0040*/  UIMAD.WIDE.U32 UR4, UR4, 0x200, URZ ;  /* 0x00000200040478a5 */ /* 0x001fc8000f8e00ff */
[----:B-1----:R-:W-:-:S04]  /*0050*/  UIADD3 UR6, UP0, UPT, -UR4, UR6, URZ ;  /* 0x0000000604067290 */ /* 0x002fc8000ff1e1ff */
[----:B------:R-:W-:Y:S02]  /*0060*/  UIADD3.X UR7, UPT, UPT, ~UR5, UR7, URZ, UP0, !UPT ;  /* 0x0000000705077290 */ /* 0x000fe400087fe5ff */
[----:B------:R-:W-:-:S04]  /*0070*/  UISETP.GE.U32.AND UP0, UPT, UR6, 0x200, UPT ;  /* 0x000002000600788c */ /* 0x000fc8000bf06070 */
[----:B------:R-:W-:-:S09]  /*0080*/  UISETP.GE.U32.AND.EX UP0, UPT, UR7, URZ, UPT, UP0 ;  /* 0x000000ff0700728c */ /* 0x000fd2000bf06100 */
[----:B--2---:R-:W-:Y:S05]  /*0090*/  BRA.U !UP0, `(.L_x_393) ;  /* 0x0000000108287547 */ /* 0x004fea000b800000 */
[----:B------:R-:W0:Y:S01]  /*00a0*/  S2R R0, SR_TID.X ;  /* 0x0000000000007919 */ /* 0x000e220000002100 */
[----:B------:R-:W1:Y:S01]  /*00b0*/  LDCU.64 UR6, c[0x0][0x388] ;  /* 0x00007100ff0677ac */ /* 0x000e620008000a00 */
[----:B------:R-:W2:Y:S01]  /*00c0*/  LDC.64 R4, c[0x0][0x390] ;  /* 0x0000e400ff047b82 */ /* 0x000ea20000000a00 */
[----:B0-----:R-:W-:-:S05]  /*00d0*/  IADD3 R0, P0, PT, R0, UR4, RZ ;  /* 0x0000000400007c10 */ /* 0x001fca000ff1e0ff */
[----:B------:R-:W-:Y:S01]  /*00e0*/  IMAD.X R3, RZ, RZ, UR5, P0 ;  /* 0x00000005ff037e24 */ /* 0x000fe200080e06ff */
[----:B-1----:R-:W-:-:S04]  /*00f0*/  LEA R2, P0, R0, UR6, 0x3 ;  /* 0x0000000600027c11 */ /* 0x002fc8000f8018ff */
[----:B------:R-:W-:-:S05]  /*0100*/  LEA.HI.X R3, R0, UR7, R3, 0x3, P0 ;  /* 0x0000000700037c11 */ /* 0x000fca00080f1c03 */
[----:B--2---:R-:W-:Y:S04]  /*0110*/  STG.E.64 desc[UR8][R2.64], R4 ;  /* 0x0000000402007986 */ /* 0x004fe8000c101b08 */
[----:B------:R-:W-:Y:S01]  /*0120*/  STG.E.64 desc[UR8][R2.64+0x800], R4 ;  /* 0x0008000402007986 */ /* 0x000fe2000c101b08 */
[----:B------:R-:W-:Y:S05]  /*0130*/  EXIT ;  /* 0x000000000000794d */ /* 0x000fea0003800000 */
.L_x_393:
[----:B------:R-:W0:Y:S01]  /*0140*/  S2R R0, SR_TID.X ;  /* 0x0000000000007919 */ /* 0x000e220000002100 */
[----:B------:R-:W-:Y:S01]  /*0150*/  IMAD.U32 R2, RZ, RZ, UR7 ;  /* 0x00000007ff027e24 */ /* 0x000fe2000f8e00ff */
[----:B------:R-:W1:Y:S01]  /*0160*/  LDCU.64 UR10, c[0x0][0x388] ;  /* 0x00007100ff0a77ac */ /* 0x000e620008000a00 */
[----:B------:R-:W-:Y:S01]  /*0170*/  IMAD.U32 R6, RZ, RZ, UR7 ;  /* 0x00000007ff067e24 */ /* 0x000fe2000f8e00ff */
[----:B0-----:R-:W-:-:S04]  /*0180*/  ISETP.LT.U32.AND P0, PT, R0, UR6, PT ;  /* 0x0000000600007c0c */ /* 0x001fc8000bf01070 */
[----:B------:R-:W-:Y:S01]  /*0190*/  ISETP.GT.U32.AND.EX P0, PT, R2, RZ, PT, P0 ;  /* 0x000000ff0200720c */ /* 0x000fe20003f04100 */
[C---:B------:R-:W-:Y:S01]  /*01a0*/  VIADD R2, R0.reuse, 0x100 ;  /* 0x0000010000027836 */ /* 0x040fe20000000000 */
[----:B------:R-:W-:-:S04]  /*01b0*/  IADD3 R0, P2, PT, R0, UR4, RZ ;  /* 0x0000000400007c10 */ /* 0x000fc8000ff5e0ff */
[----:B------:R-:W-:Y:S01]  /*01c0*/  ISETP.LT.U32.AND P1, PT, R2, UR6, PT ;  /* 0x0000000602007c0c */ /* 0x000fe2000bf21070 */
[----:B------:R-:W-:Y:S01]  /*01d0*/  IMAD.X R3, RZ, RZ, UR5, P2 ;  /* 0x00000005ff037e24 */ /* 0x000fe200090e06ff */
[----:B-1----:R-:W-:Y:S02]  /*01e0*/  LEA R2, P2, R0, UR10, 0x3 ;  /* 0x0000000a00027c11 */ /* 0x002fe4000f8418ff */
[----:B------:R-:W-:Y:S02]  /*01f0*/  ISETP.GT.U32.AND.EX P1, PT, R6, RZ, PT, P1 ;  /* 0x000000ff0600720c */ /* 0x000fe40003f24110 */
[----:B------:R-:W-:Y:S01]  /*0200*/  LEA.HI.X R3, R0, UR11, R3, 0x3, P2 ;  /* 0x0000000b00037c11 */ /* 0x000fe200090f1c03 */
[----:B------:R-:W0:Y:S04]  /*0210*/  @P0 LDC.64 R4, c[0x0][0x390] ;  /* 0x0000e400ff040b82 */ /* 0x000e280000000a00 */
[----:B0-----:R0:W-:Y:S06]  /*0220*/  @P0 STG.E.64 desc[UR8][R2.64], R4 ;  /* 0x0000000402000986 */ /* 0x0011ec000c101b08 */
[----:B------:R-:W-:Y:S05]  /*0230*/  @!P1 EXIT ;  /* 0x000000000000994d */ /* 0x000fea0003800000 */
[----:B0-----:R-:W0:Y:S02]  /*0240*/  LDC.64 R4, c[0x0][0x390] ;  /* 0x0000e400ff047b82 */ /* 0x001e240000000a00 */
[----:B0-----:R-:W-:Y:S01]  /*0250*/  STG.E.64 desc[UR8][R2.64+0x800], R4 ;  /* 0x0008000402007986 */ /* 0x001fe2000c101b08 */
[----:B------:R-:W-:Y:S05]  /*0260*/  EXIT ;  /* 0x000000000000794d */ /* 0x000fea0003800000 */
.L_x_394:
        /* <DEDUP_REMOVED lines=9> */
.L_x_406:


//--------------------- .text._ZN3cub18CUB_300001_SM_10006detail11EmptyKernelIvEEvv --------------------------
	.section	.text._ZN3cub18CUB_300001_SM_10006detail11EmptyKernelIvEEvv,"ax",@progbits
	.align	128
        .global         _ZN3cub18CUB_300001_SM_10006detail11EmptyKernelIvEEvv
        .type           _ZN3cub18CUB_300001_SM_10006detail11EmptyKernelIvEEvv,@function
        .size           _ZN3cub18CUB_300001_SM_10006detail11EmptyKernelIvEEvv,(.L_x_407 - _ZN3cub18CUB_300001_SM_10006detail11EmptyKernelIvEEvv)
        .other          _ZN3cub18CUB_300001_SM_10006detail11EmptyKernelIvEEvv,@"STO_CUDA_ENTRY STV_DEFAULT"
_ZN3cub18CUB_300001_SM_10006detail11EmptyKernelIvEEvv:
.text._ZN3cub18CUB_300001_SM_10006detail11EmptyKernelIvEEvv:
[----:B------:R-:W-:Y:S01]  /*0000*/  LDC R1, c[0x0][0x37c] ;  /* 0x0000df00ff017b82 */ /* 0x000fe20000000800 */
[----:B------:R-:W-:Y:S05]  /*0010*/  EXIT ;  /* 0x000000000000794d */ /* 0x000fea0003800000 */
.L_x_395:
        /* <DEDUP_REMOVED lines=14> */
.L_x_407:


//--------------------- .nv.shared._ZN3cub18CUB_300001_SM_10006detail6reduce28DeviceReduceSingleTileKernelINS2_10policy_hubIdyN4cuda3std3__44plusIdEEE10Policy1000EPdSC_iS9_ddNS7_10__identityEEEvT0_T1_T2_T3_T4_T6_ --------------------------
	.section	.nv.shared._ZN3cub18CUB_300001_SM_10006detail6reduce28DeviceReduceSingleTileKernelINS2_10policy_hubIdyN4cuda3std3__44plusIdEEE10Policy1000EPdSC_iS9_ddNS7_10__identityEEEvT0_T1_T2_T3_T4_T6_,"aw",@nobits
	.sectionflags	@""
	.align	8
.nv.shared._ZN3cub18CUB_300001_SM_10006detail6reduce28DeviceReduceSingleTileKernelINS2_10policy_hubIdyN4cuda3std3__44plusIdEEE10Policy1000EPdSC_iS9_ddNS7_10__identityEEEvT0_T1_T2_T3_T4_T6_:
	.zero		1176


//--------------------- .nv.shared.reserved.0     --------------------------
	.section	.nv.shared.reserved.0,"aw",@nobits
	.weak		__nv_reservedSMEM_offset_0_alias
	.size		__nv_reservedSMEM_offset_0_alias, 0, 64
	.other		__nv_reservedSMEM_offset_0_alias,@"STO_CUDA_RESERVED_SHARED STV_DEFAULT"
__nv_reservedSMEM_offset_0_alias:
	.zero		0
	.zero		64


//--------------------- .nv.global                --------------------------
	.section	.nv.global,"aw",@nobits
.nv.global:
	.type		_ZN30_INTERNAL_701bd7a5_4_k_cu_main6thrust24THRUST_300001_SM_1000_NS3seqE,@object
	.size		_ZN30_INTERNAL_701bd7a5_4_k_cu_main6thrust24THRUST_300001_SM_1000_NS3seqE,(_ZN30_INTERNAL_701bd7a5_4_k_cu_main4cuda3std3__48in_placeE - _ZN30_INTERNAL_701bd7a5_4_k_cu_main6thrust24THRUST_300001_SM_1000_NS3seqE)
_ZN30_INTERNAL_701bd7a5_4_k_cu_main6thrust24THRUST_300001_SM_1000_NS3seqE:
	.zero		1
	.type		_ZN30_INTERNAL_701bd7a5_4_k_cu_main4cuda3std3__48in_placeE,@object
	.size		_ZN30_INTERNAL_701bd7a5_4_k_cu_main4cuda3std3__48in_placeE,(_ZN30_INTERNAL_701bd7a5_4_k_cu_main4cuda3std6ranges3__45__cpo4sizeE - _ZN30_INTERNAL_701bd7a5_4_k_cu_main4cuda3std3__48in_placeE)
_ZN30_INTERNAL_701bd7a5_4_k_cu_main4cuda3std3__48in_placeE:
	.zero		1
	.type		_ZN30_INTERNAL_701bd7a5_4_k_cu_main4cuda3std6ranges3__45__cpo4sizeE,@object
	.size		_ZN30_INTERNAL_701bd7a5_4_k_cu_main4cuda3std6ranges3__45__cpo4sizeE,(_ZN30_INTERNAL_701bd7a5_4_k_cu_main6thrust24THRUST_300001_SM_1000_NS12placeholders2_3E - _ZN30_INTERNAL_701bd7a5_4_k_cu_main4cuda3std6ranges3__45__cpo4sizeE)
_ZN30_INTERNAL_701bd7a5_4_k_cu_main4cuda3std6ranges3__45__cpo4sizeE:
	.zero		1
	.type		_ZN30_INTERNAL_701bd7a5_4_k_cu_main6thrust24THRUST_300001_SM_1000_NS12placeholders2_3E,@object
	.size		_ZN30_INTERNAL_701bd7a5_4_k_cu_main6thrust24THRUST_300001_SM_1000_NS12placeholders2_3E,(_ZN30_INTERNAL_701bd7a5_4_k_cu_main4cuda3std3__45__cpo6cbeginE - _ZN30_INTERNAL_701bd7a5_4_k_cu_main6thrust24THRUST_300001_SM_1000_NS12placeholders2_3E)
_ZN30_INTERNAL_701bd7a5_4_k_cu_main6thrust24THRUST_300001_SM_1000_NS12placeholders2_3E:
	.zero		1
	.type		_ZN30_INTERNAL_701bd7a5_4_k_cu_main4cuda3std3__45__cpo6cbeginE,@object
	.size		_ZN30_INTERNAL_701bd7a5_4_k_cu_main4cuda3std3__45__cpo6cbeginE,(_ZN30_INTERNAL_701bd7a5_4_k_cu_main4cuda3std6ranges3__45__cpo6cbeginE - _ZN30_INTERNAL_701bd7a5_4_k_cu_main4cuda3std3__45__cpo6cbeginE)
_ZN30_INTERNAL_701bd7a5_4_k_cu_main4cuda3std3__45__cpo6cbeginE:
	.zero		1
	.type		_ZN30_INTERNAL_701bd7a5_4_k_cu_main4cuda3std6ranges3__45__cpo6cbeginE,@object
	.size		_ZN30_INTERNAL_701bd7a5_4_k_cu_main4cuda3std6ranges3__45__cpo6cbeginE,(_ZN30_INTERNAL_701bd7a5_4_k_cu_main6thrust24THRUST_300001_SM_1000_NS12placeholders2_7E - _ZN30_INTERNAL_701bd7a5_4_k_cu_main4cuda3std6ranges3__45__cpo6cbeginE)
_ZN30_INTERNAL_701bd7a5_4_k_cu_main4cuda3std6ranges3__45__cpo6cbeginE:
	.zero		1
	.type		_ZN30_INTERNAL_701bd7a5_4_k_cu_main6thrust24THRUST_300001_SM_1000_NS12placeholders2_7E,@object
	.size		_ZN30_INTERNAL_701bd7a5_4_k_cu_main6thrust24THRUST_300001_SM_1000_NS12placeholders2_7E,(_ZN30_INTERNAL_701bd7a5_4_k_cu_main4cuda3std3__45__cpo7crbeginE - _ZN30_INTERNAL_701bd7a5_4_k_cu_main6thrust24THRUST_300001_SM_1000_NS12placeholders2_7E)
_ZN30_INTERNAL_701bd7a5_4_k_cu_main6thrust24THRUST_300001_SM_1000_NS12placeholders2_7E:
	.zero		1
	.type		_ZN30_INTERNAL_701bd7a5_4_k_cu_main4cuda3std3__45__cpo7crbeginE,@object
	.size		_ZN30_INTERNAL_701bd7a5_4_k_cu_main4cuda3std3__45__cpo7crbeginE,(_ZN30_INTERNAL_701bd7a5_4_k_cu_main4cuda3std6ranges3__45__cpo4nextE - _ZN30_INTERNAL_701bd7a5_4_k_cu_main4cuda3std3__45__cpo7crbeginE)
_ZN30_INTERNAL_701bd7a5_4_k_cu_main4cuda3std3__45__cpo7crbeginE:
	.zero		1
	.type		_ZN30_INTERNAL_701bd7a5_4_k_cu_main4cuda3std6ranges3__45__cpo4nextE,@object
	.size		_ZN30_INTERNAL_701bd7a5_4_k_cu_main4cuda3std6ranges3__45__cpo4nextE,(_ZN30_INTERNAL_701bd7a5_4_k_cu_main4cuda3std6ranges3__45__cpo4swapE - _ZN30_INTERNAL_701bd7a5_4_k_cu_main4cuda3std6ranges3__45__cpo4nextE)
_ZN30_INTERNAL_701bd7a5_4_k_cu_main4cuda3std6ranges3__45__cpo4nextE:
	.zero		1
	.type		_ZN30_INTERNAL_701bd7a5_4_k_cu_main4cuda3std6ranges3__45__cpo4swapE,@object
	.size		_ZN30_INTERNAL_701bd7a5_4_k_cu_main4cuda3std6ranges3__45__cpo4swapE,(_ZN30_INTERNAL_701bd7a5_4_k_cu_main6thrust24THRUST_300001_SM_1000_NS8cuda_cub10par_nosyncE - _ZN30_INTERNAL_701bd7a5_4_k_cu_main4cuda3std6ranges3__45__cpo4swapE)
_ZN30_INTERNAL_701bd7a5_4_k_cu_main4cuda3std6ranges3__45__cpo4swapE:
	.zero		1
	.type		_ZN30_INTERNAL_701bd7a5_4_k_cu_main6thrust24THRUST_300001_SM_1000_NS8cuda_cub10par_nosyncE,@object
	.size		_ZN30_INTERNAL_701bd7a5_4_k_cu_main6thrust24THRUST_300001_SM_1000_NS8cuda_cub10par_nosyncE,(_ZN30_INTERNAL_701bd7a5_4_k_cu_main6thrust24THRUST_300001_SM_1000_NS12placeholders2_9E - _ZN30_INTERNAL_701bd7a5_4_k_cu_main6thrust24THRUST_300001_SM_1000_NS8cuda_cub10par_nosyncE)
_ZN30_INTERNAL_701bd7a5_4_k_cu_main6thrust24THRUST_300001_SM_1000_NS8cuda_cub10par_nosyncE:
	.zero		1
	.type		_ZN30_INTERNAL_701bd7a5_4_k_cu_main6thrust24THRUST_300001_SM_1000_NS12placeholders2_9E,@object
	.size		_ZN30_INTERNAL_701bd7a5_4_k_cu_main6thrust24THRUST_300001_SM_1000_NS12placeholders2_9E,(_ZN30_INTERNAL_701bd7a5_4_k_cu_main4cuda3std3__432_GLOBAL__N__701bd7a5_4_k_cu_main6ignoreE - _ZN30_INTERNAL_701bd7a5_4_k_cu_main6thrust24THRUST_300001_SM_1000_NS12placeholders2_9E)
_ZN30_INTERNAL_701bd7a5_4_k_cu_main6thrust24THRUST_300001_SM_1000_NS12placeholders2_9E:
	.zero		1
	.type		_ZN30_INTERNAL_701bd7a5_4_k_cu_main4cuda3std3__432_GLOBAL__N__701bd7a5_4_k_cu_main6ignoreE,@object
	.size		_ZN30_INTERNAL_701bd7a5_4_k_cu_main4cuda3std3__432_GLOBAL__N__701bd7a5_4_k_cu_main6ignoreE,(_ZN30_INTERNAL_701bd7a5_4_k_cu_main4cuda3std6ranges3__45__cpo4dataE - _ZN30_INTERNAL_701bd7a5_4_k_cu_main4cuda3std3__432_GLOBAL__N__701bd7a5_4_k_cu_main6ignoreE)
_ZN30_INTERNAL_701bd7a5_4_k_cu_main4cuda3std3__432_GLOBAL__N__701bd7a5_4_k_cu_main6ignoreE:
	.zero		1
	.type		_ZN30_INTERNAL_701bd7a5_4_k_cu_main4cuda3std6ranges3__45__cpo4dataE,@object
	.size		_ZN30_INTERNAL_701bd7a5_4_k_cu_main4cuda3std6ranges3__45__cpo4dataE,(_ZN30_INTERNAL_701bd7a5_4_k_cu_main6thrust24THRUST_300001_SM_1000_NS12placeholders2_1E - _ZN30_INTERNAL_701bd7a5_4_k_cu_main4cuda3std6ranges3__45__cpo4dataE)
_ZN30_INTERNAL_701bd7a5_4_k_cu_main4cuda3std6ranges3__45__cpo4dataE:
	.zero		1
	.type		_ZN30_INTERNAL_701bd7a5_4_k_cu_main6thrust24THRUST_300001_SM_1000_NS12placeholders2_1E,@object
	.size		_ZN30_INTERNAL_701bd7a5_4_k_cu_main6thrust24THRUST_300001_SM_1000_NS12placeholders2_1E,(_ZN30_INTERNAL_701bd7a5_4_k_cu_main4cuda3std3__45__cpo5beginE - _ZN30_INTERNAL_701bd7a5_4_k_cu_main6thrust24THRUST_300001_SM_1000_NS12placeholders2_1E)
_ZN30_INTERNAL_701bd7a5_4_k_cu_main6thrust24THRUST_300001_SM_1000_NS12placeholders2_1E:
	.zero		1
	.type		_ZN30_INTERNAL_701bd7a5_4_k_cu_main4cuda3std3__45__cpo5beginE,@object
	.size		_ZN30_INTERNAL_701bd7a5_4_k_cu_main4cuda3std3__45__cpo5beginE,(_ZN30_INTERNAL_701bd7a5_4_k_cu_main4cuda3std6ranges3__45__cpo5beginE - _ZN30_INTERNAL_701bd7a5_4_k_cu_main4cuda3std3__45__cpo5beginE)
_ZN30_INTERNAL_701bd7a5_4_k_cu_main4cuda3std3__45__cpo5beginE:
	.zero		1
	.type		_ZN30_INTERNAL_701bd7a5_4_k_cu_main4cuda3std6ranges3__45__cpo5beginE,@object
	.size		_ZN30_INTERNAL_701bd7a5_4_k_cu_main4cuda3std6ranges3__45__cpo5beginE,(_ZN30_INTERNAL_701bd7a5_4_k_cu_main6thrust24THRUST_300001_SM_1000_NS12placeholders2_5E - _ZN30_INTERNAL_701bd7a5_4_k_cu_main4cuda3std6ranges3__45__cpo5beginE)
_ZN30_INTERNAL_701bd7a5_4_k_cu_main4cuda3std6ranges3__45__cpo5beginE:
	.zero		1
	.type		_ZN30_INTERNAL_701bd7a5_4_k_cu_main6thrust24THRUST_300001_SM_1000_NS12placeholders2_5E,@object
	.size		_ZN30_INTERNAL_701bd7a5_4_k_cu_main6thrust24THRUST_300001_SM_1000_NS12placeholders2_5E,(_ZN30_INTERNAL_701bd7a5_4_k_cu_main4cuda3std3__45__cpo6rbeginE - _ZN30_INTERNAL_701bd7a5_4_k_cu_main6thrust24THRUST_300001_SM_1000_NS12placeholders2_5E)
_ZN30_INTERNAL_701bd7a5_4_k_cu_main6thrust24THRUST_300001_SM_1000_NS12placeholders2_5E:
	.zero		1
	.type		_ZN30_INTERNAL_701bd7a5_4_k_cu_main4cuda3std3__45__cpo6rbeginE,@object
	.size		_ZN30_INTERNAL_701bd7a5_4_k_cu_main4cuda3std3__45__cpo6rbeginE,(_ZN30_INTERNAL_701bd7a5_4_k_cu_main4cuda3std6ranges3__45__cpo7advanceE - _ZN30_INTERNAL_701bd7a5_4_k_cu_main4cuda3std3__45__cpo6rbeginE)
_ZN30_INTERNAL_701bd7a5_4_k_cu_main4cuda3std3__45__cpo6rbeginE:
	.zero		1
	.type		_ZN30_INTERNAL_701bd7a5_4_k_cu_main4cuda3std6ranges3__45__cpo7advanceE,@object
	.size		_ZN30_INTERNAL_701bd7a5_4_k_cu_main4cuda3std6ranges3__45__cpo7advanceE,(_ZN30_INTERNAL_701bd7a5_4_k_cu_main4cuda3std3__47nulloptE - _ZN30_INTERNAL_701bd7a5_4_k_cu_main4cuda3std6ranges3__45__cpo7advanceE)
_ZN30_INTERNAL_701bd7a5_4_k_cu_main4cuda3std6ranges3__45__cpo7advanceE:
	.zero		1
	.type		_ZN30_INTERNAL_701bd7a5_4_k_cu_main4cuda3std3__47nulloptE,@object
	.size		_ZN30_INTERNAL_701bd7a5_4_k_cu_main4cuda3std3__47nulloptE,(_ZN30_INTERNAL_701bd7a5_4_k_cu_main4cuda3std6ranges3__45__cpo8distanceE - _ZN30_INTERNAL_701bd7a5_4_k_cu_main4cuda3std3__47nulloptE)
_ZN30_INTERNAL_701bd7a5_4_k_cu_main4cuda3std3__47nulloptE:
	.zero		1
	.type		_ZN30_INTERNAL_701bd7a5_4_k_cu_main4cuda3std6ranges3__45__cpo8distanceE,@object
	.size		_ZN30_INTERNAL_701bd7a5_4_k_cu_main4cuda3std6ranges3__45__cpo8distanceE,(_ZN30_INTERNAL_701bd7a5_4_k_cu_main6thrust24THRUST_300001_SM_1000_NS12placeholders3_10E - _ZN30_INTERNAL_701bd7a5_4_k_cu_main4cuda3std6ranges3__45__cpo8distanceE)
_ZN30_INTERNAL_701bd7a5_4_k_cu_main4cuda3std6ranges3__45__cpo8distanceE:
	.zero		1
	.type		_ZN30_INTERNAL_701bd7a5_4_k_cu_main6thrust24THRUST_300001_SM_1000_NS12placeholders3_10E,@object
	.size		_ZN30_INTERNAL_701bd7a5_4_k_cu_main6thrust24THRUST_300001_SM_1000_NS12placeholders3_10E,(_ZN30_INTERNAL_701bd7a5_4_k_cu_main4cuda3std3__419piecewise_constructE - _ZN30_INTERNAL_701bd7a5_4_k_cu_main6thrust24THRUST_300001_SM_1000_NS12placeholders3_10E)
_ZN30_INTERNAL_701bd7a5_4_k_cu_main6thrust24THRUST_300001_SM_1000_NS12placeholders3_10E:
	.zero		1
	.type		_ZN30_INTERNAL_701bd7a5_4_k_cu_main4cuda3std3__419piecewise_constructE,@object
	.size		_ZN30_INTERNAL_701bd7a5_4_k_cu_main4cuda3std3__419piecewise_constructE,(_ZN30_INTERNAL_701bd7a5_4_k_cu_main4cuda3std6ranges3__45__cpo5cdataE - _ZN30_INTERNAL_701bd7a5_4_k_cu_main4cuda3std3__419piecewise_constructE)
_ZN30_INTERNAL_701bd7a5_4_k_cu_main4cuda3std3__419piecewise_constructE:
	.zero		1
	.type		_ZN30_INTERNAL_701bd7a5_4_k_cu_main4cuda3std6ranges3__45__cpo5cdataE,@object
	.size		_ZN30_INTERNAL_701bd7a5_4_k_cu_main4cuda3std6ranges3__45__cpo5cdataE,(_ZN30_INTERNAL_701bd7a5_4_k_cu_main6thrust24THRUST_300001_SM_1000_NS12placeholders2_2E - _ZN30_INTERNAL_701bd7a5_4_k_cu_main4cuda3std6ranges3__45__cpo5cdataE)
_ZN30_INTERNAL_701bd7a5_4_k_cu_main4cuda3std6ranges3__45__cpo5cdataE:
	.zero		1
	.type		_ZN30_INTERNAL_701bd7a5_4_k_cu_main6thrust24THRUST_300001_SM_1000_NS12placeholders2_2E,@object
	.size		_ZN30_INTERNAL_701bd7a5_4_k_cu_main6thrust24THRUST_300001_SM_1000_NS12placeholders2_2E,(_ZN30_INTERNAL_701bd7a5_4_k_cu_main4cuda3std3__45__cpo3endE - _ZN30_INTERNAL_701bd7a5_4_k_cu_main6thrust24THRUST_300001_SM_1000_NS12placeholders2_2E)
_ZN30_INTERNAL_701bd7a5_4_k_cu_main6thrust24THRUST_300001_SM_1000_NS12placeholders2_2E:
	.zero		1
	.type		_ZN30_INTERNAL_701bd7a5_4_k_cu_main4cuda3std3__45__cpo3endE,@object
	.size		_ZN30_INTERNAL_701bd7a5_4_k_cu_main4cuda3std3__45__cpo3endE,(_ZN30_INTERNAL_701bd7a5_4_k_cu_main4cuda3std6ranges3__45__cpo3endE - _ZN30_INTERNAL_701bd7a5_4_k_cu_main4cuda3std3__45__cpo3endE)
_ZN30_INTERNAL_701bd7a5_4_k_cu_main4cuda3std3__45__cpo3endE:
	.zero		1
	.type		_ZN30_INTERNAL_701bd7a5_4_k_cu_main4cuda3std6ranges3__45__cpo3endE,@object
	.size		_ZN30_INTERNAL_701bd7a5_4_k_cu_main4cuda3std6ranges3__45__cpo3endE,(_ZN30_INTERNAL_701bd7a5_4_k_cu_main6thrust24THRUST_300001_SM_1000_NS12placeholders2_6E - _ZN30_INTERNAL_701bd7a5_4_k_cu_main4cuda3std6ranges3__45__cpo3endE)
_ZN30_INTERNAL_701bd7a5_4_k_cu_main4cuda3std6ranges3__45__cpo3endE:
	.zero		1
	.type		_ZN30_INTERNAL_701bd7a5_4_k_cu_main6thrust24THRUST_300001_SM_1000_NS12placeholders2_6E,@object
	.size		_ZN30_INTERNAL_701bd7a5_4_k_cu_main6thrust24THRUST_300001_SM_1000_NS12placeholders2_6E,(_ZN30_INTERNAL_701bd7a5_4_k_cu_main4cuda3std3__45__cpo4rendE - _ZN30_INTERNAL_701bd7a5_4_k_cu_main6thrust24THRUST_300001_SM_1000_NS12placeholders2_6E)
_ZN30_INTERNAL_701bd7a5_4_k_cu_main6thrust24THRUST_300001_SM_1000_NS12placeholders2_6E:
	.zero		1
	.type		_ZN30_INTERNAL_701bd7a5_4_k_cu_main4cuda3std3__45__cpo4rendE,@object
	.size		_ZN30_INTERNAL_701bd7a5_4_k_cu_main4cuda3std3__45__cpo4rendE,(_ZN30_INTERNAL_701bd7a5_4_k_cu_main4cuda3std6ranges3__45__cpo9iter_swapE - _ZN30_INTERNAL_701bd7a5_4_k_cu_main4cuda3std3__45__cpo4rendE)
_ZN30_INTERNAL_701bd7a5_4_k_cu_main4cuda3std3__45__cpo4rendE:
	.zero		1
	.type		_ZN30_INTERNAL_701bd7a5_4_k_cu_main4cuda3std6ranges3__45__cpo9iter_swapE,@object
	.size		_ZN30_INTERNAL_701bd7a5_4_k_cu_main4cuda3std6ranges3__45__cpo9iter_swapE,(_ZN30_INTERNAL_701bd7a5_4_k_cu_main4cuda3std3__48unexpectE - _ZN30_INTERNAL_701bd7a5_4_k_cu_main4cuda3std6ranges3__45__cpo9iter_swapE)
_ZN30_INTERNAL_701bd7a5_4_k_cu_main4cuda3std6ranges3__45__cpo9iter_swapE:
	.zero		1
	.type		_ZN30_INTERNAL_701bd7a5_4_k_cu_main4cuda3std3__48unexpectE,@object
	.size		_ZN30_INTERNAL_701bd7a5_4_k_cu_main4cuda3std3__48unexpectE,(_ZN30_INTERNAL_701bd7a5_4_k_cu_main6thrust24THRUST_300001_SM_1000_NS8cuda_cub3parE - _ZN30_INTERNAL_701bd7a5_4_k_cu_main4cuda3std3__48unexpectE)
_ZN30_INTERNAL_701bd7a5_4_k_cu_main4cuda3std3__48unexpectE:
	.zero		1
	.type		_ZN30_INTERNAL_701bd7a5_4_k_cu_main6thrust24THRUST_300001_SM_1000_NS8cuda_cub3parE,@object
	.size		_ZN30_INTERNAL_701bd7a5_4_k_cu_main6thrust24THRUST_300001_SM_1000_NS8cuda_cub3parE,(_ZN30_INTERNAL_701bd7a5_4_k_cu_main6thrust24THRUST_300001_SM_1000_NS12placeholders2_4E - _ZN30_INTERNAL_701bd7a5_4_k_cu_main6thrust24THRUST_300001_SM_1000_NS8cuda_cub3parE)
_ZN30_INTERNAL_701bd7a5_4_k_cu_main6thrust24THRUST_300001_SM_1000_NS8cuda_cub3parE:
	.zero		1
	.type		_ZN30_INTERNAL_701bd7a5_4_k_cu_main6thrust24THRUST_300001_SM_1000_NS12placeholders2_4E,@object
	.size		_ZN30_INTERNAL_701bd7a5_4_k_cu_main6thrust24THRUST_300001_SM_1000_NS12placeholders2_4E,(_ZN30_INTERNAL_701bd7a5_4_k_cu_main4cuda3std3__45__cpo4cendE - _ZN30_INTERNAL_701bd7a5_4_k_cu_main6thrust24THRUST_300001_SM_1000_NS12placeholders2_4E)
_ZN30_INTERNAL_701bd7a5_4_k_cu_main6thrust24THRUST_300001_SM_1000_NS12placeholders2_4E:
	.zero		1
	.type		_ZN30_INTERNAL_701bd7a5_4_k_cu_main4cuda3std3__45__cpo4cendE,@object
	.size		_ZN30_INTERNAL_701bd7a5_4_k_cu_main4cuda3std3__45__cpo4cendE,(_ZN30_INTERNAL_701bd7a5_4_k_cu_main4cuda3std6ranges3__45__cpo4cendE - _ZN30_INTERNAL_701bd7a5_4_k_cu_main4cuda3std3__45__cpo4cendE)
_ZN30_INTERNAL_701bd7a5_4_k_cu_main4cuda3std3__45__cpo4cendE:
	.zero		1
	.type		_ZN30_INTERNAL_701bd7a5_4_k_cu_main4cuda3std6ranges3__45__cpo4cendE,@object
	.size		_ZN30_INTERNAL_701bd7a5_4_k_cu_main4cuda3std6ranges3__45__cpo4cendE,(_ZN30_INTERNAL_701bd7a5_4_k_cu_main4cuda3std3__420unreachable_sentinelE - _ZN30_INTERNAL_701bd7a5_4_k_cu_main4cuda3std6ranges3__45__cpo4cendE)
_ZN30_INTERNAL_701bd7a5_4_k_cu_main4cuda3std6ranges3__45__cpo4cendE:
	.zero		1
	.type		_ZN30_INTERNAL_701bd7a5_4_k_cu_main4cuda3std3__420unreachable_sentinelE,@object
	.size		_ZN30_INTERNAL_701bd7a5_4_k_cu_main4cuda3std3__420unreachable_sentinelE,(_ZN30_INTERNAL_701bd7a5_4_k_cu_main4cuda3std6ranges3__45__cpo5ssizeE - _ZN30_INTERNAL_701bd7a5_4_k_cu_main4cuda3std3__420unreachable_sentinelE)
_ZN30_INTERNAL_701bd7a5_4_k_cu_main4cuda3std3__420unreachable_sentinelE:
	.zero		1
	.type		_ZN30_INTERNAL_701bd7a5_4_k_cu_main4cuda3std6ranges3__45__cpo5ssizeE,@object
	.size		_ZN30_INTERNAL_701bd7a5_4_k_cu_main4cuda3std6ranges3__45__cpo5ssizeE,(_ZN30_INTERNAL_701bd7a5_4_k_cu_main6thrust24THRUST_300001_SM_1000_NS12placeholders2_8E - _ZN30_INTERNAL_701bd7a5_4_k_cu_main4cuda3std6ranges3__45__cpo5ssizeE)
_ZN30_INTERNAL_701bd7a5_4_k_cu_main4cuda3std6ranges3__45__cpo5ssizeE:
	.zero		1
	.type		_ZN30_INTERNAL_701bd7a5_4_k_cu_main6thrust24THRUST_300001_SM_1000_NS12placeholders2_8E,@object
	.size		_ZN30_INTERNAL_701bd7a5_4_k_cu_main6thrust24THRUST_300001_SM_1000_NS12placeholders2_8E,(_ZN30_INTERNAL_701bd7a5_4_k_cu_main4cuda3std3__45__cpo5crendE - _ZN30_INTERNAL_701bd7a5_4_k_cu_main6thrust24THRUST_300001_SM_1000_NS12placeholders2_8E)
_ZN30_INTERNAL_701bd7a5_4_k_cu_main6thrust24THRUST_300001_SM_1000_NS12placeholders2_8E:
	.zero		1
	.type		_ZN30_INTERNAL_701bd7a5_4_k_cu_main4cuda3std3__45__cpo5crendE,@object
	.size		_ZN30_INTERNAL_701bd7a5_4_k_cu_main4cuda3std3__45__cpo5crendE,(_ZN30_INTERNAL_701bd7a5_4_k_cu_main4cuda3std6ranges3__45__cpo4prevE - _ZN30_INTERNAL_701bd7a5_4_k_cu_main4cuda3std3__45__cpo5crendE)
_ZN30_INTERNAL_701bd7a5_4_k_cu_main4cuda3std3__45__cpo5crendE:
	.zero		1
	.type		_ZN30_INTERNAL_701bd7a5_4_k_cu_main4cuda3std6ranges3__45__cpo4prevE,@object
	.size		_ZN30_INTERNAL_701bd7a5_4_k_cu_main4cuda3std6ranges3__45__cpo4prevE,(_ZN30_INTERNAL_701bd7a5_4_k_cu_main4cuda3std6ranges3__45__cpo9iter_moveE - _ZN30_INTERNAL_701bd7a5_4_k_cu_main4cuda3std6ranges3__45__cpo4prevE)
_ZN30_INTERNAL_701bd7a5_4_k_cu_main4cuda3std6ranges3__45__cpo4prevE:
	.zero		1
	.type		_ZN30_INTERNAL_701bd7a5_4_k_cu_main4cuda3std6ranges3__45__cpo9iter_moveE,@object
	.size		_ZN30_INTERNAL_701bd7a5_4_k_cu_main4cuda3std6ranges3__45__cpo9iter_moveE,(_ZN30_INTERNAL_701bd7a5_4_k_cu_main6thrust24THRUST_300001_SM_1000_NS6system6detail10sequential3seqE - _ZN30_INTERNAL_701bd7a5_4_k_cu_main4cuda3std6ranges3__45__cpo9iter_moveE)
_ZN30_INTERNAL_701bd7a5_4_k_cu_main4cuda3std6ranges3__45__cpo9iter_moveE:
	.zero		1
	.type		_ZN30_INTERNAL_701bd7a5_4_k_cu_main6thrust24THRUST_300001_SM_1000_NS6system6detail10sequential3seqE,@object
	.size		_ZN30_INTERNAL_701bd7a5_4_k_cu_main6thrust24THRUST_300001_SM_1000_NS6system6detail10sequential3seqE,(.L_31 - _ZN30_INTERNAL_701bd7a5_4_k_cu_main6thrust24THRUST_300001_SM_1000_NS6system6detail10sequential3seqE)
_ZN30_INTERNAL_701bd7a5_4_k_cu_main6thrust24THRUST_300001_SM_1000_NS6system6detail10sequential3seqE:
	.zero		1
.L_31:


//--------------------- .nv.shared._ZN3cub18CUB_300001_SM_10006detail6reduce18DeviceReduceKernelINS2_10policy_hubIdyN4cuda3std3__44plusIdEEE10Policy1000EN6thrust24THRUST_300001_SM_1000_NS6detail15normal_iteratorINSD_10device_ptrIdEEEEyS9_dNS7_10__identityEEEvT0_PT3_T1_NS0_13GridEvenShareISN_EET2_T4_ --------------------------
	.section	.nv.shared._ZN3cub18CUB_300001_SM_10006detail6reduce18DeviceReduceKernelINS2_10policy_hubIdyN4cuda3std3__44plusIdEEE10Policy1000EN6thrust24THRUST_300001_SM_1000_NS6detail15normal_iteratorINSD_10device_ptrIdEEEEyS9_dNS7_10__identityEEEvT0_PT3_T1_NS0_13GridEvenShareISN_EET2_T4_,"aw",@nobits
	.sectionflags	@""
	.align	8
.nv.shared._ZN3cub18CUB_300001_SM_10006detail6reduce18DeviceReduceKernelINS2_10policy_hubIdyN4cuda3std3__44plusIdEEE10Policy1000EN6thrust24THRUST_300001_SM_1000_NS6detail15normal_iteratorINSD_10device_ptrIdEEEEyS9_dNS7_10__identityEEEvT0_PT3_T1_NS0_13GridEvenShareISN_EET2_T4_:
	.zero		1176


//--------------------- .nv.shared._ZN3cub18CUB_300001_SM_10006detail6reduce28DeviceReduceSingleTileKernelINS2_10policy_hubIdyN4cuda3std3__44plusIdEEE10Policy1000EN6thrust24THRUST_300001_SM_1000_NS6detail15normal_iteratorINSD_10device_ptrIdEEEEPdyS9_ddNS7_10__identityEEEvT0_T1_T2_T3_T4_T6_ --------------------------
	.section	.nv.shared._ZN3cub18CUB_300001_SM_10006detail6reduce28DeviceReduceSingleTileKernelINS2_10policy_hubIdyN4cuda3std3__44plusIdEEE10Policy1000EN6thrust24THRUST_300001_SM_1000_NS6detail15normal_iteratorINSD_10device_ptrIdEEEEPdyS9_ddNS7_10__identityEEEvT0_T1_T2_T3_T4_T6_,"aw",@nobits
	.sectionflags	@""
	.align	8
.nv.shared._ZN3cub18CUB_300001_SM_10006detail6reduce28DeviceReduceSingleTileKernelINS2_10policy_hubIdyN4cuda3std3__44plusIdEEE10Policy1000EN6thrust24THRUST_300001_SM_1000_NS6detail15normal_iteratorINSD_10device_ptrIdEEEEPdyS9_ddNS7_10__identityEEEvT0_T1_T2_T3_T4_T6_:
	.zero		1176


//--------------------- .nv.shared._ZN3cub18CUB_300001_SM_10006detail6reduce28DeviceReduceSingleTileKernelINS2_10policy_hubIdjN4cuda3std3__44plusIdEEE10Policy1000EPdSC_iS9_ddNS7_10__identityEEEvT0_T1_T2_T3_T4_T6_ --------------------------
	.section	.nv.shared._ZN3cub18CUB_300001_SM_10006detail6reduce28DeviceReduceSingleTileKernelINS2_10policy_hubIdjN4cuda3std3__44plusIdEEE10Policy1000EPdSC_iS9_ddNS7_10__identityEEEvT0_T1_T2_T3_T4_T6_,"aw",@nobits
	.sectionflags	@""
	.align	8
.nv.shared._ZN3cub18CUB_300001_SM_10006detail6reduce28DeviceReduceSingleTileKernelINS2_10policy_hubIdjN4cuda3std3__44plusIdEEE10Policy1000EPdSC_iS9_ddNS7_10__identityEEEvT0_T1_T2_T3_T4_T6_:
	.zero		1216


//--------------------- .nv.shared._ZN3cub18CUB_300001_SM_10006detail6reduce18DeviceReduceKernelINS2_10policy_hubIdjN4cuda3std3__44plusIdEEE10Policy1000EN6thrust24THRUST_300001_SM_1000_NS6detail15normal_iteratorINSD_10device_ptrIdEEEEjS9_dNS7_10__identityEEEvT0_PT3_T1_NS0_13GridEvenShareISN_EET2_T4_ --------------------------
	.section	.nv.shared._ZN3cub18CUB_300001_SM_10006detail6reduce18DeviceReduceKernelINS2_10policy_hubIdjN4cuda3std3__44plusIdEEE10Policy1000EN6thrust24THRUST_300001_SM_1000_NS6detail15normal_iteratorINSD_10device_ptrIdEEEEjS9_dNS7_10__identityEEEvT0_PT3_T1_NS0_13GridEvenShareISN_EET2_T4_,"aw",@nobits
	.sectionflags	@""
	.align	8
.nv.shared._ZN3cub18CUB_300001_SM_10006detail6reduce18DeviceReduceKernelINS2_10policy_hubIdjN4cuda3std3__44plusIdEEE10Policy1000EN6thrust24THRUST_300001_SM_1000_NS6detail15normal_iteratorINSD_10device_ptrIdEEEEjS9_dNS7_10__identityEEEvT0_PT3_T1_NS0_13GridEvenShareISN_EET2_T4_:
	.zero		1216


//--------------------- .nv.shared._ZN3cub18CUB_300001_SM_10006detail6reduce28DeviceReduceSingleTileKernelINS2_10policy_hubIdjN4cuda3std3__44plusIdEEE10Policy1000EN6thrust24THRUST_300001_SM_1000_NS6detail15normal_iteratorINSD_10device_ptrIdEEEEPdjS9_ddNS7_10__identityEEEvT0_T1_T2_T3_T4_T6_ --------------------------
	.section	.nv.shared._ZN3cub18CUB_300001_SM_10006detail6reduce28DeviceReduceSingleTileKernelINS2_10policy_hubIdjN4cuda3std3__44plusIdEEE10Policy1000EN6thrust24THRUST_300001_SM_1000_NS6detail15normal_iteratorINSD_10device_ptrIdEEEEPdjS9_ddNS7_10__identityEEEvT0_T1_T2_T3_T4_T6_,"aw",@nobits
	.sectionflags	@""
	.align	8
.nv.shared._ZN3cub18CUB_300001_SM_10006detail6reduce28DeviceReduceSingleTileKernelINS2_10policy_hubIdjN4cuda3std3__44plusIdEEE10Policy1000EN6thrust24THRUST_300001_SM_1000_NS6detail15normal_iteratorINSD_10device_ptrIdEEEEPdjS9_ddNS7_10__identityEEEvT0_T1_T2_T3_T4_T6_:
	.zero		1216


//--------------------- .nv.constant0._ZN3cub18CUB_300001_SM_10006detail6reduce28DeviceReduceSingleTileKernelINS2_10policy_hubIdyN4cuda3std3__44plusIdEEE10Policy1000EPdSC_iS9_ddNS7_10__identityEEEvT0_T1_T2_T3_T4_T6_ --------------------------
	.section	.nv.constant0._ZN3cub18CUB_300001_SM_10006detail6reduce28DeviceReduceSingleTileKernelINS2_10policy_hubIdyN4cuda3std3__44plusIdEEE10Policy1000EPdSC_iS9_ddNS7_10__identityEEEvT0_T1_T2_T3_T4_T6_,"a",@progbits
	.sectionflags	@""
	.align	4
.nv.constant0._ZN3cub18CUB_300001_SM_10006detail6reduce28DeviceReduceSingleTileKernelINS2_10policy_hubIdyN4cuda3std3__44plusIdEEE10Policy1000EPdSC_iS9_ddNS7_10__identityEEEvT0_T1_T2_T3_T4_T6_:
	.zero		929


//--------------------- .nv.constant0._ZN3cub18CUB_300001_SM_10006detail6reduce18DeviceReduceKernelINS2_10policy_hubIdyN4cuda3std3__44plusIdEEE10Policy1000EN6thrust24THRUST_300001_SM_1000_NS6detail15normal_iteratorINSD_10device_ptrIdEEEEyS9_dNS7_10__identityEEEvT0_PT3_T1_NS0_13GridEvenShareISN_EET2_T4_ --------------------------
	.section	.nv.constant0._ZN3cub18CUB_300001_SM_10006detail6reduce18DeviceReduceKernelINS2_10policy_hubIdyN4cuda3std3__44plusIdEEE10Policy1000EN6thrust24THRUST_300001_SM_1000_NS6detail15normal_iteratorINSD_10device_ptrIdEEEEyS9_dNS7_10__identityEEEvT0_PT3_T1_NS0_13GridEvenShareISN_EET2_T4_,"a",@progbits
	.sectionflags	@""
	.align	4
.nv.constant0._ZN3cub18CUB_300001_SM_10006detail6reduce18DeviceReduceKernelINS2_10policy_hubIdyN4cuda3std3__44plusIdEEE10Policy1000EN6thrust24THRUST_300001_SM_1000_NS6detail15normal_iteratorINSD_10device_ptrIdEEEEyS9_dNS7_10__identityEEEvT0_PT3_T1_NS0_13GridEvenShareISN_EET2_T4_:
	.zero		994


//--------------------- .nv.constant0._ZN3cub18CUB_300001_SM_10006detail6reduce28DeviceReduceSingleTileKernelINS2_10policy_hubIdyN4cuda3std3__44plusIdEEE10Policy1000EN6thrust24THRUST_300001_SM_1000_NS6detail15normal_iteratorINSD_10device_ptrIdEEEEPdyS9_ddNS7_10__identityEEEvT0_T1_T2_T3_T4_T6_ --------------------------
	.section	.nv.constant0._ZN3cub18CUB_300001_SM_10006detail6reduce28DeviceReduceSingleTileKernelINS2_10policy_hubIdyN4cuda3std3__44plusIdEEE10Policy1000EN6thrust24THRUST_300001_SM_1000_NS6detail15normal_iteratorINSD_10device_ptrIdEEEEPdyS9_ddNS7_10__identityEEEvT0_T1_T2_T3_T4_T6_,"a",@progbits
	.sectionflags	@""
	.align	4
.nv.constant0._ZN3cub18CUB_300001_SM_10006detail6reduce28DeviceReduceSingleTileKernelINS2_10policy_hubIdyN4cuda3std3__44plusIdEEE10Policy1000EN6thrust24THRUST_300001_SM_1000_NS6detail15normal_iteratorINSD_10device_ptrIdEEEEPdyS9_ddNS7_10__identityEEEvT0_T1_T2_T3_T4_T6_:
	.zero		937


//--------------------- .nv.constant0._ZN3cub18CUB_300001_SM_10006detail6reduce28DeviceReduceSingleTileKernelINS2_10policy_hubIdjN4cuda3std3__44plusIdEEE10Policy1000EPdSC_iS9_ddNS7_10__identityEEEvT0_T1_T2_T3_T4_T6_ --------------------------
	.section	.nv.constant0._ZN3cub18CUB_300001_SM_10006detail6reduce28DeviceReduceSingleTileKernelINS2_10policy_hubIdjN4cuda3std3__44plusIdEEE10Policy1000EPdSC_iS9_ddNS7_10__identityEEEvT0_T1_T2_T3_T4_T6_,"a",@progbits
	.sectionflags	@""
	.align	4
.nv.constant0._ZN3cub18CUB_300001_SM_10006detail6reduce28DeviceReduceSingleTileKernelINS2_10policy_hubIdjN4cuda3std3__44plusIdEEE10Policy1000EPdSC_iS9_ddNS7_10__identityEEEvT0_T1_T2_T3_T4_T6_:
	.zero		929


//--------------------- .nv.constant0._ZN3cub18CUB_300001_SM_10006detail6reduce18DeviceReduceKernelINS2_10policy_hubIdjN4cuda3std3__44plusIdEEE10Policy1000EN6thrust24THRUST_300001_SM_1000_NS6detail15normal_iteratorINSD_10device_ptrIdEEEEjS9_dNS7_10__identityEEEvT0_PT3_T1_NS0_13GridEvenShareISN_EET2_T4_ --------------------------
	.section	.nv.constant0._ZN3cub18CUB_300001_SM_10006detail6reduce18DeviceReduceKernelINS2_10policy_hubIdjN4cuda3std3__44plusIdEEE10Policy1000EN6thrust24THRUST_300001_SM_1000_NS6detail15normal_iteratorINSD_10device_ptrIdEEEEjS9_dNS7_10__identityEEEvT0_PT3_T1_NS0_13GridEvenShareISN_EET2_T4_,"a",@progbits
	.sectionflags	@""
	.align	4
.nv.constant0._ZN3cub18CUB_300001_SM_10006detail6reduce18DeviceReduceKernelINS2_10policy_hubIdjN4cuda3std3__44plusIdEEE10Policy1000EN6thrust24THRUST_300001_SM_1000_NS6detail15normal_iteratorINSD_10device_ptrIdEEEEjS9_dNS7_10__identityEEEvT0_PT3_T1_NS0_13GridEvenShareISN_EET2_T4_:
	.zero		958


//--------------------- .nv.constant0._ZN3cub18CUB_300001_SM_10006detail6reduce28DeviceReduceSingleTileKernelINS2_10policy_hubIdjN4cuda3std3__44plusIdEEE10Policy1000EN6thrust24THRUST_300001_SM_1000_NS6detail15normal_iteratorINSD_10device_ptrIdEEEEPdjS9_ddNS7_10__identityEEEvT0_T1_T2_T3_T4_T6_ --------------------------
	.section	.nv.constant0._ZN3cub18CUB_300001_SM_10006detail6reduce28DeviceReduceSingleTileKernelINS2_10policy_hubIdjN4cuda3std3__44plusIdEEE10Policy1000EN6thrust24THRUST_300001_SM_1000_NS6detail15normal_iteratorINSD_10device_ptrIdEEEEPdjS9_ddNS7_10__identityEEEvT0_T1_T2_T3_T4_T6_,"a",@progbits
	.sectionflags	@""
	.align	4
.nv.constant0._ZN3cub18CUB_300001_SM_10006detail6reduce28DeviceReduceSingleTileKernelINS2_10policy_hubIdjN4cuda3std3__44plusIdEEE10Policy1000EN6thrust24THRUST_300001_SM_1000_NS6detail15normal_iteratorINSD_10device_ptrIdEEEEPdjS9_ddNS7_10__identityEEEvT0_T1_T2_T3_T4_T6_:
	.zero		929


//--------------------- .nv.constant0._ZN3cub18CUB_300001_SM_10006detail9transform16transform_kernelINS2_10policy_hubILb1EN4cuda3std3__45tupleIJN6thrust24THRUST_300001_SM_1000_NS6detail15normal_iteratorINSA_10device_ptrIdEEEEEEEE10policy1000El3varSF_JPdEEEvT0_iT1_T2_DpNS2_10kernel_argIT3_EE --------------------------
	.section	.nv.constant0._ZN3cub18CUB_300001_SM_10006detail9transform16transform_kernelINS2_10policy_hubILb1EN4cuda3std3__45tupleIJN6thrust24THRUST_300001_SM_1000_NS6detail15normal_iteratorINSA_10device_ptrIdEEEEEEEE10policy1000El3varSF_JPdEEEvT0_iT1_T2_DpNS2_10kernel_argIT3_EE,"a",@progbits
	.sectionflags	@""
	.align	4
.nv.constant0._ZN3cub18CUB_300001_SM_10006detail9transform16transform_kernelINS2_10policy_hubILb1EN4cuda3std3__45tupleIJN6thrust24THRUST_300001_SM_1000_NS6detail15normal_iteratorINSA_10device_ptrIdEEEEEEEE10policy1000El3varSF_JPdEEEvT0_iT1_T2_DpNS2_10kernel_argIT3_EE:
	.zero		952


//--------------------- .nv.constant0._ZN3cub18CUB_300001_SM_10006detail9transform16transform_kernelINS2_10policy_hubILb1EN4cuda3std3__45tupleIJN6thrust24THRUST_300001_SM_1000_NS6detail15normal_iteratorINSA_10device_ptrIdEEEEEEEE10policy1000Ei3varSF_JPdEEEvT0_iT1_T2_DpNS2_10kernel_argIT3_EE --------------------------
	.section	.nv.constant0._ZN3cub18CUB_300001_SM_10006detail9transform16transform_kernelINS2_10policy_hubILb1EN4cuda3std3__45tupleIJN6thrust24THRUST_300001_SM_1000_NS6detail15normal_iteratorINSA_10device_ptrIdEEEEEEEE10policy1000Ei3varSF_JPdEEEvT0_iT1_T2_DpNS2_10kernel_argIT3_EE,"a",@progbits
	.sectionflags	@""
	.align	4
.nv.constant0._ZN3cub18CUB_300001_SM_10006detail9transform16transform_kernelINS2_10policy_hubILb1EN4cuda3std3__45tupleIJN6thrust24THRUST_300001_SM_1000_NS6detail15normal_iteratorINSA_10device_ptrIdEEEEEEEE10policy1000Ei3varSF_JPdEEEvT0_iT1_T2_DpNS2_10kernel_argIT3_EE:
	.zero		944


//--------------------- .nv.constant0._ZN3cub18CUB_300001_SM_10006detail8for_each13static_kernelINS2_12policy_hub_t12policy_500_tEmN6thrust24THRUST_300001_SM_1000_NS8cuda_cub20__uninitialized_fill7functorINS7_10device_ptrIdEEdEEEEvT0_T1_ --------------------------
	.section	.nv.constant0._ZN3cub18CUB_300001_SM_10006detail8for_each13static_kernelINS2_12policy_hub_t12policy_500_tEmN6thrust24THRUST_300001_SM_1000_NS8cuda_cub20__uninitialized_fill7functorINS7_10device_ptrIdEEdEEEEvT0_T1_,"a",@progbits
	.sectionflags	@""
	.align	4
.nv.constant0._ZN3cub18CUB_300001_SM_10006detail8for_each13static_kernelINS2_12policy_hub_t12policy_500_tEmN6thrust24THRUST_300001_SM_1000_NS8cuda_cub20__uninitialized_fill7functorINS7_10device_ptrIdEEdEEEEvT0_T1_:
	.zero		920


//--------------------- .nv.constant0._ZN3cub18CUB_300001_SM_10006detail11EmptyKernelIvEEvv --------------------------
	.section	.nv.constant0._ZN3cub18CUB_300001_SM_10006detail11EmptyKernelIvEEvv,"a",@progbits
	.sectionflags	@""
	.align	4
.nv.constant0._ZN3cub18CUB_300001_SM_10006detail11EmptyKernelIvEEvv:
	.zero		896


//--------------------- SYMBOLS --------------------------

	.type		.nv.reservedSmem.offset0,@object
	.size		.nv.reservedSmem.offset0,0x4
	.type		.nv.reservedSmem.cap,@object
	.size		.nv.reservedSmem.cap,0x4
